def attn_fwd(
    Q,
    K,
    V,
    Out,
    Lse,
    sm_scale,
    stride_qz,
    stride_qh,
    stride_qm,
    stride_qk,
    stride_kz,
    stride_kh,
    stride_kn,
    stride_kk,
    stride_vz,
    stride_vh,
    stride_vn,
    stride_vk,
    stride_oz,
    stride_oh,
    stride_om,
    stride_ok,
    seqlen_q,
    seqlen_k,
    BLOCK_M: tl.constexpr,
    BLOCK_N: tl.constexpr,
    HEAD_DIM: tl.constexpr,
    CAUSAL: tl.constexpr,
):
    start_m = tl.program_id(0)
    off_hz = tl.program_id(1)
    q_off = off_hz * stride_qh
    k_off = off_hz * stride_kh
    v_off = off_hz * stride_vh
    offs_m = start_m * BLOCK_M + tl.arange(0, BLOCK_M)
    offs_d = tl.arange(0, HEAD_DIM)
    offs_n = tl.arange(0, BLOCK_N)
    q_ptrs = Q + q_off + offs_m[:, None] * stride_qm + offs_d[None, :] * stride_qk
    k_ptrs = K + k_off + offs_d[:, None] * stride_kk + offs_n[None, :] * stride_kn
    v_ptrs = V + v_off + offs_n[:, None] * stride_vn + offs_d[None, :] * stride_vk
    m_i = tl.full([BLOCK_M], float("-inf"), dtype=tl.float32)
    l_i = tl.zeros([BLOCK_M], dtype=tl.float32) + 1.0
    acc = tl.zeros([BLOCK_M, HEAD_DIM], dtype=tl.float32)
    q = tl.load(q_ptrs)
    acc, l_i, m_i = _attn_fwd_inner(
        acc,
        l_i,
        m_i,
        q,
        k_ptrs,
        v_ptrs,
        sm_scale,
        stride_kn,
        stride_vn,
        start_m,
        seqlen_k,
        BLOCK_M,
        BLOCK_N,
        HEAD_DIM,
        CAUSAL,
    )
    acc = acc / l_i[:, None]
    lse = m_i + tl.math.log2(l_i) / 1.4426950408889634
    o_ptrs = (
        Out
        + off_hz * stride_oh
        + offs_m[:, None] * stride_om
        + offs_d[None, :] * stride_ok
    )
    tl.store(o_ptrs, acc.to(Out.dtype.element_ty))
    tl.store(Lse + off_hz * seqlen_q + offs_m, lse)

# config = {"BLOCK_M": 64, "BLOCK_N": 64, "HEAD_DIM": 512, "arch": "sm_80", "causal": false, "dtype": "bf16", "num_stages": 2, "num_warps": 4}
# arch = sm_80


// ===== COMPILED SASS (sm_80) =====

	.target	sm_80

	.elftype	@"ET_EXEC"


//--------------------- .note.nv.tkinfo           --------------------------
	.section	.note.nv.tkinfo,"",@"SHT_NOTE"
	.sectionflags	@"SHF_NOTE_NV_TKINFO"
	.tkinfo
        /*0018*/ 	.word	0x00000002
        /*0030*/ 	.string	""
        /*0030*/ 	.string	"ptxas"
        /*0030*/ 	.string	"Cuda compilation tools, release 13.0, V13.0.88"
        /*0030*/ 	.string	"Build cuda_13.0.r13.0/compiler.36424714_0"
        /*0030*/ 	.string	"-v  -suppress-debug-info  -lineinfo  -arch sm_80 "



//--------------------- .note.nv.cuinfo           --------------------------
	.section	.note.nv.cuinfo,"",@"SHT_NOTE"
	.sectionflags	@"SHF_NOTE_NV_CUINFO"
        /*0018*/ 	.short	0x0002
        /*001a*/ 	.short	0x0050
        /*001c*/ 	.short	0x0082
	.zero		2


//--------------------- .nv.info                  --------------------------
	.section	.nv.info,"",@"SHT_CUDA_INFO"
	.align	4


	//----- nvinfo : EIATTR_REGCOUNT
	.align		4
        /*0000*/ 	.byte	0x04, 0x2f
        /*0002*/ 	.short	(.L_2 - .L_1)
	.align		4
.L_1:
        /*0004*/ 	.word	index@(attn_fwd)
        /*0008*/ 	.word	0x00000020


	//----- nvinfo : EIATTR_FRAME_SIZE
	.align		4
.L_2:
        /*000c*/ 	.byte	0x04, 0x11
        /*000e*/ 	.short	(.L_4 - .L_3)
	.align		4
.L_3:
        /*0010*/ 	.word	index@(attn_fwd)
        /*0014*/ 	.word	0x000041b0


	//----- nvinfo : EIATTR_MIN_STACK_SIZE
	.align		4
.L_4:
        /*0018*/ 	.byte	0x04, 0x12
        /*001a*/ 	.short	(.L_6 - .L_5)
	.align		4
.L_5:
        /*001c*/ 	.word	index@(attn_fwd)
        /*0020*/ 	.word	0x000041b0
.L_6:


//--------------------- .nv.info.attn_fwd         --------------------------
	.section	.nv.info.attn_fwd,"",@"SHT_CUDA_INFO"
	.sectionflags	@""
	.align	4


	//----- nvinfo : EIATTR_CUDA_API_VERSION
	.align		4
        /*0000*/ 	.byte	0x04, 0x37
        /*0002*/ 	.short	(.L_8 - .L_7)
.L_7:
        /*0004*/ 	.word	0x00000082


	//----- nvinfo : EIATTR_SW2861232_WAR
	.align		4
.L_8:
        /*0008*/ 	.byte	0x01, 0x35
	.zero		2


	//----- nvinfo : EIATTR_PARAM_CBANK
	.align		4
        /*000c*/ 	.byte	0x04, 0x0a
        /*000e*/ 	.short	(.L_10 - .L_9)
	.align		4
.L_9:
        /*0010*/ 	.word	index@(.nv.constant0.attn_fwd)
        /*0014*/ 	.short	0x0160
        /*0016*/ 	.short	0x0088


	//----- nvinfo : EIATTR_CBANK_PARAM_SIZE
	.align		4
.L_10:
        /*0018*/ 	.byte	0x03, 0x19
        /*001a*/ 	.short	0x0088


	//----- nvinfo : EIATTR_KPARAM_INFO
	.align		4
        /*001c*/ 	.byte	0x04, 0x17
        /*001e*/ 	.short	(.L_12 - .L_11)
.L_11:
        /*0020*/ 	.word	0x00000000
        /*0024*/ 	.short	0x0019
        /*0026*/ 	.short	0x0080
        /*0028*/ 	.byte	0x00, 0xf4, 0x21, 0x00


	//----- nvinfo : EIATTR_KPARAM_INFO
	.align		4
.L_12:
        /*002c*/ 	.byte	0x04, 0x17
        /*002e*/ 	.short	(.L_14 - .L_13)
.L_13:
        /*0030*/ 	.word	0x00000000
        /*0034*/ 	.short	0x0018
        /*0036*/ 	.short	0x0078
        /*0038*/ 	.byte	0x00, 0xf4, 0x21, 0x00


	//----- nvinfo : EIATTR_KPARAM_INFO
	.align		4
.L_14:
        /*003c*/ 	.byte	0x04, 0x17
        /*003e*/ 	.short	(.L_16 - .L_15)
.L_15:
        /*0040*/ 	.word	0x00000000
        /*0044*/ 	.short	0x0017
        /*0046*/ 	.short	0x0070
        /*0048*/ 	.byte	0x00, 0xf0, 0x11, 0x00


	//----- nvinfo : EIATTR_KPARAM_INFO
	.align		4
.L_16:
        /*004c*/ 	.byte	0x04, 0x17
        /*004e*/ 	.short	(.L_18 - .L_17)
.L_17:
        /*0050*/ 	.word	0x00000000
        /*0054*/ 	.short	0x0016
        /*0056*/ 	.short	0x006c
        /*0058*/ 	.byte	0x00, 0xf0, 0x11, 0x00


	//----- nvinfo : EIATTR_KPARAM_INFO
	.align		4
.L_18:
        /*005c*/ 	.byte	0x04, 0x17
        /*005e*/ 	.short	(.L_20 - .L_19)
.L_19:
        /*0060*/ 	.word	0x00000000
        /*0064*/ 	.short	0x0015
        /*0066*/ 	.short	0x0068
        /*0068*/ 	.byte	0x00, 0xf0, 0x11, 0x00


	//----- nvinfo : EIATTR_KPARAM_INFO
	.align		4
.L_20:
        /*006c*/ 	.byte	0x04, 0x17
        /*006e*/ 	.short	(.L_22 - .L_21)
.L_21:
        /*0070*/ 	.word	0x00000000
        /*0074*/ 	.short	0x0014
        /*0076*/ 	.short	0x0064
        /*0078*/ 	.byte	0x00, 0xf0, 0x11, 0x00


	//----- nvinfo : EIATTR_KPARAM_INFO
	.align		4
.L_22:
        /*007c*/ 	.byte	0x04, 0x17
        /*007e*/ 	.short	(.L_24 - .L_23)
.L_23:
        /*0080*/ 	.word	0x00000000
        /*0084*/ 	.short	0x0013
        /*0086*/ 	.short	0x0060
        /*0088*/ 	.byte	0x00, 0xf0, 0x11, 0x00


	//----- nvinfo : EIATTR_KPARAM_INFO
	.align		4
.L_24:
        /*008c*/ 	.byte	0x04, 0x17
        /*008e*/ 	.short	(.L_26 - .L_25)
.L_25:
        /*0090*/ 	.word	0x00000000
        /*0094*/ 	.short	0x0012
        /*0096*/ 	.short	0x005c
        /*0098*/ 	.byte	0x00, 0xf0, 0x11, 0x00


	//----- nvinfo : EIATTR_KPARAM_INFO
	.align		4
.L_26:
        /*009c*/ 	.byte	0x04, 0x17
        /*009e*/ 	.short	(.L_28 - .L_27)
.L_27:
        /*00a0*/ 	.word	0x00000000
        /*00a4*/ 	.short	0x0011
        /*00a6*/ 	.short	0x0058
        /*00a8*/ 	.byte	0x00, 0xf0, 0x11, 0x00


	//----- nvinfo : EIATTR_KPARAM_INFO
	.align		4
.L_28:
        /*00ac*/ 	.byte	0x04, 0x17
        /*00ae*/ 	.short	(.L_30 - .L_29)
.L_29:
        /*00b0*/ 	.word	0x00000000
        /*00b4*/ 	.short	0x0010
        /*00b6*/ 	.short	0x0054
        /*00b8*/ 	.byte	0x00, 0xf0, 0x11, 0x00


	//----- nvinfo : EIATTR_KPARAM_INFO
	.align		4
.L_30:
        /*00bc*/ 	.byte	0x04, 0x17
        /*00be*/ 	.short	(.L_32 - .L_31)
.L_31:
        /*00c0*/ 	.word	0x00000000
        /*00c4*/ 	.short	0x000f
        /*00c6*/ 	.short	0x0050
        /*00c8*/ 	.byte	0x00, 0xf0, 0x11, 0x00


	//----- nvinfo : EIATTR_KPARAM_INFO
	.align		4
.L_32:
        /*00cc*/ 	.byte	0x04, 0x17
        /*00ce*/ 	.short	(.L_34 - .L_33)
.L_33:
        /*00d0*/ 	.word	0x00000000
        /*00d4*/ 	.short	0x000e
        /*00d6*/ 	.short	0x004c
        /*00d8*/ 	.byte	0x00, 0xf0, 0x11, 0x00


	//----- nvinfo : EIATTR_KPARAM_INFO
	.align		4
.L_34:
        /*00dc*/ 	.byte	0x04, 0x17
        /*00de*/ 	.short	(.L_36 - .L_35)
.L_35:
        /*00e0*/ 	.word	0x00000000
        /*00e4*/ 	.short	0x000d
        /*00e6*/ 	.short	0x0048
        /*00e8*/ 	.byte	0x00, 0xf0, 0x11, 0x00


	//----- nvinfo : EIATTR_KPARAM_INFO
	.align		4
.L_36:
        /*00ec*/ 	.byte	0x04, 0x17
        /*00ee*/ 	.short	(.L_38 - .L_37)
.L_37:
        /*00f0*/ 	.word	0x00000000
        /*00f4*/ 	.short	0x000c
        /*00f6*/ 	.short	0x0044
        /*00f8*/ 	.byte	0x00, 0xf0, 0x11, 0x00


	//----- nvinfo : EIATTR_KPARAM_INFO
	.align		4
.L_38:
        /*00fc*/ 	.byte	0x04, 0x17
        /*00fe*/ 	.short	(.L_40 - .L_39)
.L_39:
        /*0100*/ 	.word	0x00000000
        /*0104*/ 	.short	0x000b
        /*0106*/ 	.short	0x0040
        /*0108*/ 	.byte	0x00, 0xf0, 0x11, 0x00


	//----- nvinfo : EIATTR_KPARAM_INFO
	.align		4
.L_40:
        /*010c*/ 	.byte	0x04, 0x17
        /*010e*/ 	.short	(.L_42 - .L_41)
.L_41:
        /*0110*/ 	.word	0x00000000
        /*0114*/ 	.short	0x000a
        /*0116*/ 	.short	0x003c
        /*0118*/ 	.byte	0x00, 0xf0, 0x11, 0x00


	//----- nvinfo : EIATTR_KPARAM_INFO
	.align		4
.L_42:
        /*011c*/ 	.byte	0x04, 0x17
        /*011e*/ 	.short	(.L_44 - .L_43)
.L_43:
        /*0120*/ 	.word	0x00000000
        /*0124*/ 	.short	0x0009
        /*0126*/ 	.short	0x0038
        /*0128*/ 	.byte	0x00, 0xf0, 0x11, 0x00


	//----- nvinfo : EIATTR_KPARAM_INFO
	.align		4
.L_44:
        /*012c*/ 	.byte	0x04, 0x17
        /*012e*/ 	.short	(.L_46 - .L_45)
.L_45:
        /*0130*/ 	.word	0x00000000
        /*0134*/ 	.short	0x0008
        /*0136*/ 	.short	0x0034
        /*0138*/ 	.byte	0x00, 0xf0, 0x11, 0x00


	//----- nvinfo : EIATTR_KPARAM_INFO
	.align		4
.L_46:
        /*013c*/ 	.byte	0x04, 0x17
        /*013e*/ 	.short	(.L_48 - .L_47)
.L_47:
        /*0140*/ 	.word	0x00000000
        /*0144*/ 	.short	0x0007
        /*0146*/ 	.short	0x0030
        /*0148*/ 	.byte	0x00, 0xf0, 0x11, 0x00


	//----- nvinfo : EIATTR_KPARAM_INFO
	.align		4
.L_48:
        /*014c*/ 	.byte	0x04, 0x17
        /*014e*/ 	.short	(.L_50 - .L_49)
.L_49:
        /*0150*/ 	.word	0x00000000
        /*0154*/ 	.short	0x0006
        /*0156*/ 	.short	0x002c
        /*0158*/ 	.byte	0x00, 0xf0, 0x11, 0x00


	//----- nvinfo : EIATTR_KPARAM_INFO
	.align		4
.L_50:
        /*015c*/ 	.byte	0x04, 0x17
        /*015e*/ 	.short	(.L_52 - .L_51)
.L_51:
        /*0160*/ 	.word	0x00000000
        /*0164*/ 	.short	0x0005
        /*0166*/ 	.short	0x0028
        /*0168*/ 	.byte	0x00, 0xf0, 0x11, 0x00


	//----- nvinfo : EIATTR_KPARAM_INFO
	.align		4
.L_52:
        /*016c*/ 	.byte	0x04, 0x17
        /*016e*/ 	.short	(.L_54 - .L_53)
.L_53:
        /*0170*/ 	.word	0x00000000
        /*0174*/ 	.short	0x0004
        /*0176*/ 	.short	0x0020
        /*0178*/ 	.byte	0x00, 0xf4, 0x21, 0x00


	//----- nvinfo : EIATTR_KPARAM_INFO
	.align		4
.L_54:
        /*017c*/ 	.byte	0x04, 0x17
        /*017e*/ 	.short	(.L_56 - .L_55)
.L_55:
        /*0180*/ 	.word	0x00000000
        /*0184*/ 	.short	0x0003
        /*0186*/ 	.short	0x0018
        /*0188*/ 	.byte	0x00, 0xf4, 0x21, 0x00


	//----- nvinfo : EIATTR_KPARAM_INFO
	.align		4
.L_56:
        /*018c*/ 	.byte	0x04, 0x17
        /*018e*/ 	.short	(.L_58 - .L_57)
.L_57:
        /*0190*/ 	.word	0x00000000
        /*0194*/ 	.short	0x0002
        /*0196*/ 	.short	0x0010
        /*0198*/ 	.byte	0x00, 0xf4, 0x21, 0x00


	//----- nvinfo : EIATTR_KPARAM_INFO
	.align		4
.L_58:
        /*019c*/ 	.byte	0x04, 0x17
        /*019e*/ 	.short	(.L_60 - .L_59)
.L_59:
        /*01a0*/ 	.word	0x00000000
        /*01a4*/ 	.short	0x0001
        /*01a6*/ 	.short	0x0008
        /*01a8*/ 	.byte	0x00, 0xf4, 0x21, 0x00


	//----- nvinfo : EIATTR_KPARAM_INFO
	.align		4
.L_60:
        /*01ac*/ 	.byte	0x04, 0x17
        /*01ae*/ 	.short	(.L_62 - .L_61)
.L_61:
        /*01b0*/ 	.word	0x00000000
        /*01b4*/ 	.short	0x0000
        /*01b6*/ 	.short	0x0000
        /*01b8*/ 	.byte	0x00, 0xf4, 0x21, 0x00


	//----- nvinfo : EIATTR_MAXREG_COUNT
	.align		4
.L_62:
        /*01bc*/ 	.byte	0x03, 0x1b
        /*01be*/ 	.short	0x00ff


	//----- nvinfo : EIATTR_NUM_BARRIERS
	.align		4
        /*01c0*/ 	.byte	0x02, 0x4c
        /*01c2*/ 	.byte	0x01
	.zero		1


	//----- nvinfo : EIATTR_ANNOTATIONS
	.align		4
        /*01c4*/ 	.byte	0x04, 0x55
        /*01c6*/ 	.short	(.L_64 - .L_63)


	//   ....[0]....
.L_63:
        /*01c8*/ 	.word	0x00000001
        /*01cc*/ 	.byte	0xe0, 0x00, 0x00, 0x00, 0x01, 0x00, 0x00, 0x00, 0x10, 0x01, 0x00, 0x00, 0x01, 0x00, 0x00, 0x00
        /* <DEDUP_REMOVED lines=2406> */
        /*983c*/ 	.byte	0xe0, 0x4d, 0x02, 0x00


	//----- nvinfo : EIATTR_MERCURY_ISA_VERSION
	.align		4
.L_64:
        /*9840*/ 	.byte	0x03, 0x5f
        /*9842*/ 	.short	0x0000


	//----- nvinfo : EIATTR_COOP_GROUP_MASK_REGIDS
	.align		4
        /*9844*/ 	.byte	0x04, 0x29
        /*9846*/ 	.short	(.L_66 - .L_65)


	//   ....[0]....
.L_65:
        /*9848*/ 	.word	0xffffffff


	//   ....[1]....
        /*984c*/ 	.word	0xffffffff


	//   ....[2]....
        /*9850*/ 	.word	0xffffffff


	//   ....[3]....
        /*9854*/ 	.word	0xffffffff


	//   ....[4]....
        /*9858*/ 	.word	0xffffffff


	//   ....[5]....
        /*985c*/ 	.word	0xffffffff


	//   ....[6]....
        /*9860*/ 	.word	0xffffffff


	//   ....[7]....
        /*9864*/ 	.word	0xffffffff


	//   ....[8]....
        /*9868*/ 	.word	0xffffffff


	//   ....[9]....
        /*986c*/ 	.word	0xffffffff


	//   ....[10]....
        /*9870*/ 	.word	0xffffffff


	//   ....[11]....
        /*9874*/ 	.word	0xffffffff


	//   ....[12]....
        /*9878*/ 	.word	0xffffffff


	//   ....[13]....
        /*987c*/ 	.word	0xffffffff


	//   ....[14]....
        /*9880*/ 	.word	0xffffffff


	//   ....[15]....
        /*9884*/ 	.word	0xffffffff


	//   ....[16]....
        /*9888*/ 	.word	0xffffffff


	//   ....[17]....
        /*988c*/ 	.word	0xffffffff


	//   ....[18]....
        /*9890*/ 	.word	0xffffffff


	//   ....[19]....
        /*9894*/ 	.word	0xffffffff


	//   ....[20]....
        /*9898*/ 	.word	0xffffffff


	//   ....[21]....
        /*989c*/ 	.word	0xffffffff


	//   ....[22]....
        /*98a0*/ 	.word	0xffffffff


	//   ....[23]....
        /*98a4*/ 	.word	0xffffffff


	//   ....[24]....
        /*98a8*/ 	.word	0xffffffff


	//   ....[25]....
        /*98ac*/ 	.word	0xffffffff


	//   ....[26]....
        /*98b0*/ 	.word	0xffffffff


	//   ....[27]....
        /*98b4*/ 	.word	0xffffffff


	//   ....[28]....
        /*98b8*/ 	.word	0xffffffff


	//   ....[29]....
        /*98bc*/ 	.word	0xffffffff


	//   ....[30]....
        /*98c0*/ 	.word	0xffffffff


	//   ....[31]....
        /*98c4*/ 	.word	0xffffffff


	//   ....[32]....
        /*98c8*/ 	.word	0xffffffff


	//   ....[33]....
        /*98cc*/ 	.word	0xffffffff


	//   ....[34]....
        /*98d0*/ 	.word	0xffffffff


	//   ....[35]....
        /*98d4*/ 	.word	0xffffffff


	//   ....[36]....
        /*98d8*/ 	.word	0xffffffff


	//   ....[37]....
        /*98dc*/ 	.word	0xffffffff


	//   ....[38]....
        /*98e0*/ 	.word	0xffffffff


	//   ....[39]....
        /*98e4*/ 	.word	0xffffffff


	//----- nvinfo : EIATTR_COOP_GROUP_INSTR_OFFSETS
	.align		4
.L_66:
        /*98e8*/ 	.byte	0x04, 0x28
        /*98ea*/ 	.short	(.L_68 - .L_67)


	//   ....[0]....
.L_67:
        /*98ec*/ 	.word	0x0002c730


	//   ....[1]....
        /*98f0*/ 	.word	0x0002c740


	//   ....[2]....
        /*98f4*/ 	.word	0x0002c750


	//   ....[3]....
        /*98f8*/ 	.word	0x0002c770


	//   ....[4]....
        /*98fc*/ 	.word	0x0002c790


	//   ....[5]....
        /*9900*/ 	.word	0x0002c7a0


	//   ....[6]....
        /*9904*/ 	.word	0x0002c7f0


	//   ....[7]....
        /*9908*/ 	.word	0x0002c830


	//   ....[8]....
        /*990c*/ 	.word	0x0002c840


	//   ....[9]....
        /*9910*/ 	.word	0x0002c850


	//   ....[10]....
        /*9914*/ 	.word	0x0002c940


	//   ....[11]....
        /*9918*/ 	.word	0x0002c950


	//   ....[12]....
        /*991c*/ 	.word	0x0002c980


	//   ....[13]....
        /*9920*/ 	.word	0x0002c990


	//   ....[14]....
        /*9924*/ 	.word	0x0002c9a0


	//   ....[15]....
        /*9928*/ 	.word	0x0002c9b0


	//   ....[16]....
        /*992c*/ 	.word	0x0002cb70


	//   ....[17]....
        /*9930*/ 	.word	0x0002cb80


	//   ....[18]....
        /*9934*/ 	.word	0x0002cbc0


	//   ....[19]....
        /*9938*/ 	.word	0x0002cbd0


	//   ....[20]....
        /*993c*/ 	.word	0x0002d990


	//   ....[21]....
        /*9940*/ 	.word	0x0002d9c0


	//   ....[22]....
        /*9944*/ 	.word	0x0002da90


	//   ....[23]....
        /*9948*/ 	.word	0x0002db00


	//   ....[24]....
        /*994c*/ 	.word	0x0002db10


	//   ....[25]....
        /*9950*/ 	.word	0x0002db20


	//   ....[26]....
        /*9954*/ 	.word	0x0002db30


	//   ....[27]....
        /*9958*/ 	.word	0x0002db40


	//   ....[28]....
        /*995c*/ 	.word	0x0002db50


	//   ....[29]....
        /*9960*/ 	.word	0x0002db60


	//   ....[30]....
        /*9964*/ 	.word	0x0002dbf0


	//   ....[31]....
        /*9968*/ 	.word	0x0002dc00


	//   ....[32]....
        /*996c*/ 	.word	0x0002dc10


	//   ....[33]....
        /*9970*/ 	.word	0x0002dc20


	//   ....[34]....
        /*9974*/ 	.word	0x0002dc30


	//   ....[35]....
        /*9978*/ 	.word	0x0002dc40


	//   ....[36]....
        /*997c*/ 	.word	0x0002de00


	//   ....[37]....
        /*9980*/ 	.word	0x0002de10


	//   ....[38]....
        /*9984*/ 	.word	0x0002de40


	//   ....[39]....
        /*9988*/ 	.word	0x0002de50


	//----- nvinfo : EIATTR_EXIT_INSTR_OFFSETS
	.align		4
.L_68:
        /*998c*/ 	.byte	0x04, 0x1c
        /*998e*/ 	.short	(.L_70 - .L_69)


	//   ....[0]....
.L_69:
        /*9990*/ 	.word	0x0005c280


	//   ....[1]....
        /*9994*/ 	.word	0x0005c370


	//----- nvinfo : EIATTR_REQNTID
	.align		4
.L_70:
        /*9998*/ 	.byte	0x04, 0x10
        /*999a*/ 	.short	(.L_72 - .L_71)
.L_71:
        /*999c*/ 	.word	0x00000080
        /*99a0*/ 	.word	0x00000001
        /*99a4*/ 	.word	0x00000001
.L_72:


//--------------------- .nv.callgraph             --------------------------
	.section	.nv.callgraph,"",@"SHT_CUDA_CALLGRAPH"
	.align	4
	.sectionentsize	8
	.align		4
        /*0000*/ 	.word	0x00000000
	.align		4
        /*0004*/ 	.word	0xffffffff
	.align		4
        /*0008*/ 	.word	0x00000000
	.align		4
        /*000c*/ 	.word	0xfffffffe
	.align		4
        /*0010*/ 	.word	0x00000000
	.align		4
        /*0014*/ 	.word	0xfffffffd
	.align		4
        /*0018*/ 	.word	0x00000000
	.align		4
        /*001c*/ 	.word	0xfffffffc


//--------------------- .nv.rel.action            --------------------------
	.section	.nv.rel.action,"",@"SHT_CUDA_RELOCINFO"
	.align	8
	.sectionentsize	8
        /*0000*/ 	.byte	0x73, 0x00, 0x00, 0x00, 0x00, 0x00, 0x00, 0x00, 0x00, 0x00, 0x00, 0x11, 0x25, 0x00, 0x05, 0x36


//--------------------- .nv.constant4             --------------------------
	.section	.nv.constant4,"a",@progbits
	.align	8
	.align		8
.nv.constant4:
        /*0000*/ 	.dword	_$_str


//--------------------- .nv.constant0.attn_fwd    --------------------------
	.section	.nv.constant0.attn_fwd,"a",@progbits
	.sectionflags	@""
	.align	4
.nv.constant0.attn_fwd:
	.zero		488


//--------------------- .text.attn_fwd            --------------------------
	.section	.text.attn_fwd,"ax",@progbits
	.sectioninfo	@"SHI_REGISTERS=32"
	.align	128
        .global         attn_fwd
        .type           attn_fwd,@function
        .size           attn_fwd,(.L_x_3 - attn_fwd)
        .other          attn_fwd,@"STO_CUDA_ENTRY STV_DEFAULT"
attn_fwd:
.text.attn_fwd:
[----:B------:R-:W-:-:S03]  /*0000*/  MOV R1, c[0x0][0x28] ;  /* 0x00000a0000017a02 */ /* 0x000fc60000000f00 */
[----:B------:R-:W0:Y:S01]  /*0010*/  S2R R12, SR_TID.X ;  /* 0x00000000000c7919 */ /* 0x000e220000002100 */
[----:B------:R-:W-:Y:S01]  /*0020*/  IADD3 R1, R1, -0x41b0, RZ ;  /* 0xffffbe5001017810 */ /* 0x000fe20007ffe0ff */
[----:B------:R-:W-:Y:S02]  /*0030*/  ULDC.64 UR4, c[0x0][0x118] ;  /* 0x0000460000047ab9 */ /* 0x000fe40000000a00 */
[----:B------:R-:W1:Y:S01]  /*0040*/  S2R R10, SR_CTAID.Y ;  /* 0x00000000000a7919 */ /* 0x000e620000002600 */
[----:B0-----:R-:W-:-:S04]  /*0050*/  SHF.R.U32.HI R0, RZ, 0x6, R12 ;  /* 0x00000006ff007819 */ /* 0x001fc8000001160c */
[----:B------:R-:W-:Y:S01]  /*0060*/  SGXT.U32 R2, R0, 0x1 ;  /* 0x000000010002781a */ /* 0x000fe20000000000 */
[----:B------:R-:W-:Y:S02]  /*0070*/  IMAD.MOV.U32 R0, RZ, RZ, c[0x0][0x198] ;  /* 0x00006600ff007624 */ /* 0x000fe400078e00ff */
[----:B-1----:R-:W-:Y:S02]  /*0080*/  IMAD R10, R10, c[0x0][0x190], RZ ;  /* 0x000064000a0a7a24 */ /* 0x002fe400078e02ff */
[----:B------:R-:W-:-:S05]  /*0090*/  IMAD R11, R2, c[0x0][0x198], RZ ;  /* 0x00006600020b7a24 */ /* 0x000fca00078e02ff */
[----:B------:R-:W-:-:S05]  /*00a0*/  LEA R13, R0, R11, 0x1 ;  /* 0x0000000b000d7211 */ /* 0x000fca00078e08ff */
[----:B------:R-:W-:-:S05]  /*00b0*/  IMAD R15, R0, 0x2, R13 ;  /* 0x00000002000f7824 */ /* 0x000fca00078e020d */
[----:B------:R-:W-:-:S05]  /*00c0*/  LEA R23, R0, R15, 0x1 ;  /* 0x0000000f00177211 */ /* 0x000fca00078e08ff */
[C---:B------:R-:W-:Y:S01]  /*00d0*/  IMAD R27, R0.reuse, 0x2, R23 ;  /* 0x00000002001b7824 */ /* 0x040fe200078e0217 */
[----:B------:R0:W-:Y:S04]  /*00e0*/  STL [R1+0x1cb8], R23 ;  /* 0x001cb81701007387 */ /* 0x0001e80000100800 */
[----:B------:R-:W-:-:S05]  /*00f0*/  LEA R21, R0, R27, 0x1 ;  /* 0x0000001b00157211 */ /* 0x000fca00078e08ff */
[----:B------:R-:W-:Y:S01]  /*0100*/  IMAD R19, R0, 0x2, R21 ;  /* 0x0000000200137824 */ /* 0x000fe200078e0215 */
[----:B------:R1:W-:Y:S01]  /*0110*/  STL [R1+0x1cb4], R21 ;  /* 0x001cb41501007387 */ /* 0x0003e20000100800 */
[----:B0-----:R-:W-:-:S03]  /*0120*/  LOP3.LUT R23, R12, 0x3f, RZ, 0xc0, !PT ;  /* 0x0000003f0c177812 */ /* 0x001fc600078ec0ff */
[----:B------:R-:W0:Y:S01]  /*0130*/  S2R R0, SR_CTAID.X ;  /* 0x0000000000007919 */ /* 0x000e220000002500 */
[----:B-1----:R-:W-:-:S05]  /*0140*/  MOV R21, c[0x0][0x198] ;  /* 0x0000660000157a02 */ /* 0x002fca0000000f00 */
[----:B------:R-:W-:-:S05]  /*0150*/  IMAD R17, R21, 0x2, R19 ;  /* 0x0000000215117824 */ /* 0x000fca00078e0213 */
[----:B------:R-:W-:-:S05]  /*0160*/  LEA R16, R21, R17, 0x1 ;  /* 0x0000001115107211 */ /* 0x000fca00078e08ff */
[----:B------:R-:W-:Y:S01]  /*0170*/  IMAD R18, R21, 0x2, R16 ;  /* 0x0000000215127824 */ /* 0x000fe200078e0210 */
[----:B0-----:R-:W-:-:S04]  /*0180*/  LEA R0, R0, R23, 0x6 ;  /* 0x0000001700007211 */ /* 0x001fc800078e30ff */
[----:B------:R-:W-:Y:S01]  /*0190*/  LEA R20, R21, R18, 0x1 ;  /* 0x0000001215147211 */ /* 0x000fe200078e08ff */
[----:B------:R-:W-:-:S04]  /*01a0*/  IMAD R0, R0, c[0x0][0x194], RZ ;  /* 0x0000650000007a24 */ /* 0x000fc800078e02ff */
[C---:B------:R-:W-:Y:S02]  /*01b0*/  IMAD R24, R21.reuse, 0x2, R20 ;  /* 0x0000000215187824 */ /* 0x040fe400078e0214 */
[C---:B------:R-:W-:Y:S02]  /*01c0*/  IMAD.SHL.U32 R26, R0.reuse, 0x2, RZ ;  /* 0x00000002001a7824 */ /* 0x040fe400078e00ff */
[----:B------:R-:W-:Y:S01]  /*01d0*/  IMAD.HI R0, R0, 0x2, RZ ;  /* 0x0000000200007827 */ /* 0x000fe200078e02ff */
[----:B------:R-:W-:-:S05]  /*01e0*/  LEA R22, R21, R24, 0x1 ;  /* 0x0000001815167211 */ /* 0x000fca00078e08ff */
[----:B------:R-:W-:-:S05]  /*01f0*/  IMAD R2, R21, 0x2, R22 ;  /* 0x0000000215027824 */ /* 0x000fca00078e0216 */
        /* <DEDUP_REMOVED lines=9> */
[----:B------:R-:W-:-:S04]  /*0290*/  IMAD R14, R21, 0x2, R28 ;  /* 0x00000002150e7824 */ /* 0x000fc800078e021c */
[C---:B------:R-:W-:Y:S01]  /*02a0*/  IMAD R29, R21.reuse, 0x2, R14 ;  /* 0x00000002151d7824 */ /* 0x040fe200078e020e */
[----:B------:R0:W-:Y:S04]  /*02b0*/  STL [R1], R14 ;  /* 0x0000000e01007387 */ /* 0x0001e80000100800 */
[----:B------:R-:W-:-:S04]  /*02c0*/  LEA R23, R21, R29, 0x1 ;  /* 0x0000001d15177211 */ /* 0x000fc800078e08ff */
[----:B------:R-:W-:Y:S02]  /*02d0*/  LEA R23, R21, R23, 0x1 ;  /* 0x0000001715177211 */ /* 0x000fe400078e08ff */
[----:B0-----:R-:W-:Y:S01]  /*02e0*/  SHF.R.S32.HI R14, RZ, 0x6, R12 ;  /* 0x00000006ff0e7819 */ /* 0x001fe2000001140c */
[C---:B------:R-:W-:Y:S02]  /*02f0*/  IMAD.SHL.U32 R12, R10.reuse, 0x2, RZ ;  /* 0x000000020a0c7824 */ /* 0x040fe400078e00ff */
[----:B------:R-:W-:Y:S01]  /*0300*/  IMAD.HI R10, R10, 0x2, RZ ;  /* 0x000000020a0a7827 */ /* 0x000fe200078e02ff */
[----:B------:R0:W-:Y:S01]  /*0310*/  STL [R1+0x8], R23 ;  /* 0x0000081701007387 */ /* 0x0001e20000100800 */
[----:B------:R-:W-:Y:S02]  /*0320*/  SGXT R14, R14, 0x1 ;  /* 0x000000010e0e781a */ /* 0x000fe40000000200 */
[----:B------:R-:W-:Y:S02]  /*0330*/  IADD3 R26, P0, P1, R26, c[0x0][0x160], R12 ;  /* 0x000058001a1a7a10 */ /* 0x000fe4000791e00c */
[----:B------:R-:W1:Y:S02]  /*0340*/  S2R R12, SR_TID.X ;  /* 0x00000000000c7919 */ /* 0x000e640000002100 */
[----:B------:R-:W-:-:S02]  /*0350*/  IADD3.X R0, R0, c[0x0][0x164], R10, P0, P1 ;  /* 0x0000590000007a10 */ /* 0x000fc400007e240a */
[----:B------:R-:W-:Y:S02]  /*0360*/  LEA R10, P0, R11, R26, 0x1 ;  /* 0x0000001a0b0a7211 */ /* 0x000fe400078008ff */
[----:B0-----:R-:W-:Y:S02]  /*0370*/  LEA R23, R21, R23, 0x1 ;  /* 0x0000001715177211 */ /* 0x001fe400078e08ff */
[----:B------:R-:W-:-:S03]  /*0380*/  LEA.HI.X.SX32 R11, R11, R0, 0x1, P0 ;  /* 0x000000000b0b7211 */ /* 0x000fc600000f0eff */
[----:B------:R0:W-:Y:S04]  /*0390*/  STL [R1+0x24], R23 ;  /* 0x0000241701007387 */ /* 0x0001e80000100800 */
[----:B------:R2:W3:Y:S01]  /*03a0*/  LDG.E.U16 R10, [R10.64] ;  /* 0x000000040a0a7981 */ /* 0x0004e2000c1e1500 */
[----:B0-----:R-:W-:Y:S02]  /*03b0*/  LEA R23, R21, R23, 0x1 ;  /* 0x0000001715177211 */ /* 0x001fe400078e08ff */
[----:B-1----:R-:W-:-:S03]  /*03c0*/  LOP3.LUT R12, R12, 0x3f, RZ, 0xc0, !PT ;  /* 0x0000003f0c0c7812 */ /* 0x002fc600078ec0ff */
[----:B------:R0:W-:Y:S02]  /*03d0*/  STL [R1+0x20], R23 ;  /* 0x0000201701007387 */ /* 0x0001e40000100800 */
[----:B------:R-:W-:-:S05]  /*03e0*/  IMAD.SHL.U32 R12, R12, 0x2, RZ ;  /* 0x000000020c0c7824 */ /* 0x000fca00078e00ff */
[----:B------:R-:W-:Y:S01]  /*03f0*/  LOP3.LUT R12, R12, 0x90, R14, 0x78, !PT ;  /* 0x000000900c0c7812 */ /* 0x000fe200078e780e */
[----:B0-----:R-:W-:Y:S01]  /*0400*/  IMAD R23, R21, 0x2, R23 ;  /* 0x0000000215177824 */ /* 0x001fe200078e0217 */
[----:B--2---:R-:W-:-:S03]  /*0410*/  MOV R11, c[0x0][0x198] ;  /* 0x00006600000b7a02 */ /* 0x004fc60000000f00 */
[----:B------:R0:W-:Y:S01]  /*0420*/  STL [R1+0x440], R12 ;  /* 0x0004400c01007387 */ /* 0x0001e20000100800 */
[----:B------:R-:W-:-:S03]  /*0430*/  LEA R14, P0, R15, R26, 0x1 ;  /* 0x0000001a0f0e7211 */ /* 0x000fc600078008ff */
[----:B------:R1:W-:Y:S01]  /*0440*/  STL [R1+0x2c], R23 ;  /* 0x00002c1701007387 */ /* 0x0003e20000100800 */
[----:B0-----:R-:W-:Y:S02]  /*0450*/  LEA R12, P1, R13, R26, 0x1 ;  /* 0x0000001a0d0c7211 */ /* 0x001fe400078208ff */
[----:B-1----:R-:W-:Y:S02]  /*0460*/  LEA R23, R21, R23, 0x1 ;  /* 0x0000001715177211 */ /* 0x002fe400078e08ff */
[----:B------:R-:W-:-:S03]  /*0470*/  LEA.HI.X.SX32 R13, R13, R0, 0x1, P1 ;  /* 0x000000000d0d7211 */ /* 0x000fc600008f0eff */
[----:B------:R-:W-:Y:S01]  /*0480*/  IMAD R21, R21, 0x2, R23 ;  /* 0x0000000215157824 */ /* 0x000fe200078e0217 */
[----:B------:R0:W-:Y:S03]  /*0490*/  STL [R1+0x38], R23 ;  /* 0x0000381701007387 */ /* 0x0001e60000100800 */
[----:B------:R-:W-:Y:S01]  /*04a0*/  IMAD R11, R11, 0x2, R21 ;  /* 0x000000020b0b7824 */ /* 0x000fe200078e0215 */
[----:B0-----:R-:W2:Y:S04]  /*04b0*/  LDL.LU R23, [R1+0x1cb8] ;  /* 0x001cb80001177983 */ /* 0x001ea80000300800 */
[----:B------:R0:W-:Y:S04]  /*04c0*/  STL [R1+0x58], R21 ;  /* 0x0000581501007387 */ /* 0x0001e80000100800 */
[----:B0-----:R-:W4:Y:S04]  /*04d0*/  LDL.LU R21, [R1+0x1cb4] ;  /* 0x001cb40001157983 */ /* 0x001f280000300800 */
[----:B---3--:R0:W-:Y:S04]  /*04e0*/  STL [R1+0x3dc], R10 ;  /* 0x0003dc0a01007387 */ /* 0x0081e80000100800 */
[----:B0-----:R0:W3:Y:S01]  /*04f0*/  LDG.E.U16 R10, [R12.64] ;  /* 0x000000040c0a7981 */ /* 0x0010e2000c1e1500 */
[----:B------:R-:W-:-:S03]  /*0500*/  LEA.HI.X.SX32 R15, R15, R0, 0x1, P0 ;  /* 0x000000000f0f7211 */ /* 0x000fc600000f0eff */
[----:B------:R1:W-:Y:S04]  /*0510*/  STL [R1+0x48], R11 ;  /* 0x0000480b01007387 */ /* 0x0003e80000100800 */
[----:B------:R5:W2:Y:S01]  /*0520*/  LDG.E.U16 R14, [R14.64] ;  /* 0x000000040e0e7981 */ /* 0x000aa2000c1e1500 */
[----:B0-----:R-:W-:Y:S01]  /*0530*/  IMAD.MOV.U32 R13, RZ, RZ, c[0x0][0x198] ;  /* 0x00006600ff0d7624 */ /* 0x001fe200078e00ff */
[----:B------:R-:W-:-:S04]  /*0540*/  MOV R12, R11 ;  /* 0x0000000b000c7202 */ /* 0x000fc80000000f00 */
[----:B-1----:R-:W-:-:S05]  /*0550*/  LEA R11, R13, R12, 0x1 ;  /* 0x0000000c0d0b7211 */ /* 0x002fca00078e08ff */
[----:B------:R-:W-:Y:S01]  /*0560*/  IMAD.MOV.U32 R13, RZ, RZ, R11 ;  /* 0x000000ffff0d7224 */ /* 0x000fe200078e000b */
[----:B---3--:R2:W-:Y:S04]  /*0570*/  STL [R1+0x450], R10 ;  /* 0x0004500a01007387 */ /* 0x0085e80000100800 */
[----:B------:R0:W-:Y:S01]  /*0580*/  STL [R1+0x50], R11 ;  /* 0x0000500b01007387 */ /* 0x0001e20000100800 */
[----:B--2---:R-:W-:-:S04]  /*0590*/  LEA R10, P0, R23, R26, 0x1 ;  /* 0x0000001a170a7211 */ /* 0x004fc800078008ff */
[----:B0-----:R-:W-:-:S06]  /*05a0*/  LEA.HI.X.SX32 R11, R23, R0, 0x1, P0 ;  /* 0x00000000170b7211 */ /* 0x001fcc00000f0eff */
[----:B------:R0:W2:Y:S01]  /*05b0*/  LDG.E.U16 R11, [R10.64] ;  /* 0x000000040a0b7981 */ /* 0x0000a2000c1e1500 */
[----:B------:R-:W-:Y:S02]  /*05c0*/  MOV R23, c[0x0][0x198] ;  /* 0x0000660000177a02 */ /* 0x000fe40000000f00 */
[----:B------:R-:W-:-:S03]  /*05d0*/  LEA R12, P1, R27, R26, 0x1 ;  /* 0x0000001a1b0c7211 */ /* 0x000fc600078208ff */
[----:B-----5:R-:W-:Y:S01]  /*05e0*/  IMAD R15, R23, 0x2, R13 ;  /* 0x00000002170f7824 */ /* 0x020fe200078e020d */
[----:B------:R-:W-:-:S04]  /*05f0*/  LEA.HI.X.SX32 R13, R27, R0, 0x1, P1 ;  /* 0x000000001b0d7211 */ /* 0x000fc800008f0eff */
[----:B------:R-:W-:Y:S01]  /*0600*/  STL [R1+0x5c], R15 ;  /* 0x00005c0f01007387 */ /* 0x000fe20000100800 */
[----:B------:R-:W-:-:S03]  /*0610*/  MOV R27, R15 ;  /* 0x0000000f001b7202 */ /* 0x000fc60000000f00 */
[----:B------:R4:W-:Y:S02]  /*0620*/  STL [R1+0x44c], R14 ;  /* 0x00044c0e01007387 */ /* 0x0009e40000100800 */
[----:B------:R-:W-:Y:S01]  /*0630*/  IMAD R27, R23, 0x2, R27 ;  /* 0x00000002171b7824 */ /* 0x000fe200078e021b */
[----:B----4-:R-:W-:-:S04]  /*0640*/  LEA R14, P0, R21, R26, 0x1 ;  /* 0x0000001a150e7211 */ /* 0x010fc800078008ff */
[----:B------:R-:W-:Y:S02]  /*0650*/  LEA.HI.X.SX32 R15, R21, R0, 0x1, P0 ;  /* 0x00000000150f7211 */ /* 0x000fe400000f0eff */
[----:B0-----:R-:W-:Y:S02]  /*0660*/  LEA R10, P0, R19, R26, 0x1 ;  /* 0x0000001a130a7211 */ /* 0x001fe400078008ff */
[----:B------:R-:W-:Y:S01]  /*0670*/  LEA R23, R23, R27, 0x1 ;  /* 0x0000001b17177211 */ /* 0x000fe200078e08ff */
[----:B--2---:R0:W-:Y:S04]  /*0680*/  STL [R1+0x448], R11 ;  /* 0x0004480b01007387 */ /* 0x0041e80000100800 */
[----:B------:R1:W-:Y:S01]  /*0690*/  STL [R1+0xc4], R27 ;  /* 0x0000c41b01007387 */ /* 0x0003e20000100800 */
[----:B0-----:R-:W-:Y:S01]  /*06a0*/  LEA.HI.X.SX32 R11, R19, R0, 0x1, P0 ;  /* 0x00000000130b7211 */ /* 0x001fe200000f0eff */
[----:B------:R-:W-:-:S02]  /*06b0*/  IMAD.MOV.U32 R19, RZ, RZ, c[0x0][0x198] ;  /* 0x00006600ff137624 */ /* 0x000fc400078e00ff */
[----:B-1----:R0:W2:Y:S03]  /*06c0*/  LDG.E.U16 R27, [R12.64] ;  /* 0x000000040c1b7981 */ /* 0x0020a6000c1e1500 */
[----:B------:R-:W-:Y:S01]  /*06d0*/  LEA R21, R19, R23, 0x1 ;  /* 0x0000001713157211 */ /* 0x000fe200078e08ff */
[----:B------:R1:W-:Y:S04]  /*06e0*/  STL [R1+0x40], R23 ;  /* 0x0000401701007387 */ /* 0x0003e80000100800 */
[----:B-1----:R1:W3:Y:S04]  /*06f0*/  LDG.E.U16 R23, [R14.64] ;  /* 0x000000040e177981 */ /* 0x0022e8000c1e1500 */
[----:B------:R4:W-:Y:S01]  /*0700*/  STL [R1+0x3c], R21 ;  /* 0x00003c1501007387 */ /* 0x0009e20000100800 */
[-C--:B0-----:R-:W-:Y:S01]  /*0710*/  LEA R12, P0, R17, R26.reuse, 0x1 ;  /* 0x0000001a110c7211 */ /* 0x081fe200078008ff */
[----:B----4-:R-:W-:Y:S01]  /*0720*/  IMAD R21, R19, 0x2, R21 ;  /* 0x0000000213157824 */ /* 0x010fe200078e0215 */
[----:B-1----:R-:W-:-:S04]  /*0730*/  LEA R14, P1, R16, R26, 0x1 ;  /* 0x0000001a100e7211 */ /* 0x002fc800078208ff */
[----:B------:R0:W-:Y:S01]  /*0740*/  STL [R1+0x54], R21 ;  /* 0x0000541501007387 */ /* 0x0001e20000100800 */
[-C--:B------:R-:W-:Y:S02]  /*0750*/  LEA.HI.X.SX32 R13, R17, R0.reuse, 0x1, P0 ;  /* 0x00000000110d7211 */ /* 0x080fe400000f0eff */
[----:B------:R-:W-:Y:S02]  /*0760*/  LEA.HI.X.SX32 R15, R16, R0, 0x1, P1 ;  /* 0x00000000100f7211 */ /* 0x000fe400008f0eff */
[----:B0-----:R-:W-:Y:S01]  /*0770*/  LEA R21, R19, R21, 0x1 ;  /* 0x0000001513157211 */ /* 0x001fe200078e08ff */
[----:B--2---:R0:W-:Y:S04]  /*0780*/  STL [R1+0x3d0], R27 ;  /* 0x0003d01b01007387 */ /* 0x0041e80000100800 */
[----:B------:R-:W-:Y:S04]  /*0790*/  STL [R1+0xc0], R21 ;  /* 0x0000c01501007387 */ /* 0x000fe80000100800 */
[----:B0-----:R0:W2:Y:S04]  /*07a0*/  LDG.E.U16 R27, [R10.64] ;  /* 0x000000040a1b7981 */ /* 0x0010a8000c1e1500 */
[----:B---3--:R1:W-:Y:S01]  /*07b0*/  STL [R1+0x444], R23 ;  /* 0x0004441701007387 */ /* 0x0083e20000100800 */
[----:B0-----:R-:W-:-:S03]  /*07c0*/  LEA R10, P0, R18, R26, 0x1 ;  /* 0x0000001a120a7211 */ /* 0x001fc600078008ff */
[----:B-1----:R0:W3:Y:S01]  /*07d0*/  LDG.E.U16 R23, [R12.64] ;  /* 0x000000040c177981 */ /* 0x0020e2000c1e1500 */
[----:B------:R-:W-:-:S03]  /*07e0*/  LEA.HI.X.SX32 R11, R18, R0, 0x1, P0 ;  /* 0x00000000120b7211 */ /* 0x000fc600000f0eff */
[----:B------:R1:W4:Y:S01]  /*07f0*/  LDG.E.U16 R18, [R14.64] ;  /* 0x000000040e127981 */ /* 0x000322000c1e1500 */
[----:B------:R-:W-:-:S05]  /*0800*/  IMAD R17, R19, 0x2, R21 ;  /* 0x0000000213117824 */ /* 0x000fca00078e0215 */
[----:B------:R-:W-:Y:S01]  /*0810*/  LEA R16, R19, R17, 0x1 ;  /* 0x0000001113107211 */ /* 0x000fe200078e08ff */
[----:B------:R5:W-:Y:S04]  /*0820*/  STL [R1+0x34], R17 ;  /* 0x0000341101007387 */ /* 0x000be80000100800 */
[----:B------:R1:W-:Y:S01]  /*0830*/  STL [R1+0x30], R16 ;  /* 0x0000301001007387 */ /* 0x0003e20000100800 */
[----:B0-----:R-:W-:-:S03]  /*0840*/  LEA R12, P0, R20, R26, 0x1 ;  /* 0x0000001a140c7211 */ /* 0x001fc600078008ff */
[----:B-----5:R0:W5:Y:S01]  /*0850*/  LDG.E.U16 R17, [R10.64] ;  /* 0x000000040a117981 */ /* 0x020162000c1e1500 */
[----:B-1----:R-:W-:-:S05]  /*0860*/  IMAD R16, R19, 0x2, R16 ;  /* 0x0000000213107824 */ /* 0x002fca00078e0210 */
[----:B------:R1:W-:Y:S02]  /*0870*/  STL [R1+0x4c], R16 ;  /* 0x00004c1001007387 */ /* 0x0003e40000100800 */
[----:B-1----:R-:W-:-:S05]  /*0880*/  LEA R16, R19, R16, 0x1 ;  /* 0x0000001013107211 */ /* 0x002fca00078e08ff */
[----:B------:R1:W-:Y:S01]  /*0890*/  STL [R1+0xbc], R16 ;  /* 0x0000bc1001007387 */ /* 0x0003e20000100800 */
[----:B------:R-:W-:Y:S02]  /*08a0*/  LEA.HI.X.SX32 R13, R20, R0, 0x1, P0 ;  /* 0x00000000140d7211 */ /* 0x000fe400000f0eff */
[-C--:B0-----:R-:W-:Y:S02]  /*08b0*/  LEA R10, P0, R24, R26.reuse, 0x1 ;  /* 0x0000001a180a7211 */ /* 0x081fe400078008ff */
[----:B------:R-:W-:Y:S01]  /*08c0*/  LEA R14, P1, R22, R26, 0x1 ;  /* 0x0000001a160e7211 */ /* 0x000fe200078208ff */
[----:B------:R0:W5:Y:S01]  /*08d0*/  LDG.E.U16 R21, [R12.64] ;  /* 0x000000040c157981 */ /* 0x000162000c1e1500 */
[----:B-1----:R-:W-:-:S05]  /*08e0*/  IMAD R16, R19, 0x2, R16 ;  /* 0x0000000213107824 */ /* 0x002fca00078e0210 */
[----:B------:R1:W-:Y:S01]  /*08f0*/  STL [R1+0x28], R16 ;  /* 0x0000281001007387 */ /* 0x0003e20000100800 */
[----:B------:R-:W-:Y:S02]  /*0900*/  LEA.HI.X.SX32 R11, R24, R0, 0x1, P0 ;  /* 0x00000000180b7211 */ /* 0x000fe400000f0eff */
[----:B-1----:R-:W-:-:S05]  /*0910*/  LEA R16, R19, R16, 0x1 ;  /* 0x0000001013107211 */ /* 0x002fca00078e08ff */
[----:B------:R1:W-:Y:S01]  /*0920*/  STL [R1+0x1c], R16 ;  /* 0x00001c1001007387 */ /* 0x0003e20000100800 */
[----:B------:R-:W-:Y:S02]  /*0930*/  LEA.HI.X.SX32 R15, R22, R0, 0x1, P1 ;  /* 0x00000000160f7211 */ /* 0x000fe400008f0eff */
[C---:B0-----:R-:W-:Y:S01]  /*0940*/  LEA R12, P0, R2.reuse, R26, 0x1 ;  /* 0x0000001a020c7211 */ /* 0x041fe200078008ff */
[----:B------:R0:W5:Y:S01]  /*0950*/  LDG.E.U16 R22, [R10.64] ;  /* 0x000000040a167981 */ /* 0x000162000c1e1500 */
[C---:B-1----:R-:W-:Y:S02]  /*0960*/  IMAD R16, R19.reuse, 0x2, R16 ;  /* 0x0000000213107824 */ /* 0x042fe400078e0210 */
[----:B------:R-:W-:Y:S01]  /*0970*/  LEA.HI.X.SX32 R13, R2, R0, 0x1, P0 ;  /* 0x00000000020d7211 */ /* 0x000fe200000f0eff */
[----:B------:R1:W5:Y:S02]  /*0980*/  LDG.E.U16 R20, [R14.64] ;  /* 0x000000040e147981 */ /* 0x000364000c1e1500 */
[----:B0-----:R-:W-:-:S02]  /*0990*/  LEA R10, R19, R16, 0x1 ;  /* 0x00000010130a7211 */ /* 0x001fc400078e08ff */
[----:B------:R-:W-:-:S04]  /*09a0*/  LEA R2, P0, R3, R26, 0x1 ;  /* 0x0000001a03027211 */ /* 0x000fc800078008ff */
[----:B------:R-:W-:Y:S01]  /*09b0*/  LEA.HI.X.SX32 R3, R3, R0, 0x1, P0 ;  /* 0x0000000003037211 */ /* 0x000fe200000f0eff */
[----:B-1----:R0:W5:Y:S04]  /*09c0*/  LDG.E.U16 R15, [R12.64] ;  /* 0x000000040c0f7981 */ /* 0x002168000c1e1500 */
[----:B--2---:R-:W-:Y:S04]  /*09d0*/  STL [R1+0x43c], R27 ;  /* 0x00043c1b01007387 */ /* 0x004fe80000100800 */
[----:B------:R1:W-:Y:S02]  /*09e0*/  STL [R1+0x44], R16 ;  /* 0x0000441001007387 */ /* 0x0003e40000100800 */
[----:B-1----:R-:W-:-:S02]  /*09f0*/  IMAD R16, R19, 0x2, R10 ;  /* 0x0000000213107824 */ /* 0x002fc400078e020a */
[----:B---3--:R-:W-:Y:S04]  /*0a00*/  STL [R1+0x438], R23 ;  /* 0x0004381701007387 */ /* 0x008fe80000100800 */
[----:B------:R-:W-:Y:S04]  /*0a10*/  STL [R1+0xb8], R10 ;  /* 0x0000b80a01007387 */ /* 0x000fe80000100800 */
[----:B------:R-:W-:Y:S04]  /*0a20*/  STL [R1+0x14], R16 ;  /* 0x0000141001007387 */ /* 0x000fe80000100800 */
[----:B----4-:R1:W-:Y:S04]  /*0a30*/  STL [R1+0x3c0], R18 ;  /* 0x0003c01201007387 */ /* 0x0103e80000100800 */
[----:B-1----:R1:W2:Y:S01]  /*0a40*/  LDG.E.U16 R18, [R2.64] ;  /* 0x0000000402127981 */ /* 0x0022a2000c1e1500 */
[----:B------:R-:W-:-:S02]  /*0a50*/  LEA R10, P0, R4, R26, 0x1 ;  /* 0x0000001a040a7211 */ /* 0x000fc400078008ff */
[----:B------:R-:W-:Y:S02]  /*0a60*/  LEA R14, R19, R16, 0x1 ;  /* 0x00000010130e7211 */ /* 0x000fe400078e08ff */
[----:B------:R-:W-:-:S03]  /*0a70*/  LEA.HI.X.SX32 R11, R4, R0, 0x1, P0 ;  /* 0x00000000040b7211 */ /* 0x000fc600000f0eff */
[----:B------:R-:W-:Y:S01]  /*0a80*/  IMAD R4, R19, 0x2, R14 ;  /* 0x0000000213047824 */ /* 0x000fe200078e020e */
[----:B-----5:R3:W-:Y:S04]  /*0a90*/  STL [R1+0x434], R17 ;  /* 0x0004341101007387 */ /* 0x0207e80000100800 */
[----:B------:R4:W-:Y:S01]  /*0aa0*/  STL [R1+0x10], R14 ;  /* 0x0000100e01007387 */ /* 0x0009e20000100800 */
[-C--:B0-----:R-:W-:Y:S02]  /*0ab0*/  LEA R12, P1, R5, R26.reuse, 0x1 ;  /* 0x0000001a050c7211 */ /* 0x081fe400078208ff */
[----:B-1----:R-:W-:Y:S01]  /*0ac0*/  LEA R2, P0, R6, R26, 0x1 ;  /* 0x0000001a06027211 */ /* 0x002fe200078008ff */
[----:B---3--:R0:W3:Y:S01]  /*0ad0*/  LDG.E.U16 R17, [R10.64] ;  /* 0x000000040a117981 */ /* 0x0080e2000c1e1500 */
[----:B----4-:R-:W-:-:S05]  /*0ae0*/  LEA R14, R19, R4, 0x1 ;  /* 0x00000004130e7211 */ /* 0x010fca00078e08ff */
[----:B------:R-:W-:Y:S01]  /*0af0*/  IMAD R27, R19, 0x2, R14 ;  /* 0x00000002131b7824 */ /* 0x000fe200078e020e */
[-C--:B------:R-:W-:Y:S01]  /*0b00*/  LEA.HI.X.SX32 R13, R5, R0.reuse, 0x1, P1 ;  /* 0x00000000050d7211 */ /* 0x080fe200008f0eff */
[----:B------:R1:W-:Y:S03]  /*0b10*/  STL [R1+0x18], R4 ;  /* 0x0000180401007387 */ /* 0x0003e60000100800 */
[----:B------:R-:W-:Y:S01]  /*0b20*/  LEA R24, R19, R27, 0x1 ;  /* 0x0000001b13187211 */ /* 0x000fe200078e08ff */
[----:B------:R4:W-:Y:S01]  /*0b30*/  STL [R1+0x430], R21 ;  /* 0x0004301501007387 */ /* 0x0009e20000100800 */
[----:B------:R-:W-:-:S03]  /*0b40*/  LEA.HI.X.SX32 R3, R6, R0, 0x1, P0 ;  /* 0x0000000006037211 */ /* 0x000fc600000f0eff */
[----:B------:R-:W-:Y:S01]  /*0b50*/  STL [R1+0xb4], R14 ;  /* 0x0000b40e01007387 */ /* 0x000fe20000100800 */
[----:B0-----:R-:W-:Y:S01]  /*0b60*/  IMAD R10, R19, 0x2, R24 ;  /* 0x00000002130a7824 */ /* 0x001fe200078e0218 */
[C---:B-1----:R-:W-:Y:S02]  /*0b70*/  LEA R4, P0, R7.reuse, R26, 0x1 ;  /* 0x0000001a07047211 */ /* 0x042fe400078008ff */
[----:B------:R-:W5:Y:S04]  /*0b80*/  LDG.E.U16 R12, [R12.64] ;  /* 0x000000040c0c7981 */ /* 0x000f68000c1e1500 */
[----:B----4-:R-:W4:Y:S01]  /*0b90*/  LDL.LU R21, [R1] ;  /* 0x0000000001157983 */ /* 0x010f220000300800 */
[----:B------:R-:W-:-:S05]  /*0ba0*/  LEA.HI.X.SX32 R5, R7, R0, 0x1, P0 ;  /* 0x0000000007057211 */ /* 0x000fca00000f0eff */
[----:B------:R0:W4:Y:S04]  /*0bb0*/  LDG.E.U16 R16, [R4.64] ;  /* 0x0000000404107981 */ /* 0x000128000c1e1500 */
[----:B------:R-:W-:Y:S04]  /*0bc0*/  STL [R1+0x42c], R22 ;  /* 0x00042c1601007387 */ /* 0x000fe80000100800 */
[----:B------:R1:W-:Y:S04]  /*0bd0*/  STL [R1+0x1ca0], R27 ;  /* 0x001ca01b01007387 */ /* 0x0003e80000100800 */
[----:B------:R-:W-:Y:S04]  /*0be0*/  STL [R1+0x1c9c], R24 ;  /* 0x001c9c1801007387 */ /* 0x000fe80000100800 */
[----:B------:R-:W-:Y:S04]  /*0bf0*/  STL [R1+0x3b0], R20 ;  /* 0x0003b01401007387 */ /* 0x000fe80000100800 */
[----:B------:R0:W-:Y:S04]  /*0c00*/  STL [R1+0xc], R10 ;  /* 0x00000c0a01007387 */ /* 0x0001e80000100800 */
[----:B-1----:R1:W4:Y:S01]  /*0c10*/  LDG.E.U16 R27, [R2.64] ;  /* 0x00000004021b7981 */ /* 0x002322000c1e1500 */
[----:B0-----:R-:W-:-:S03]  /*0c20*/  LEA R10, R19, R10, 0x1 ;  /* 0x0000000a130a7211 */ /* 0x001fc600078e08ff */
[----:B------:R-:W-:Y:S04]  /*0c30*/  STL [R1+0x428], R15 ;  /* 0x0004280f01007387 */ /* 0x000fe80000100800 */
[----:B------:R-:W-:Y:S04]  /*0c40*/  STL [R1+0xb0], R10 ;  /* 0x0000b00a01007387 */ /* 0x000fe80000100800 */
[----:B--2---:R0:W-:Y:S04]  /*0c50*/  STL [R1+0x424], R18 ;  /* 0x0004241201007387 */ /* 0x0041e80000100800 */
[----:B0-----:R-:W2:Y:S01]  /*0c60*/  LDL.LU R18, [R1+0x8] ;  /* 0x0000080001127983 */ /* 0x001ea20000300800 */
[----:B-1----:R-:W-:-:S02]  /*0c70*/  LEA R2, P0, R8, R26, 0x1 ;  /* 0x0000001a08027211 */ /* 0x002fc400078008ff */
[----:B------:R-:W-:Y:S02]  /*0c80*/  LEA R6, P1, R9, R26, 0x1 ;  /* 0x0000001a09067211 */ /* 0x000fe400078208ff */
[----:B------:R-:W-:Y:S02]  /*0c90*/  LEA.HI.X.SX32 R3, R8, R0, 0x1, P0 ;  /* 0x0000000008037211 */ /* 0x000fe400000f0eff */
[----:B------:R-:W-:Y:S02]  /*0ca0*/  LEA R8, P0, R25, R26, 0x1 ;  /* 0x0000001a19087211 */ /* 0x000fe400078008ff */
[-C--:B------:R-:W-:Y:S01]  /*0cb0*/  LEA.HI.X.SX32 R7, R9, R0.reuse, 0x1, P1 ;  /* 0x0000000009077211 */ /* 0x080fe200008f0eff */
[----:B------:R-:W-:Y:S01]  /*0cc0*/  IMAD R5, R19, 0x2, R10 ;  /* 0x0000000213057824 */ /* 0x000fe200078e020a */
[----:B------:R-:W-:Y:S01]  /*0cd0*/  LEA.HI.X.SX32 R9, R25, R0, 0x1, P0 ;  /* 0x0000000019097211 */ /* 0x000fe200000f0eff */
[----:B------:R0:W2:Y:S01]  /*0ce0*/  LDG.E.U16 R15, [R2.64] ;  /* 0x00000004020f7981 */ /* 0x0000a2000c1e1500 */
[----:B------:R-:W-:-:S03]  /*0cf0*/  MOV R25, c[0x0][0x198] ;  /* 0x0000660000197a02 */ /* 0x000fc60000000f00 */
[----:B------:R1:W2:Y:S02]  /*0d00*/  LDG.E.U16 R14, [R6.64] ;  /* 0x00000004060e7981 */ /* 0x0002a4000c1e1500 */
[C---:B0-----:R-:W-:Y:S02]  /*0d10*/  IMAD R3, R25.reuse, 0x2, R5 ;  /* 0x0000000219037824 */ /* 0x041fe400078e0205 */
[----:B------:R-:W-:Y:S01]  /*0d20*/  STL [R1+0x1c98], R5 ;  /* 0x001c980501007387 */ /* 0x000fe20000100800 */
[C---:B------:R-:W-:Y:S02]  /*0d30*/  LEA R10, P0, R28.reuse, R26, 0x1 ;  /* 0x0000001a1c0a7211 */ /* 0x040fe400078008ff */
[----:B------:R-:W-:Y:S01]  /*0d40*/  LEA R23, R25, R3, 0x1 ;  /* 0x0000000319177211 */ /* 0x000fe200078e08ff */
[----:B---3--:R0:W-:Y:S01]  /*0d50*/  STL [R1+0x420], R17 ;  /* 0x0004201101007387 */ /* 0x0081e20000100800 */
[----:B------:R-:W-:-:S03]  /*0d60*/  LEA.HI.X.SX32 R11, R28, R0, 0x1, P0 ;  /* 0x000000001c0b7211 */ /* 0x000fc600000f0eff */
[----:B------:R-:W3:Y:S01]  /*0d70*/  LDL.LU R22, [R1+0x24] ;  /* 0x0000240001167983 */ /* 0x000ee20000300800 */
[----:B------:R-:W-:Y:S02]  /*0d80*/  IMAD R2, R25, 0x2, R23 ;  /* 0x0000000219027824 */ /* 0x000fe400078e0217 */
[----:B------:R-:W-:Y:S01]  /*0d90*/  IMAD R19, R19, 0x2, R29 ;  /* 0x0000000213137824 */ /* 0x000fe200078e021d */
[----:B-1----:R1:W3:Y:S04]  /*0da0*/  LDG.E.U16 R6, [R8.64] ;  /* 0x0000000408067981 */ /* 0x0022e8000c1e1500 */
[----:B0-----:R-:W3:Y:S04]  /*0db0*/  LDL.LU R17, [R1+0x20] ;  /* 0x0000200001117983 */ /* 0x001ee80000300800 */
[----:B------:R0:W-:Y:S04]  /*0dc0*/  STL [R1+0x1ca4], R3 ;  /* 0x001ca40301007387 */ /* 0x0001e80000100800 */
[----:B-----5:R4:W-:Y:S01]  /*0dd0*/  STL [R1+0x3a4], R12 ;  /* 0x0003a40c01007387 */ /* 0x0209e20000100800 */
[----:B------:R-:W-:-:S03]  /*0de0*/  LEA R4, R25, R2, 0x1 ;  /* 0x0000000219047211 */ /* 0x000fc600078e08ff */
[----:B------:R-:W5:Y:S01]  /*0df0*/  LDL.LU R20, [R1+0x2c] ;  /* 0x00002c0001147983 */ /* 0x000f620000300800 */
[----:B-1----:R-:W-:-:S03]  /*0e00*/  LEA R8, P1, R29, R26, 0x1 ;  /* 0x0000001a1d087211 */ /* 0x002fc600078208ff */
[----:B0-----:R0:W5:Y:S01]  /*0e10*/  LDG.E.U16 R3, [R10.64] ;  /* 0x000000040a037981 */ /* 0x001162000c1e1500 */
[----:B----4-:R-:W-:-:S03]  /*0e20*/  LEA R12, P0, R21, R26, 0x1 ;  /* 0x0000001a150c7211 */ /* 0x010fc600078008ff */
[----:B------:R-:W-:Y:S01]  /*0e30*/  STL [R1+0x1ca8], R23 ;  /* 0x001ca81701007387 */ /* 0x000fe20000100800 */
[----:B------:R-:W-:-:S03]  /*0e40*/  LEA.HI.X.SX32 R13, R21, R0, 0x1, P0 ;  /* 0x00000000150d7211 */ /* 0x000fc600000f0eff */
[----:B------:R-:W-:Y:S01]  /*0e50*/  STL [R1+0x41c], R27 ;  /* 0x00041c1b01007387 */ /* 0x000fe20000100800 */
[----:B0-----:R-:W-:-:S03]  /*0e60*/  LEA R10, P0, R19, R26, 0x1 ;  /* 0x0000001a130a7211 */ /* 0x001fc600078008ff */
[----:B------:R-:W-:Y:S01]  /*0e70*/  STL [R1+0xac], R2 ;  /* 0x0000ac0201007387 */ /* 0x000fe20000100800 */
[----:B------:R-:W-:-:S03]  /*0e80*/  LEA R7, R25, R4, 0x1 ;  /* 0x0000000419077211 */ /* 0x000fc600078e08ff */
[----:B------:R-:W4:Y:S01]  /*0e90*/  LDL.LU R21, [R1+0x38] ;  /* 0x0000380001157983 */ /* 0x000f220000300800 */
[----:B------:R-:W-:-:S03]  /*0ea0*/  LEA.HI.X.SX32 R11, R19, R0, 0x1, P0 ;  /* 0x00000000130b7211 */ /* 0x000fc600000f0eff */
[----:B------:R-:W-:Y:S01]  /*0eb0*/  STL [R1+0x418], R16 ;  /* 0x0004181001007387 */ /* 0x000fe20000100800 */
[----:B------:R-:W-:-:S03]  /*0ec0*/  LEA.HI.X.SX32 R9, R29, R0, 0x1, P1 ;  /* 0x000000001d097211 */ /* 0x000fc600008f0eff */
[----:B------:R0:W-:Y:S04]  /*0ed0*/  STL [R1+0x1cac], R4 ;  /* 0x001cac0401007387 */ /* 0x0001e80000100800 */
[----:B------:R-:W4:Y:S04]  /*0ee0*/  LDL.LU R5, [R1+0x58] ;  /* 0x0000580001057983 */ /* 0x000f280000300800 */
[----:B------:R1:W4:Y:S04]  /*0ef0*/  LDG.E.U16 R24, [R8.64] ;  /* 0x0000000408187981 */ /* 0x000328000c1e1500 */
[----:B0-----:R2:W4:Y:S04]  /*0f00*/  LDG.E.U16 R4, [R12.64] ;  /* 0x000000040c047981 */ /* 0x001528000c1e1500 */
[----:B------:R3:W4:Y:S01]  /*0f10*/  LDG.E.U16 R28, [R10.64] ;  /* 0x000000040a1c7981 */ /* 0x000722000c1e1500 */
[----:B--2---:R-:W-:-:S04]  /*0f20*/  LEA R12, P0, R18, R26, 0x1 ;  /* 0x0000001a120c7211 */ /* 0x004fc800078008ff */
[----:B------:R-:W-:-:S05]  /*0f30*/  LEA.HI.X.SX32 R13, R18, R0, 0x1, P0 ;  /* 0x00000000120d7211 */ /* 0x000fca00000f0eff */
[----:B------:R5:W2:Y:S01]  /*0f40*/  LDG.E.U16 R29, [R12.64] ;  /* 0x000000040c1d7981 */ /* 0x000aa2000c1e1500 */
[----:B------:R-:W-:-:S03]  /*0f50*/  IMAD R16, R25, 0x2, R7 ;  /* 0x0000000219107824 */ /* 0x000fc600078e0207 */
[----:B------:R-:W-:Y:S02]  /*0f60*/  STL [R1+0x414], R15 ;  /* 0x0004140f01007387 */ /* 0x000fe40000100800 */
[----:B------:R-:W-:Y:S02]  /*0f70*/  LEA R2, R25, R16, 0x1 ;  /* 0x0000001019027211 */ /* 0x000fe400078e08ff */
[----:B------:R-:W-:Y:S04]  /*0f80*/  STL [R1+0x1cb0], R7 ;  /* 0x001cb00701007387 */ /* 0x000fe80000100800 */
[----:B------:R-:W2:Y:S04]  /*0f90*/  LDL.LU R19, [R1+0x48] ;  /* 0x0000480001137983 */ /* 0x000ea80000300800 */
[----:B------:R-:W-:Y:S04]  /*0fa0*/  STL [R1+0x12c], R14 ;  /* 0x00012c0e01007387 */ /* 0x000fe80000100800 */
[----:B------:R0:W-:Y:S01]  /*0fb0*/  STL [R1+0xa8], R2 ;  /* 0x0000a80201007387 */ /* 0x0001e20000100800 */
[----:B---3--:R-:W-:-:S03]  /*0fc0*/  LEA R10, P0, R22, R26, 0x1 ;  /* 0x0000001a160a7211 */ /* 0x008fc600078008ff */
[----:B------:R-:W3:Y:S01]  /*0fd0*/  LDL.LU R18, [R1+0x50] ;  /* 0x0000500001127983 */ /* 0x000ee20000300800 */
[----:B0-----:R-:W-:Y:S01]  /*0fe0*/  IMAD R2, R25, 0x2, R2 ;  /* 0x0000000219027824 */ /* 0x001fe200078e0202 */
[----:B------:R-:W-:-:S04]  /*0ff0*/  LEA R14, P1, R17, R26, 0x1 ;  /* 0x0000001a110e7211 */ /* 0x000fc800078208ff */
[----:B-1----:R-:W-:Y:S01]  /*1000*/  LEA R9, R25, R2, 0x1 ;  /* 0x0000000219097211 */ /* 0x002fe200078e08ff */
[----:B------:R0:W-:Y:S01]  /*1010*/  STL [R1+0x410], R6 ;  /* 0x0004100601007387 */ /* 0x0001e20000100800 */
[-C--:B------:R-:W-:Y:S02]  /*1020*/  LEA.HI.X.SX32 R11, R22, R0.reuse, 0x1, P0 ;  /* 0x00000000160b7211 */ /* 0x080fe400000f0eff */
[----:B------:R-:W-:Y:S01]  /*1030*/  LEA.HI.X.SX32 R15, R17, R0, 0x1, P1 ;  /* 0x00000000110f7211 */ /* 0x000fe200008f0eff */
[----:B------:R-:W3:Y:S01]  /*1040*/  LDL.LU R27, [R1+0x5c] ;  /* 0x00005c00011b7983 */ /* 0x000ee20000300800 */
[----:B-----5:R-:W-:-:S03]  /*1050*/  LEA R12, P0, R20, R26, 0x1 ;  /* 0x0000001a140c7211 */ /* 0x020fc600078008ff */
[----:B------:R-:W5:Y:S01]  /*1060*/  LDL.LU R17, [R1+0x40] ;  /* 0x0000400001117983 */ /* 0x000f620000300800 */
[----:B0-----:R-:W-:-:S03]  /*1070*/  IMAD R6, R25, 0x2, R9 ;  /* 0x0000000219067824 */ /* 0x001fc600078e0209 */
[----:B------:R0:W-:Y:S01]  /*1080*/  STL [R1+0x40c], R3 ;  /* 0x00040c0301007387 */ /* 0x0001e20000100800 */
[----:B------:R-:W-:-:S03]  /*1090*/  LEA.HI.X.SX32 R13, R20, R0, 0x1, P0 ;  /* 0x00000000140d7211 */ /* 0x000fc600000f0eff */
[----:B------:R4:W5:Y:S04]  /*10a0*/  LDG.E.U16 R7, [R10.64] ;  /* 0x000000040a077981 */ /* 0x000968000c1e1500 */
[----:B------:R1:W5:Y:S01]  /*10b0*/  LDG.E.U16 R23, [R14.64] ;  /* 0x000000040e177981 */ /* 0x000362000c1e1500 */
[----:B0-----:R-:W-:Y:S02]  /*10c0*/  LEA R3, R25, R6, 0x1 ;  /* 0x0000000619037211 */ /* 0x001fe400078e08ff */
[----:B----4-:R-:W-:-:S03]  /*10d0*/  LEA R10, P0, R21, R26, 0x1 ;  /* 0x0000001a150a7211 */ /* 0x010fc600078008ff */
[----:B------:R-:W-:Y:S01]  /*10e0*/  STL [R1+0xa4], R3 ;  /* 0x0000a40301007387 */ /* 0x000fe20000100800 */
[----:B------:R-:W-:-:S03]  /*10f0*/  LEA.HI.X.SX32 R11, R21, R0, 0x1, P0 ;  /* 0x00000000150b7211 */ /* 0x000fc600000f0eff */
[----:B------:R-:W4:Y:S01]  /*1100*/  LDL.LU R22, [R1+0x3c] ;  /* 0x00003c0001167983 */ /* 0x000f220000300800 */
[----:B-1----:R-:W-:-:S04]  /*1110*/  LEA R14, P0, R5, R26, 0x1 ;  /* 0x0000001a050e7211 */ /* 0x002fc800078008ff */
[----:B------:R-:W-:Y:S01]  /*1120*/  LEA.HI.X.SX32 R15, R5, R0, 0x1, P0 ;  /* 0x00000000050f7211 */ /* 0x000fe200000f0eff */
[----:B------:R0:W-:Y:S04]  /*1130*/  STL [R1+0x408], R4 ;  /* 0x0004080401007387 */ /* 0x0001e80000100800 */
[----:B------:R1:W-:Y:S04]  /*1140*/  STL [R1+0x128], R24 ;  /* 0x0001281801007387 */ /* 0x0003e80000100800 */
[----:B------:R2:W4:Y:S04]  /*1150*/  LDG.E.U16 R5, [R14.64] ;  /* 0x000000040e057981 */ /* 0x000528000c1e1500 */
[----:B0-----:R0:W4:Y:S04]  /*1160*/  LDG.E.U16 R4, [R12.64] ;  /* 0x000000040c047981 */ /* 0x001128000c1e1500 */
[----:B-1----:R-:W4:Y:S04]  /*1170*/  LDL.LU R24, [R1+0x54] ;  /* 0x0000540001187983 */ /* 0x002f280000300800 */
[----:B------:R1:W-:Y:S04]  /*1180*/  STL [R1+0x404], R28 ;  /* 0x0004041c01007387 */ /* 0x0003e80000100800 */
[----:B-1----:R-:W4:Y:S04]  /*1190*/  LDL.LU R28, [R1+0x34] ;  /* 0x00003400011c7983 */ /* 0x002f280000300800 */
[----:B--2---:R1:W-:Y:S04]  /*11a0*/  STL [R1+0x400], R29 ;  /* 0x0004001d01007387 */ /* 0x0043e80000100800 */
[----:B-1----:R3:W2:Y:S01]  /*11b0*/  LDG.E.U16 R29, [R10.64] ;  /* 0x000000040a1d7981 */ /* 0x0026a2000c1e1500 */
[----:B------:R-:W-:-:S05]  /*11c0*/  IMAD R8, R25, 0x2, R3 ;  /* 0x0000000219087824 */ /* 0x000fca00078e0203 */
[----:B------:R-:W-:-:S05]  /*11d0*/  LEA R20, R25, R8, 0x1 ;  /* 0x0000000819147211 */ /* 0x000fca00078e08ff */
[----:B------:R-:W-:Y:S01]  /*11e0*/  IMAD R21, R25, 0x2, R20 ;  /* 0x0000000219157824 */ /* 0x000fe200078e0214 */
[----:B0-----:R-:W-:-:S04]  /*11f0*/  LEA R12, P1, R19, R26, 0x1 ;  /* 0x0000001a130c7211 */ /* 0x001fc800078208ff */
[----:B------:R-:W-:Y:S02]  /*1200*/  LEA R3, R25, R21, 0x1 ;  /* 0x0000001519037211 */ /* 0x000fe400078e08ff */
[----:B------:R-:W-:Y:S02]  /*1210*/  LEA.HI.X.SX32 R13, R19, R0, 0x1, P1 ;  /* 0x00000000130d7211 */ /* 0x000fe400008f0eff */
[C---:B---3--:R-:W-:Y:S01]  /*1220*/  LEA R10, P0, R18.reuse, R26, 0x1 ;  /* 0x0000001a120a7211 */ /* 0x048fe200078008ff */
[C---:B------:R-:W-:Y:S01]  /*1230*/  IMAD R19, R25.reuse, 0x2, R3 ;  /* 0x0000000219137824 */ /* 0x040fe200078e0203 */
[----:B------:R0:W-:Y:S02]  /*1240*/  STL [R1+0xa0], R3 ;  /* 0x0000a00301007387 */ /* 0x0001e40000100800 */
[----:B------:R-:W-:Y:S02]  /*1250*/  LEA.HI.X.SX32 R11, R18, R0, 0x1, P0 ;  /* 0x00000000120b7211 */ /* 0x000fe400000f0eff */
[----:B------:R-:W-:-:S02]  /*1260*/  LEA R18, R25, R19, 0x1 ;  /* 0x0000001319127211 */ /* 0x000fc400078e08ff */
[----:B------:R-:W-:-:S03]  /*1270*/  LEA R14, P0, R27, R26, 0x1 ;  /* 0x0000001a1b0e7211 */ /* 0x000fc600078008ff */
[----:B0-----:R-:W-:Y:S01]  /*1280*/  IMAD R3, R25, 0x2, R18 ;  /* 0x0000000219037824 */ /* 0x001fe200078e0212 */
[----:B------:R-:W-:-:S05]  /*1290*/  LEA.HI.X.SX32 R15, R27, R0, 0x1, P0 ;  /* 0x000000001b0f7211 */ /* 0x000fca00000f0eff */
[----:B------:R0:W3:Y:S04]  /*12a0*/  LDG.E.U16 R14, [R14.64] ;  /* 0x000000040e0e7981 */ /* 0x0000e8000c1e1500 */
[----:B-----5:R1:W-:Y:S04]  /*12b0*/  STL [R1+0x3fc], R7 ;  /* 0x0003fc0701007387 */ /* 0x0203e80000100800 */
[----:B-1----:R-:W5:Y:S04]  /*12c0*/  LDL.LU R7, [R1+0x30] ;  /* 0x0000300001077983 */ /* 0x002f680000300800 */
[----:B------:R1:W-:Y:S04]  /*12d0*/  STL [R1+0x124], R23 ;  /* 0x0001241701007387 */ /* 0x0003e80000100800 */
[----:B-1----:R1:W3:Y:S02]  /*12e0*/  LDG.E.U16 R23, [R12.64] ;  /* 0x000000040c177981 */ /* 0x0022e4000c1e1500 */
[----:B-1----:R-:W-:-:S04]  /*12f0*/  LEA R12, P1, R17, R26, 0x1 ;  /* 0x0000001a110c7211 */ /* 0x002fc800078208ff */
[----:B------:R-:W-:-:S05]  /*1300*/  LEA.HI.X.SX32 R13, R17, R0, 0x1, P1 ;  /* 0x00000000110d7211 */ /* 0x000fca00008f0eff */
[----:B0-----:R0:W5:Y:S04]  /*1310*/  LDG.E.U16 R15, [R12.64] ;  /* 0x000000040c0f7981 */ /* 0x001168000c1e1500 */
[----:B----4-:R1:W-:Y:S04]  /*1320*/  STL [R1+0x3f8], R4 ;  /* 0x0003f80401007387 */ /* 0x0103e80000100800 */
[----:B-1----:R-:W4:Y:S04]  /*1330*/  LDL.LU R4, [R1+0x4c] ;  /* 0x00004c0001047983 */ /* 0x002f280000300800 */
[----:B--2---:R1:W-:Y:S04]  /*1340*/  STL [R1+0x3f4], R29 ;  /* 0x0003f41d01007387 */ /* 0x0043e80000100800 */
[----:B-1----:R-:W2:Y:S04]  /*1350*/  LDL.LU R29, [R1+0x28] ;  /* 0x00002800011d7983 */ /* 0x002ea80000300800 */
[----:B------:R-:W-:Y:S04]  /*1360*/  STL [R1+0x48], R3 ;  /* 0x0000480301007387 */ /* 0x000fe80000100800 */
[----:B------:R1:W-:Y:S04]  /*1370*/  STL [R1+0x3f0], R5 ;  /* 0x0003f00501007387 */ /* 0x0003e80000100800 */
[----:B-1----:R1:W2:Y:S02]  /*1380*/  LDG.E.U16 R5, [R10.64] ;  /* 0x000000040a057981 */ /* 0x0022a4000c1e1500 */
[----:B-1----:R-:W-:-:S04]  /*1390*/  LEA R10, P0, R22, R26, 0x1 ;  /* 0x0000001a160a7211 */ /* 0x002fc800078008ff */
[----:B------:R-:W-:Y:S02]  /*13a0*/  LEA.HI.X.SX32 R11, R22, R0, 0x1, P0 ;  /* 0x00000000160b7211 */ /* 0x000fe400000f0eff */
[----:B0-----:R-:W-:-:S04]  /*13b0*/  LEA R12, P0, R24, R26, 0x1 ;  /* 0x0000001a180c7211 */ /* 0x001fc800078008ff */
[----:B------:R5:W4:Y:S01]  /*13c0*/  LDG.E.U16 R11, [R10.64] ;  /* 0x000000040a0b7981 */ /* 0x000b22000c1e1500 */
[----:B------:R-:W-:-:S06]  /*13d0*/  LEA.HI.X.SX32 R13, R24, R0, 0x1, P0 ;  /* 0x00000000180d7211 */ /* 0x000fcc00000f0eff */
[----:B------:R0:W4:Y:S01]  /*13e0*/  LDG.E.U16 R13, [R12.64] ;  /* 0x000000040c0d7981 */ /* 0x000122000c1e1500 */
[----:B------:R-:W-:-:S05]  /*13f0*/  LEA R3, R25, R3, 0x1 ;  /* 0x0000000319037211 */ /* 0x000fca00078e08ff */
[----:B------:R-:W-:-:S05]  /*1400*/  IMAD R17, R25, 0x2, R3 ;  /* 0x0000000219117824 */ /* 0x000fca00078e0203 */
[----:B------:R-:W-:Y:S01]  /*1410*/  LEA R22, R25, R17, 0x1 ;  /* 0x0000001119167211 */ /* 0x000fe200078e08ff */
[----:B---3--:R1:W-:Y:S04]  /*1420*/  STL [R1+0x120], R23 ;  /* 0x0001201701007387 */ /* 0x0083e80000100800 */
[----:B-1----:R-:W3:Y:S04]  /*1430*/  LDL.LU R23, [R1+0x1c] ;  /* 0x00001c0001177983 */ /* 0x002ee80000300800 */
[----:B------:R1:W-:Y:S04]  /*1440*/  STL [R1+0x9c], R3 ;  /* 0x00009c0301007387 */ /* 0x0003e80000100800 */
[----:B-1----:R-:W3:Y:S04]  /*1450*/  LDL.LU R3, [R1+0x44] ;  /* 0x0000440001037983 */ /* 0x002ee80000300800 */
[----:B------:R-:W3:Y:S01]  /*1460*/  LDL.LU R27, [R1+0x14] ;  /* 0x00001400011b7983 */ /* 0x000ee20000300800 */
[----:B-----5:R-:W-:-:S03]  /*1470*/  LEA R10, P0, R7, R26, 0x1 ;  /* 0x0000001a070a7211 */ /* 0x020fc600078008ff */
[----:B--2---:R1:W-:Y:S04]  /*1480*/  STL [R1+0x3ec], R5 ;  /* 0x0003ec0501007387 */ /* 0x0043e80000100800 */
[----:B------:R-:W-:Y:S04]  /*1490*/  STL [R1+0x11c], R15 ;  /* 0x00011c0f01007387 */ /* 0x000fe80000100800 */
[----:B------:R2:W-:Y:S01]  /*14a0*/  STL [R1+0x3e8], R14 ;  /* 0x0003e80e01007387 */ /* 0x0005e20000100800 */
[----:B-1----:R-:W-:-:S05]  /*14b0*/  IMAD R5, R25, 0x2, R22 ;  /* 0x0000000219057824 */ /* 0x002fca00078e0216 */
[----:B------:R1:W-:Y:S01]  /*14c0*/  STL [R1+0x50], R5 ;  /* 0x0000500501007387 */ /* 0x0003e20000100800 */
[----:B--2---:R-:W-:-:S03]  /*14d0*/  LEA R14, P1, R28, R26, 0x1 ;  /* 0x0000001a1c0e7211 */ /* 0x004fc600078208ff */
[----:B------:R-:W2:Y:S01]  /*14e0*/  LDL.LU R24, [R1+0x10] ;  /* 0x0000100001187983 */ /* 0x000ea20000300800 */
[----:B------:R-:W-:Y:S02]  /*14f0*/  LEA.HI.X.SX32 R15, R28, R0, 0x1, P1 ;  /* 0x000000001c0f7211 */ /* 0x000fe400008f0eff */
[----:B-1----:R-:W-:-:S04]  /*1500*/  LEA R5, R25, R5, 0x1 ;  /* 0x0000000519057211 */ /* 0x002fc800078e08ff */
[----:B------:R1:W5:Y:S04]  /*1510*/  LDG.E.U16 R15, [R14.64] ;  /* 0x000000040e0f7981 */ /* 0x000368000c1e1500 */
[----:B------:R0:W-:Y:S01]  /*1520*/  STL [R1+0x98], R5 ;  /* 0x0000980501007387 */ /* 0x0001e20000100800 */
[----:B------:R-:W-:-:S03]  /*1530*/  IMAD R28, R25, 0x2, R5 ;  /* 0x00000002191c7824 */ /* 0x000fc600078e0205 */
[----:B----4-:R4:W-:Y:S04]  /*1540*/  STL [R1+0x3e4], R11 ;  /* 0x0003e40b01007387 */ /* 0x0109e80000100800 */
[----:B0-----:R-:W2:Y:S01]  /*1550*/  LDL.LU R5, [R1+0x18] ;  /* 0x0000180001057983 */ /* 0x001ea20000300800 */
[----:B----4-:R-:W-:Y:S02]  /*1560*/  LEA.HI.X.SX32 R11, R7, R0, 0x1, P0 ;  /* 0x00000000070b7211 */ /* 0x010fe400000f0eff */
[C---:B------:R-:W-:Y:S01]  /*1570*/  LEA R12, P0, R4.reuse, R26, 0x1 ;  /* 0x0000001a040c7211 */ /* 0x040fe200078008ff */
[----:B------:R-:W4:Y:S04]  /*1580*/  LDL.LU R7, [R1+0x1cb0] ;  /* 0x001cb00001077983 */ /* 0x000f280000300800 */
[----:B------:R-:W-:Y:S04]  /*1590*/  STL [R1+0x34], R28 ;  /* 0x0000341c01007387 */ /* 0x000fe80000100800 */
[----:B------:R3:W2:Y:S04]  /*15a0*/  LDG.E.U16 R11, [R10.64] ;  /* 0x000000040a0b7981 */ /* 0x0006a8000c1e1500 */
[----:B------:R0:W-:Y:S02]  /*15b0*/  STL [R1+0x3e0], R13 ;  /* 0x0003e00d01007387 */ /* 0x0001e40000100800 */
[----:B0-----:R-:W-:-:S06]  /*15c0*/  LEA.HI.X.SX32 R13, R4, R0, 0x1, P0 ;  /* 0x00000000040d7211 */ /* 0x001fcc00000f0eff */
[----:B------:R-:W4:Y:S01]  /*15d0*/  LDG.E.U16 R13, [R12.64] ;  /* 0x000000040c0d7981 */ /* 0x000f22000c1e1500 */
[----:B------:R-:W-:-:S05]  /*15e0*/  LEA R28, R25, R28, 0x1 ;  /* 0x0000001c191c7211 */ /* 0x000fca00078e08ff */
[----:B------:R0:W-:Y:S02]  /*15f0*/  STL [R1+0x2c], R28 ;  /* 0x00002c1c01007387 */ /* 0x0001e40000100800 */
[----:B0-----:R-:W-:Y:S01]  /*1600*/  IMAD R28, R25, 0x2, R28 ;  /* 0x00000002191c7824 */ /* 0x001fe200078e021c */
[-C--:B-1----:R-:W-:Y:S02]  /*1610*/  LEA R14, P1, R29, R26.reuse, 0x1 ;  /* 0x0000001a1d0e7211 */ /* 0x082fe400078208ff */
[----:B---3--:R-:W-:Y:S01]  /*1620*/  LEA R10, P0, R23, R26, 0x1 ;  /* 0x0000001a170a7211 */ /* 0x008fe200078008ff */
[----:B-----5:R0:W-:Y:S04]  /*1630*/  STL [R1+0x118], R15 ;  /* 0x0001180f01007387 */ /* 0x0201e80000100800 */
[----:B------:R-:W3:Y:S04]  /*1640*/  LDL.LU R4, [R1+0x1cac] ;  /* 0x001cac0001047983 */ /* 0x000ee80000300800 */
[----:B------:R1:W-:Y:S01]  /*1650*/  STL [R1+0x40], R28 ;  /* 0x0000401c01007387 */ /* 0x0003e20000100800 */
[----:B0-----:R-:W-:-:S02]  /*1660*/  LEA.HI.X.SX32 R15, R29, R0, 0x1, P1 ;  /* 0x000000001d0f7211 */ /* 0x001fc400008f0eff */
[----:B-1----:R-:W-:Y:S01]  /*1670*/  LEA R28, R25, R28, 0x1 ;  /* 0x0000001c191c7211 */ /* 0x002fe200078e08ff */
[----:B--2---:R0:W-:Y:S04]  /*1680*/  STL [R1+0x3d8], R11 ;  /* 0x0003d80b01007387 */ /* 0x0041e80000100800 */
[----:B------:R1:W-:Y:S04]  /*1690*/  STL [R1+0x94], R28 ;  /* 0x0000941c01007387 */ /* 0x0003e80000100800 */
[----:B------:R-:W2:Y:S01]  /*16a0*/  LDL.LU R29, [R1+0xc] ;  /* 0x00000c00011d7983 */ /* 0x000ea20000300800 */
[----:B0-----:R-:W-:-:S03]  /*16b0*/  LEA.HI.X.SX32 R11, R23, R0, 0x1, P0 ;  /* 0x00000000170b7211 */ /* 0x001fc600000f0eff */
[----:B------:R-:W5:Y:S01]  /*16c0*/  LDL.LU R23, [R1+0x1ca8] ;  /* 0x001ca80001177983 */ /* 0x000f620000300800 */
[----:B-1----:R-:W-:-:S03]  /*16d0*/  IMAD R28, R25, 0x2, R28 ;  /* 0x00000002191c7824 */ /* 0x002fc600078e021c */
[----:B------:R0:W2:Y:S04]  /*16e0*/  LDG.E.U16 R11, [R10.64] ;  /* 0x000000040a0b7981 */ /* 0x0000a8000c1e1500 */
[----:B------:R-:W-:Y:S04]  /*16f0*/  STL [R1+0x28], R28 ;  /* 0x0000281c01007387 */ /* 0x000fe80000100800 */
[----:B----4-:R1:W-:Y:S04]  /*1700*/  STL [R1+0x3d4], R13 ;  /* 0x0003d40d01007387 */ /* 0x0103e80000100800 */
[----:B-1----:R1:W4:Y:S01]  /*1710*/  LDG.E.U16 R13, [R14.64] ;  /* 0x000000040e0d7981 */ /* 0x002322000c1e1500 */
[----:B------:R-:W-:-:S05]  /*1720*/  LEA R12, R25, R28, 0x1 ;  /* 0x0000001c190c7211 */ /* 0x000fca00078e08ff */
[----:B------:R0:W-:Y:S01]  /*1730*/  STL [R1+0x24], R12 ;  /* 0x0000240c01007387 */ /* 0x0001e20000100800 */
[----:B------:R-:W-:Y:S01]  /*1740*/  IMAD R28, R25, 0x2, R12 ;  /* 0x00000002191c7824 */ /* 0x000fe200078e020c */
[----:B-1----:R-:W-:-:S04]  /*1750*/  LEA R14, P0, R3, R26, 0x1 ;  /* 0x0000001a030e7211 */ /* 0x002fc800078008ff */
[----:B------:R-:W-:Y:S02]  /*1760*/  LEA.HI.X.SX32 R15, R3, R0, 0x1, P0 ;  /* 0x00000000030f7211 */ /* 0x000fe400000f0eff */
[CC--:B0-----:R-:W-:Y:S02]  /*1770*/  LEA R12, P1, R27.reuse, R26.reuse, 0x1 ;  /* 0x0000001a1b0c7211 */ /* 0x0c1fe400078208ff */
[----:B------:R-:W-:Y:S02]  /*1780*/  LEA R10, P0, R24, R26, 0x1 ;  /* 0x0000001a180a7211 */ /* 0x000fe400078008ff */
[----:B------:R0:W2:Y:S04]  /*1790*/  LDG.E.U16 R15, [R14.64] ;  /* 0x000000040e0f7981 */ /* 0x0000a8000c1e1500 */
[----:B----4-:R1:W-:Y:S04]  /*17a0*/  STL [R1+0x114], R13 ;  /* 0x0001140d01007387 */ /* 0x0103e80000100800 */
[----:B------:R-:W4:Y:S04]  /*17b0*/  LDL.LU R3, [R1+0x1ca4] ;  /* 0x001ca40001037983 */ /* 0x000f280000300800 */
[----:B------:R0:W-:Y:S01]  /*17c0*/  STL [R1+0x3c], R28 ;  /* 0x00003c1c01007387 */ /* 0x0001e20000100800 */
[----:B-1----:R-:W-:-:S03]  /*17d0*/  LEA.HI.X.SX32 R13, R27, R0, 0x1, P1 ;  /* 0x000000001b0d7211 */ /* 0x002fc600008f0eff */
[----:B------:R-:W3:Y:S04]  /*17e0*/  LDL.LU R27, [R1+0x1ca0] ;  /* 0x001ca000011b7983 */ /* 0x000ee80000300800 */
[----:B------:R3:W4:Y:S01]  /*17f0*/  LDG.E.U16 R13, [R12.64] ;  /* 0x000000040c0d7981 */ /* 0x000722000c1e1500 */
[----:B0-----:R-:W-:-:S03]  /*1800*/  LEA R28, R25, R28, 0x1 ;  /* 0x0000001c191c7211 */ /* 0x001fc600078e08ff */
[----:B--2---:R0:W-:Y:S04]  /*1810*/  STL [R1+0x3cc], R11 ;  /* 0x0003cc0b01007387 */ /* 0x0041e80000100800 */
[----:B------:R1:W-:Y:S01]  /*1820*/  STL [R1+0x90], R28 ;  /* 0x0000901c01007387 */ /* 0x0003e20000100800 */
[----:B0-----:R-:W-:-:S03]  /*1830*/  LEA.HI.X.SX32 R11, R24, R0, 0x1, P0 ;  /* 0x00000000180b7211 */ /* 0x001fc600000f0eff */
[----:B------:R-:W2:Y:S04]  /*1840*/  LDL.LU R24, [R1+0x1c9c] ;  /* 0x001c9c0001187983 */ /* 0x000ea80000300800 */
[----:B------:R2:W5:Y:S01]  /*1850*/  LDG.E.U16 R11, [R10.64] ;  /* 0x000000040a0b7981 */ /* 0x000562000c1e1500 */
[----:B-1----:R-:W-:Y:S01]  /*1860*/  IMAD R28, R25, 0x2, R28 ;  /* 0x00000002191c7824 */ /* 0x002fe200078e021c */
[----:B------:R-:W-:-:S04]  /*1870*/  LEA R14, P0, R5, R26, 0x1 ;  /* 0x0000001a050e7211 */ /* 0x000fc800078008ff */
[----:B------:R0:W-:Y:S04]  /*1880*/  STL [R1+0x20], R28 ;  /* 0x0000201c01007387 */ /* 0x0001e80000100800 */
[----:B------:R1:W-:Y:S01]  /*1890*/  STL [R1+0x3c8], R15 ;  /* 0x0003c80f01007387 */ /* 0x0003e20000100800 */
[----:B0-----:R-:W-:Y:S02]  /*18a0*/  LEA R28, R25, R28, 0x1 ;  /* 0x0000001c191c7211 */ /* 0x001fe400078e08ff */
[----:B-1----:R-:W-:-:S03]  /*18b0*/  LEA.HI.X.SX32 R15, R5, R0, 0x1, P0 ;  /* 0x00000000050f7211 */ /* 0x002fc600000f0eff */
[----:B------:R0:W-:Y:S04]  /*18c0*/  STL [R1+0x1c], R28 ;  /* 0x00001c1c01007387 */ /* 0x0001e80000100800 */
[----:B------:R-:W5:Y:S01]  /*18d0*/  LDG.E.U16 R15, [R14.64] ;  /* 0x000000040e0f7981 */ /* 0x000f62000c1e1500 */
[----:B0-----:R-:W-:-:S05]  /*18e0*/  IMAD R28, R25, 0x2, R28 ;  /* 0x00000002191c7824 */ /* 0x001fca00078e021c */
[----:B------:R-:W-:-:S05]  /*18f0*/  LEA R5, R25, R28, 0x1 ;  /* 0x0000001c19057211 */ /* 0x000fca00078e08ff */
[----:B------:R-:W-:Y:S01]  /*1900*/  IMAD R25, R25, 0x2, R5 ;  /* 0x0000000219197824 */ /* 0x000fe200078e0205 */
[C---:B---3--:R-:W-:Y:S01]  /*1910*/  LEA R12, P1, R27.reuse, R26, 0x1 ;  /* 0x0000001a1b0c7211 */ /* 0x048fe200078208ff */
[----:B----4-:R0:W-:Y:S03]  /*1920*/  STL [R1+0x110], R13 ;  /* 0x0001100d01007387 */ /* 0x0101e60000100800 */
[----:B0-----:R-:W-:-:S05]  /*1930*/  LEA.HI.X.SX32 R13, R27, R0, 0x1, P1 ;  /* 0x000000001b0d7211 */ /* 0x001fca00008f0eff */
[----:B------:R0:W3:Y:S01]  /*1940*/  LDG.E.U16 R27, [R12.64] ;  /* 0x000000040c1b7981 */ /* 0x0000e2000c1e1500 */
[----:B--2---:R-:W-:-:S03]  /*1950*/  LEA R10, P0, R24, R26, 0x1 ;  /* 0x0000001a180a7211 */ /* 0x004fc600078008ff */
[----:B-----5:R1:W-:Y:S04]  /*1960*/  STL [R1+0x3c4], R11 ;  /* 0x0003c40b01007387 */ /* 0x0203e80000100800 */
[----:B------:R2:W-:Y:S01]  /*1970*/  STL [R1+0x8c], R5 ;  /* 0x00008c0501007387 */ /* 0x0005e20000100800 */
[----:B-1----:R-:W-:-:S03]  /*1980*/  LEA.HI.X.SX32 R11, R24, R0, 0x1, P0 ;  /* 0x00000000180b7211 */ /* 0x002fc600000f0eff */
[----:B--2---:R-:W2:Y:S01]  /*1990*/  LDL.LU R5, [R1+0x1c98] ;  /* 0x001c980001057983 */ /* 0x004ea20000300800 */
[----:B0-----:R-:W-:-:S04]  /*19a0*/  LEA R12, P0, R29, R26, 0x1 ;  /* 0x0000001a1d0c7211 */ /* 0x001fc800078008ff */
[----:B------:R-:W-:Y:S02]  /*19b0*/  LEA.HI.X.SX32 R13, R29, R0, 0x1, P0 ;  /* 0x000000001d0d7211 */ /* 0x000fe400000f0eff */
[----:B------:R0:W4:Y:S01]  /*19c0*/  LDG.E.U16 R29, [R10.64] ;  /* 0x000000040a1d7981 */ /* 0x000122000c1e1500 */
[----:B------:R-:W-:-:S03]  /*19d0*/  MOV R24, c[0x0][0x198] ;  /* 0x0000660000187a02 */ /* 0x000fc60000000f00 */
[----:B------:R1:W5:Y:S04]  /*19e0*/  LDG.E.U16 R13, [R12.64] ;  /* 0x000000040c0d7981 */ /* 0x000368000c1e1500 */
[----:B------:R0:W-:Y:S02]  /*19f0*/  STL [R1+0x14], R25 ;  /* 0x0000141901007387 */ /* 0x0001e40000100800 */
[----:B0-----:R-:W-:-:S05]  /*1a00*/  IMAD R25, R24, 0x2, R25 ;  /* 0x0000000218197824 */ /* 0x001fca00078e0219 */
[----:B------:R0:W-:Y:S04]  /*1a10*/  STL [R1+0x10], R25 ;  /* 0x0000101901007387 */ /* 0x0001e80000100800 */
[----:B------:R-:W-:Y:S01]  /*1a20*/  STL [R1+0x3bc], R15 ;  /* 0x0003bc0f01007387 */ /* 0x000fe20000100800 */
[----:B0-----:R-:W-:Y:S02]  /*1a30*/  LEA R25, R24, R25, 0x1 ;  /* 0x0000001918197211 */ /* 0x001fe400078e08ff */
[----:B------:R-:W-:-:S04]  /*1a40*/  LEA R10, P0, R3, R26, 0x1 ;  /* 0x0000001a030a7211 */ /* 0x000fc800078008ff */
[----:B------:R-:W-:-:S06]  /*1a50*/  LEA.HI.X.SX32 R11, R3, R0, 0x1, P0 ;  /* 0x00000000030b7211 */ /* 0x000fcc00000f0eff */
[----:B------:R0:W5:Y:S04]  /*1a60*/  LDG.E.U16 R11, [R10.64] ;  /* 0x000000040a0b7981 */ /* 0x000168000c1e1500 */
[----:B---3--:R3:W-:Y:S02]  /*1a70*/  STL [R1+0x10c], R27 ;  /* 0x00010c1b01007387 */ /* 0x0087e40000100800 */
[----:B---3--:R-:W-:-:S05]  /*1a80*/  IMAD R27, R24, 0x2, R25 ;  /* 0x00000002181b7824 */ /* 0x008fca00078e0219 */
[----:B------:R3:W-:Y:S01]  /*1a90*/  STL [R1+0x88], R27 ;  /* 0x0000881b01007387 */ /* 0x0007e20000100800 */
[----:B--2---:R-:W-:-:S04]  /*1aa0*/  LEA R14, P1, R5, R26, 0x1 ;  /* 0x0000001a050e7211 */ /* 0x004fc800078208ff */
[----:B------:R-:W-:Y:S02]  /*1ab0*/  LEA.HI.X.SX32 R15, R5, R0, 0x1, P1 ;  /* 0x00000000050f7211 */ /* 0x000fe400008f0eff */
[----:B---3--:R-:W-:-:S05]  /*1ac0*/  LEA R27, R24, R27, 0x1 ;  /* 0x0000001b181b7211 */ /* 0x008fca00078e08ff */
[----:B------:R-:W-:Y:S04]  /*1ad0*/  STL [R1+0xc], R27 ;  /* 0x00000c1b01007387 */ /* 0x000fe80000100800 */
[----:B----4-:R2:W-:Y:S04]  /*1ae0*/  STL [R1+0x3b8], R29 ;  /* 0x0003b81d01007387 */ /* 0x0105e80000100800 */
[----:B--2---:R2:W3:Y:S01]  /*1af0*/  LDG.E.U16 R29, [R14.64] ;  /* 0x000000040e1d7981 */ /* 0x0044e2000c1e1500 */
[----:B-1----:R-:W-:-:S03]  /*1b00*/  LEA R12, P0, R23, R26, 0x1 ;  /* 0x0000001a170c7211 */ /* 0x002fc600078008ff */
[----:B-----5:R1:W-:Y:S01]  /*1b10*/  STL [R1+0x3b4], R13 ;  /* 0x0003b40d01007387 */ /* 0x0203e20000100800 */
[----:B------:R-:W-:Y:S01]  /*1b20*/  IMAD R5, R24, 0x2, R27 ;  /* 0x0000000218057824 */ /* 0x000fe200078e021b */
[----:B-1----:R-:W-:-:S05]  /*1b30*/  LEA.HI.X.SX32 R13, R23, R0, 0x1, P0 ;  /* 0x00000000170d7211 */ /* 0x002fca00000f0eff */
[----:B------:R1:W4:Y:S01]  /*1b40*/  LDG.E.U16 R27, [R12.64] ;  /* 0x000000040c1b7981 */ /* 0x000322000c1e1500 */
[----:B------:R-:W-:-:S03]  /*1b50*/  LEA R3, R24, R5, 0x1 ;  /* 0x0000000518037211 */ /* 0x000fc600078e08ff */
[----:B------:R-:W-:Y:S01]  /*1b60*/  STL [R1+0x8], R5 ;  /* 0x0000080501007387 */ /* 0x000fe20000100800 */
[----:B--2---:R-:W-:-:S03]  /*1b70*/  LEA R14, P1, R4, R26, 0x1 ;  /* 0x0000001a040e7211 */ /* 0x004fc600078208ff */
[----:B------:R2:W-:Y:S01]  /*1b80*/  STL [R1+0x30], R3 ;  /* 0x0000300301007387 */ /* 0x0005e20000100800 */
[----:B------:R-:W-:Y:S02]  /*1b90*/  LEA.HI.X.SX32 R15, R4, R0, 0x1, P1 ;  /* 0x00000000040f7211 */ /* 0x000fe400008f0eff */
[C---:B------:R-:W-:Y:S01]  /*1ba0*/  LEA R4, P0, R7.reuse, R26, 0x1 ;  /* 0x0000001a07047211 */ /* 0x040fe200078008ff */
[----:B--2---:R-:W-:Y:S02]  /*1bb0*/  IMAD R3, R24, 0x2, R3 ;  /* 0x0000000218037824 */ /* 0x004fe400078e0203 */
[----:B------:R2:W5:Y:S04]  /*1bc0*/  LDG.E.U16 R23, [R14.64] ;  /* 0x000000040e177981 */ /* 0x000568000c1e1500 */
[----:B------:R1:W-:Y:S01]  /*1bd0*/  STL [R1+0x84], R3 ;  /* 0x0000840301007387 */ /* 0x0003e20000100800 */
[----:B------:R-:W-:-:S02]  /*1be0*/  LEA.HI.X.SX32 R5, R7, R0, 0x1, P0 ;  /* 0x0000000007057211 */ /* 0x000fc400000f0eff */
[----:B0-----:R-:W-:Y:S02]  /*1bf0*/  LEA R10, P0, R16, R26, 0x1 ;  /* 0x0000001a100a7211 */ /* 0x001fe400078008ff */
[----:B-1----:R-:W-:-:S05]  /*1c00*/  LEA R3, R24, R3, 0x1 ;  /* 0x0000000318037211 */ /* 0x002fca00078e08ff */
[----:B------:R-:W-:Y:S01]  /*1c10*/  STL [R1], R3 ;  /* 0x0000000301007387 */ /* 0x000fe20000100800 */
[----:B------:R-:W-:-:S04]  /*1c20*/  LEA R12, P1, R2, R26, 0x1 ;  /* 0x0000001a020c7211 */ /* 0x000fc800078208ff */
[----:B------:R-:W-:-:S05]  /*1c30*/  LEA.HI.X.SX32 R13, R2, R0, 0x1, P1 ;  /* 0x00000000020d7211 */ /* 0x000fca00008f0eff */
[----:B------:R0:W5:Y:S04]  /*1c40*/  LDG.E.U16 R12, [R12.64] ;  /* 0x000000040c0c7981 */ /* 0x000168000c1e1500 */
[----:B---3--:R1:W-:Y:S04]  /*1c50*/  STL [R1+0x108], R29 ;  /* 0x0001081d01007387 */ /* 0x0083e80000100800 */
[----:B------:R3:W-:Y:S01]  /*1c60*/  STL [R1+0x3ac], R11 ;  /* 0x0003ac0b01007387 */ /* 0x0007e20000100800 */
[----:B-1----:R-:W-:Y:S01]  /*1c70*/  IMAD R29, R24, 0x2, R3 ;  /* 0x00000002181d7824 */ /* 0x002fe200078e0203 */
[----:B---3--:R-:W-:-:S03]  /*1c80*/  LEA.HI.X.SX32 R11, R16, R0, 0x1, P0 ;  /* 0x00000000100b7211 */ /* 0x008fc600000f0eff */
[C---:B------:R-:W-:Y:S01]  /*1c90*/  IMAD R3, R24.reuse, 0x2, R29 ;  /* 0x0000000218037824 */ /* 0x040fe200078e021d */
[----:B------:R1:W-:Y:S04]  /*1ca0*/  STL [R1+0x1c8c], R29 ;  /* 0x001c8c1d01007387 */ /* 0x0003e80000100800 */
[----:B--2---:R2:W3:Y:S04]  /*1cb0*/  LDG.E.U16 R14, [R10.64] ;  /* 0x000000040a0e7981 */ /* 0x0044e8000c1e1500 */
[----:B-1----:R1:W3:Y:S01]  /*1cc0*/  LDG.E.U16 R29, [R4.64] ;  /* 0x00000004041d7981 */ /* 0x0022e2000c1e1500 */
[----:B------:R-:W-:-:S05]  /*1cd0*/  LEA R7, R24, R3, 0x1 ;  /* 0x0000000318077211 */ /* 0x000fca00078e08ff */
[----:B------:R-:W-:Y:S04]  /*1ce0*/  STL [R1+0x80], R7 ;  /* 0x0000800701007387 */ /* 0x000fe80000100800 */
[----:B----4-:R4:W-:Y:S01]  /*1cf0*/  STL [R1+0x3a8], R27 ;  /* 0x0003a81b01007387 */ /* 0x0109e20000100800 */
[C---:B------:R-:W-:Y:S02]  /*1d00*/  LEA R2, P0, R9.reuse, R26, 0x1 ;  /* 0x0000001a09027211 */ /* 0x040fe400078008ff */
[----:B------:R-:W-:Y:S01]  /*1d10*/  MOV R15, R25 ;  /* 0x00000019000f7202 */ /* 0x000fe20000000f00 */
[----:B----4-:R-:W-:Y:S01]  /*1d20*/  IMAD R27, R24, 0x2, R7 ;  /* 0x00000002181b7824 */ /* 0x010fe200078e0207 */
[----:B------:R-:W-:Y:S01]  /*1d30*/  LEA.HI.X.SX32 R3, R9, R0, 0x1, P0 ;  /* 0x0000000009037211 */ /* 0x000fe200000f0eff */
[----:B------:R-:W-:-:S03]  /*1d40*/  IMAD.MOV.U32 R9, RZ, RZ, R28 ;  /* 0x000000ffff097224 */ /* 0x000fc600078e001c */
[----:B------:R-:W-:-:S04]  /*1d50*/  LEA R25, R24, R27, 0x1 ;  /* 0x0000001b18197211 */ /* 0x000fc800078e08ff */
[----:B------:R-:W-:-:S05]  /*1d60*/  LEA R28, R24, R25, 0x1 ;  /* 0x00000019181c7211 */ /* 0x000fca00078e08ff */
[----:B------:R-:W-:Y:S01]  /*1d70*/  IMAD R7, R24, 0x2, R28 ;  /* 0x0000000218077824 */ /* 0x000fe200078e021c */
[-C--:B--2---:R-:W-:Y:S02]  /*1d80*/  LEA R10, P0, R6, R26.reuse, 0x1 ;  /* 0x0000001a060a7211 */ /* 0x084fe400078008ff */
[----:B-1----:R-:W-:Y:S02]  /*1d90*/  LEA R4, P1, R8, R26, 0x1 ;  /* 0x0000001a08047211 */ /* 0x002fe400078208ff */
[----:B------:R-:W-:Y:S01]  /*1da0*/  LEA R16, R24, R7, 0x1 ;  /* 0x0000000718107211 */ /* 0x000fe200078e08ff */
[----:B------:R1:W-:Y:S01]  /*1db0*/  STL [R1+0x1c80], R27 ;  /* 0x001c801b01007387 */ /* 0x0003e20000100800 */
[-C--:B------:R-:W-:Y:S02]  /*1dc0*/  LEA.HI.X.SX32 R11, R6, R0.reuse, 0x1, P0 ;  /* 0x00000000060b7211 */ /* 0x080fe400000f0eff */
[----:B------:R-:W-:Y:S01]  /*1dd0*/  LEA.HI.X.SX32 R5, R8, R0, 0x1, P1 ;  /* 0x0000000008057211 */ /* 0x000fe200008f0eff */
[----:B------:R2:W-:Y:S01]  /*1de0*/  STL [R1+0x1c84], R25 ;  /* 0x001c841901007387 */ /* 0x0005e20000100800 */
[----:B------:R-:W-:-:S03]  /*1df0*/  IMAD R8, R24, 0x2, R16 ;  /* 0x0000000218087824 */ /* 0x000fc600078e0210 */
[----:B------:R-:W-:Y:S04]  /*1e00*/  STL [R1+0x1c88], R28 ;  /* 0x001c881c01007387 */ /* 0x000fe80000100800 */
[----:B-1----:R1:W4:Y:S04]  /*1e10*/  LDG.E.U16 R27, [R2.64] ;  /* 0x00000004021b7981 */ /* 0x002328000c1e1500 */
[----:B-----5:R5:W-:Y:S04]  /*1e20*/  STL [R1+0x104], R23 ;  /* 0x0001041701007387 */ /* 0x020be80000100800 */
[----:B--2---:R2:W2:Y:S01]  /*1e30*/  LDG.E.U16 R25, [R10.64] ;  /* 0x000000040a197981 */ /* 0x0044a2000c1e1500 */
[----:B-1----:R-:W-:-:S03]  /*1e40*/  LEA R2, P0, R20, R26, 0x1 ;  /* 0x0000001a14027211 */ /* 0x002fc600078008ff */
[----:B-----5:R-:W5:Y:S01]  /*1e50*/  LDL.LU R23, [R1+0x48] ;  /* 0x0000480001177983 */ /* 0x020f620000300800 */
[----:B------:R-:W-:Y:S02]  /*1e60*/  LEA.HI.X.SX32 R3, R20, R0, 0x1, P0 ;  /* 0x0000000014037211 */ /* 0x000fe400000f0eff */
[----:B------:R-:W-:Y:S01]  /*1e70*/  LEA R6, P0, R21, R26, 0x1 ;  /* 0x0000001a15067211 */ /* 0x000fe200078008ff */
[----:B------:R1:W-:Y:S01]  /*1e80*/  STL [R1+0x78], R7 ;  /* 0x0000780701007387 */ /* 0x0003e20000100800 */
[----:B------:R-:W-:-:S03]  /*1e90*/  LEA R24, R24, R8, 0x1 ;  /* 0x0000000818187211 */ /* 0x000fc600078e08ff */
[----:B------:R-:W-:Y:S04]  /*1ea0*/  STL [R1+0x1c90], R16 ;  /* 0x001c901001007387 */ /* 0x000fe80000100800 */
[----:B------:R0:W4:Y:S01]  /*1eb0*/  LDG.E.U16 R20, [R4.64] ;  /* 0x0000000404147981 */ /* 0x000122000c1e1500 */
[----:B-1----:R-:W-:-:S05]  /*1ec0*/  LEA.HI.X.SX32 R7, R21, R0, 0x1, P0 ;  /* 0x0000000015077211 */ /* 0x002fca00000f0eff */
[----:B0-----:R0:W5:Y:S01]  /*1ed0*/  LDG.E.U16 R13, [R6.64] ;  /* 0x00000004060d7981 */ /* 0x001162000c1e1500 */
[----:B------:R-:W-:-:S04]  /*1ee0*/  LEA R4, P1, R19, R26, 0x1 ;  /* 0x0000001a13047211 */ /* 0x000fc800078208ff */
[----:B------:R-:W-:-:S05]  /*1ef0*/  LEA.HI.X.SX32 R5, R19, R0, 0x1, P1 ;  /* 0x0000000013057211 */ /* 0x000fca00008f0eff */
[----:B------:R1:W5:Y:S04]  /*1f00*/  LDG.E.U16 R28, [R4.64] ;  /* 0x00000004041c7981 */ /* 0x000368000c1e1500 */
[----:B---3--:R3:W-:Y:S04]  /*1f10*/  STL [R1+0x3a0], R29 ;  /* 0x0003a01d01007387 */ /* 0x0087e80000100800 */
[----:B------:R0:W-:Y:S01]  /*1f20*/  STL [R1+0x39c], R14 ;  /* 0x00039c0e01007387 */ /* 0x0001e20000100800 */
[----:B---3--:R-:W-:-:S03]  /*1f30*/  IMAD.MOV.U32 R29, RZ, RZ, R15 ;  /* 0x000000ffff1d7224 */ /* 0x008fc600078e000f */
[----:B0-----:R-:W3:Y:S04]  /*1f40*/  LDL.LU R14, [R1+0x50] ;  /* 0x00005000010e7983 */ /* 0x001ee80000300800 */
[----:B------:R-:W3:Y:S04]  /*1f50*/  LDL.LU R15, [R1+0x34] ;  /* 0x00003400010f7983 */ /* 0x000ee80000300800 */
[----:B------:R-:W-:Y:S04]  /*1f60*/  STL [R1+0x1c7c], R8 ;  /* 0x001c7c0801007387 */ /* 0x000fe80000100800 */
[----:B------:R-:W-:Y:S04]  /*1f70*/  STL [R1+0x1c94], R24 ;  /* 0x001c941801007387 */ /* 0x000fe80000100800 */
[----:B------:R0:W-:Y:S04]  /*1f80*/  STL [R1+0x100], R12 ;  /* 0x0001000c01007387 */ /* 0x0001e80000100800 */
[----:B0-----:R0:W3:Y:S02]  /*1f90*/  LDG.E.U16 R12, [R2.64] ;  /* 0x00000004020c7981 */ /* 0x0010e4000c1e1500 */
[----:B0-----:R-:W-:-:S04]  /*1fa0*/  LEA R2, P0, R18, R26, 0x1 ;  /* 0x0000001a12027211 */ /* 0x001fc800078008ff */
[----:B------:R-:W-:-:S05]  /*1fb0*/  LEA.HI.X.SX32 R3, R18, R0, 0x1, P0 ;  /* 0x0000000012037211 */ /* 0x000fca00000f0eff */
[----:B------:R0:W3:Y:S01]  /*1fc0*/  LDG.E.U16 R18, [R2.64] ;  /* 0x0000000402127981 */ /* 0x0000e2000c1e1500 */
[----:B------:R-:W-:-:S05]  /*1fd0*/  MOV R8, c[0x0][0x198] ;  /* 0x0000660000087a02 */ /* 0x000fca0000000f00 */
[----:B--2---:R-:W-:-:S05]  /*1fe0*/  IMAD R10, R8, 0x2, R24 ;  /* 0x00000002080a7824 */ /* 0x004fca00078e0218 */
[----:B------:R-:W-:-:S05]  /*1ff0*/  LEA R19, R8, R10, 0x1 ;  /* 0x0000000a08137211 */ /* 0x000fca00078e08ff */
[C---:B------:R-:W-:Y:S01]  /*2000*/  IMAD R7, R8.reuse, 0x2, R19 ;  /* 0x0000000208077824 */ /* 0x040fe200078e0213 */
[----:B------:R5:W-:Y:S03]  /*2010*/  STL [R1+0x70], R10 ;  /* 0x0000700a01007387 */ /* 0x000be60000100800 */
[----:B------:R-:W-:Y:S01]  /*2020*/  IMAD R21, R8, 0x2, R7 ;  /* 0x0000000208157824 */ /* 0x000fe200078e0207 */
[----:B------:R-:W2:Y:S01]  /*2030*/  LDL.LU R6, [R1+0x2c] ;  /* 0x00002c0001067983 */ /* 0x000ea20000300800 */
[----:B------:R-:W-:-:S03]  /*2040*/  MOV R24, R9 ;  /* 0x0000000900187202 */ /* 0x000fc60000000f00 */
[----:B----4-:R4:W-:Y:S01]  /*2050*/  STL [R1+0x398], R27 ;  /* 0x0003981b01007387 */ /* 0x0109e20000100800 */
[C---:B-----5:R-:W-:Y:S02]  /*2060*/  LEA R10, P0, R23.reuse, R26, 0x1 ;  /* 0x0000001a170a7211 */ /* 0x060fe400078008ff */
[----:B------:R-:W-:Y:S01]  /*2070*/  LEA R9, R8, R21, 0x1 ;  /* 0x0000001508097211 */ /* 0x000fe200078e08ff */
[----:B------:R-:W5:Y:S01]  /*2080*/  LDL.LU R16, [R1+0x40] ;  /* 0x0000400001107983 */ /* 0x000f620000300800 */
[----:B------:R-:W-:-:S03]  /*2090*/  LEA.HI.X.SX32 R11, R23, R0, 0x1, P0 ;  /* 0x00000000170b7211 */ /* 0x000fc600000f0eff */
[----:B------:R1:W-:Y:S01]  /*20a0*/  STL [R1+0x394], R25 ;  /* 0x0003941901007387 */ /* 0x0003e20000100800 */
[----:B0-----:R-:W-:-:S03]  /*20b0*/  LEA R2, P0, R22, R26, 0x1 ;  /* 0x0000001a16027211 */ /* 0x001fc600078008ff */
[----:B------:R-:W2:Y:S01]  /*20c0*/  LDL.LU R23, [R1+0x28] ;  /* 0x0000280001177983 */ /* 0x000ea20000300800 */
[----:B----4-:R-:W-:-:S03]  /*20d0*/  IMAD.MOV.U32 R27, RZ, RZ, R29 ;  /* 0x000000ffff1b7224 */ /* 0x010fc600078e001d */
[----:B------:R0:W-:Y:S04]  /*20e0*/  STL [R1+0xfc], R20 ;  /* 0x0000fc1401007387 */ /* 0x0001e80000100800 */
[----:B------:R-:W-:Y:S01]  /*20f0*/  STL [R1+0x68], R9 ;  /* 0x0000680901007387 */ /* 0x000fe20000100800 */
[----:B------:R-:W-:Y:S02]  /*2100*/  LEA.HI.X.SX32 R3, R22, R0, 0x1, P0 ;  /* 0x0000000016037211 */ /* 0x000fe400000f0eff */
[C---:B-1----:R-:W-:Y:S01]  /*2110*/  LEA R4, P1, R17.reuse, R26, 0x1 ;  /* 0x0000001a11047211 */ /* 0x042fe200078208ff */
[----:B------:R1:W4:Y:S04]  /*2120*/  LDG.E.U16 R25, [R10.64] ;  /* 0x000000040a197981 */ /* 0x000328000c1e1500 */
[----:B0-----:R-:W2:Y:S04]  /*2130*/  LDL.LU R20, [R1+0x24] ;  /* 0x0000240001147983 */ /* 0x001ea80000300800 */
[----:B------:R-:W2:Y:S04]  /*2140*/  LDL.LU R29, [R1+0x3c] ;  /* 0x00003c00011d7983 */ /* 0x000ea80000300800 */
[----:B------:R-:W-:Y:S01]  /*2150*/  STL [R1+0x38c], R13 ;  /* 0x00038c0d01007387 */ /* 0x000fe20000100800 */
[----:B------:R-:W-:-:S05]  /*2160*/  LEA.HI.X.SX32 R5, R17, R0, 0x1, P1 ;  /* 0x0000000011057211 */ /* 0x000fca00008f0eff */
[----:B------:R0:W2:Y:S04]  /*2170*/  LDG.E.U16 R17, [R4.64] ;  /* 0x0000000404117981 */ /* 0x0000a8000c1e1500 */
[----:B---3--:R3:W-:Y:S04]  /*2180*/  STL [R1+0x390], R12 ;  /* 0x0003900c01007387 */ /* 0x0087e80000100800 */
[----:B------:R0:W-:Y:S01]  /*2190*/  STL [R1+0xf8], R28 ;  /* 0x0000f81c01007387 */ /* 0x0001e20000100800 */
[----:B---3--:R-:W-:-:S04]  /*21a0*/  LEA R12, P0, R14, R26, 0x1 ;  /* 0x0000001a0e0c7211 */ /* 0x008fc800078008ff */
[----:B------:R-:W-:Y:S01]  /*21b0*/  LEA.HI.X.SX32 R13, R14, R0, 0x1, P0 ;  /* 0x000000000e0d7211 */ /* 0x000fe200000f0eff */
[----:B0-----:R-:W3:Y:S04]  /*21c0*/  LDL.LU R28, [R1+0x20] ;  /* 0x00002000011c7983 */ /* 0x001ee80000300800 */
[----:B------:R0:W-:Y:S04]  /*21d0*/  STL [R1+0x388], R18 ;  /* 0x0003881201007387 */ /* 0x0001e80000100800 */
[----:B0-----:R0:W2:Y:S04]  /*21e0*/  LDG.E.U16 R18, [R2.64] ;  /* 0x0000000402127981 */ /* 0x0010a8000c1e1500 */
[----:B0-----:R-:W2:Y:S01]  /*21f0*/  LDG.E.U16 R3, [R12.64] ;  /* 0x000000040c037981 */ /* 0x001ea2000c1e1500 */
[----:B------:R-:W-:-:S05]  /*2200*/  IMAD R9, R8, 0x2, R9 ;  /* 0x0000000208097824 */ /* 0x000fca00078e0209 */
[----:B------:R-:W-:-:S04]  /*2210*/  LEA R22, R8, R9, 0x1 ;  /* 0x0000000908167211 */ /* 0x000fc800078e08ff */
[----:B------:R-:W-:Y:S02]  /*2220*/  LEA R4, R8, R22, 0x1 ;  /* 0x0000001608047211 */ /* 0x000fe400078e08ff */
[----:B-1----:R-:W-:-:S03]  /*2230*/  LEA R10, P1, R15, R26, 0x1 ;  /* 0x0000001a0f0a7211 */ /* 0x002fc600078208ff */
[----:B------:R-:W-:Y:S01]  /*2240*/  IMAD R5, R8, 0x2, R4 ;  /* 0x0000000208057824 */ /* 0x000fe200078e0204 */
[----:B------:R-:W-:-:S04]  /*2250*/  LEA.HI.X.SX32 R11, R15, R0, 0x1, P1 ;  /* 0x000000000f0b7211 */ /* 0x000fc800008f0eff */
[----:B------:R-:W-:Y:S04]  /*2260*/  STL [R1+0x7c], R5 ;  /* 0x00007c0501007387 */ /* 0x000fe80000100800 */
[----:B----4-:R0:W-:Y:S04]  /*2270*/  STL [R1+0x384], R25 ;  /* 0x0003841901007387 */ /* 0x0101e80000100800 */
[----:B0-----:R-:W4:Y:S04]  /*2280*/  LDL.LU R25, [R1+0x1c] ;  /* 0x00001c0001197983 */ /* 0x001f280000300800 */
[----:B--2---:R-:W-:Y:S04]  /*2290*/  STL [R1+0x37c], R3 ;  /* 0x00037c0301007387 */ /* 0x004fe80000100800 */
[----:B------:R0:W-:Y:S04]  /*22a0*/  STL [R1+0xf4], R17 ;  /* 0x0000f41101007387 */ /* 0x0001e80000100800 */
[----:B0-----:R0:W2:Y:S01]  /*22b0*/  LDG.E.U16 R17, [R10.64] ;  /* 0x000000040a117981 */ /* 0x0010a2000c1e1500 */
[----:B------:R-:W-:-:S02]  /*22c0*/  LEA R14, P0, R6, R26, 0x1 ;  /* 0x0000001a060e7211 */ /* 0x000fc400078008ff */
[----:B------:R-:W-:Y:S02]  /*22d0*/  LEA R2, R8, R5, 0x1 ;  /* 0x0000000508027211 */ /* 0x000fe400078e08ff */
[----:B------:R-:W-:-:S03]  /*22e0*/  LEA.HI.X.SX32 R15, R6, R0, 0x1, P0 ;  /* 0x00000000060f7211 */ /* 0x000fc600000f0eff */
[C---:B------:R-:W-:Y:S01]  /*22f0*/  IMAD R6, R8.reuse, 0x2, R2 ;  /* 0x0000000208067824 */ /* 0x040fe200078e0202 */
[----:B------:R-:W-:Y:S02]  /*2300*/  MOV R3, R24 ;  /* 0x0000001800037202 */ /* 0x000fe40000000f00 */
[----:B------:R-:W3:Y:S01]  /*2310*/  LDL.LU R24, [R1+0x14] ;  /* 0x0000140001187983 */ /* 0x000ee20000300800 */
[----:B------:R-:W-:Y:S01]  /*2320*/  IMAD R5, R8, 0x2, R6 ;  /* 0x0000000208057824 */ /* 0x000fe200078e0206 */
[CC--:B-----5:R-:W-:Y:S02]  /*2330*/  LEA R12, P0, R16.reuse, R26.reuse, 0x1 ;  /* 0x0000001a100c7211 */ /* 0x0e0fe400078008ff */
[----:B0-----:R-:W-:Y:S02]  /*2340*/  LEA R10, P1, R23, R26, 0x1 ;  /* 0x0000001a170a7211 */ /* 0x001fe400078208ff */
[----:B------:R0:W-:Y:S01]  /*2350*/  STL [R1+0x54], R5 ;  /* 0x0000540501007387 */ /* 0x0001e20000100800 */
[----:B------:R-:W-:-:S02]  /*2360*/  LEA.HI.X.SX32 R13, R16, R0, 0x1, P0 ;  /* 0x00000000100d7211 */ /* 0x000fc400000f0eff */
[----:B------:R-:W-:Y:S01]  /*2370*/  LEA.HI.X.SX32 R11, R23, R0, 0x1, P1 ;  /* 0x00000000170b7211 */ /* 0x000fe200008f0eff */
[----:B------:R1:W5:Y:S04]  /*2380*/  LDG.E.U16 R16, [R14.64] ;  /* 0x000000040e107981 */ /* 0x000368000c1e1500 */
[----:B------:R-:W3:Y:S01]  /*2390*/  LDL.LU R23, [R1+0x10] ;  /* 0x0000100001177983 */ /* 0x000ee20000300800 */
[----:B0-----:R-:W-:-:S05]  /*23a0*/  LEA R5, R8, R5, 0x1 ;  /* 0x0000000508057211 */ /* 0x001fca00078e08ff */
[----:B------:R-:W-:Y:S04]  /*23b0*/  STL [R1+0x74], R5 ;  /* 0x0000740501007387 */ /* 0x000fe80000100800 */
[----:B------:R0:W-:Y:S02]  /*23c0*/  STL [R1+0x380], R18 ;  /* 0x0003801201007387 */ /* 0x0001e40000100800 */
[----:B0-----:R-:W-:Y:S02]  /*23d0*/  IMAD R18, R8, 0x2, R5 ;  /* 0x0000000208127824 */ /* 0x001fe400078e0205 */
[----:B------:R0:W4:Y:S04]  /*23e0*/  LDG.E.U16 R5, [R12.64] ;  /* 0x000000040c057981 */ /* 0x000128000c1e1500 */
[----:B--2---:R2:W-:Y:S04]  /*23f0*/  STL [R1+0xf0], R17 ;  /* 0x0000f01101007387 */ /* 0x0045e80000100800 */
[----:B--2---:R3:W2:Y:S01]  /*2400*/  LDG.E.U16 R17, [R10.64] ;  /* 0x000000040a117981 */ /* 0x0046a2000c1e1500 */
[----:B-1----:R-:W-:-:S04]  /*2410*/  LEA R14, P0, R20, R26, 0x1 ;  /* 0x0000001a140e7211 */ /* 0x002fc800078008ff */
[----:B------:R-:W-:Y:S02]  /*2420*/  LEA.HI.X.SX32 R15, R20, R0, 0x1, P0 ;  /* 0x00000000140f7211 */ /* 0x000fe400000f0eff */
[----:B------:R-:W-:Y:S01]  /*2430*/  LEA R20, R8, R18, 0x1 ;  /* 0x0000001208147211 */ /* 0x000fe200078e08ff */
[----:B-----5:R1:W-:Y:S01]  /*2440*/  STL [R1+0x378], R16 ;  /* 0x0003781001007387 */ /* 0x0203e20000100800 */
[----:B0-----:R-:W-:-:S03]  /*2450*/  LEA R12, P0, R29, R26, 0x1 ;  /* 0x0000001a1d0c7211 */ /* 0x001fc600078008ff */
[----:B-1----:R-:W5:Y:S01]  /*2460*/  LDL.LU R16, [R1+0xc] ;  /* 0x00000c0001107983 */ /* 0x002f620000300800 */
[----:B------:R-:W-:Y:S02]  /*2470*/  LEA.HI.X.SX32 R13, R29, R0, 0x1, P0 ;  /* 0x000000001d0d7211 */ /* 0x000fe400000f0eff */
[----:B---3--:R-:W-:-:S03]  /*2480*/  LEA R10, P1, R28, R26, 0x1 ;  /* 0x0000001a1c0a7211 */ /* 0x008fc600078208ff */
[----:B------:R0:W3:Y:S04]  /*2490*/  LDG.E.U16 R12, [R12.64] ;  /* 0x000000040c0c7981 */ /* 0x0000e8000c1e1500 */
[----:B----4-:R1:W-:Y:S02]  /*24a0*/  STL [R1+0x374], R5 ;  /* 0x0003740501007387 */ /* 0x0103e40000100800 */
[----:B-1----:R-:W-:-:S05]  /*24b0*/  IMAD R5, R8, 0x2, R20 ;  /* 0x0000000208057824 */ /* 0x002fca00078e0214 */
[----:B------:R-:W-:Y:S04]  /*24c0*/  STL [R1+0x50], R5 ;  /* 0x0000500501007387 */ /* 0x000fe80000100800 */
[----:B------:R-:W4:Y:S01]  /*24d0*/  LDL.LU R29, [R1+0x8] ;  /* 0x00000800011d7983 */ /* 0x000f220000300800 */
[----:B------:R-:W-:-:S05]  /*24e0*/  LEA.HI.X.SX32 R11, R28, R0, 0x1, P1 ;  /* 0x000000001c0b7211 */ /* 0x000fca00008f0eff */
[----:B0-----:R0:W3:Y:S02]  /*24f0*/  LDG.E.U16 R13, [R10.64] ;  /* 0x000000040a0d7981 */ /* 0x0010e4000c1e1500 */
[----:B0-----:R-:W-:Y:S02]  /*2500*/  IMAD.MOV.U32 R11, RZ, RZ, R3 ;  /* 0x000000ffff0b7224 */ /* 0x001fe400078e0003 */
[----:B--2---:R0:W-:Y:S04]  /*2510*/  STL [R1+0xec], R17 ;  /* 0x0000ec1101007387 */ /* 0x0041e80000100800 */
[----:B0-----:R0:W2:Y:S02]  /*2520*/  LDG.E.U16 R17, [R14.64] ;  /* 0x000000040e117981 */ /* 0x0010a4000c1e1500 */
[----:B0-----:R-:W-:-:S04]  /*2530*/  LEA R14, P0, R25, R26, 0x1 ;  /* 0x0000001a190e7211 */ /* 0x001fc800078008ff */
[----:B------:R-:W-:Y:S02]  /*2540*/  LEA.HI.X.SX32 R15, R25, R0, 0x1, P0 ;  /* 0x00000000190f7211 */ /* 0x000fe400000f0eff */
[----:B------:R-:W-:-:S04]  /*2550*/  LEA R10, P0, R3, R26, 0x1 ;  /* 0x0000001a030a7211 */ /* 0x000fc800078008ff */
[----:B------:R-:W-:Y:S01]  /*2560*/  LEA.HI.X.SX32 R11, R11, R0, 0x1, P0 ;  /* 0x000000000b0b7211 */ /* 0x000fe200000f0eff */
[----:B------:R0:W4:Y:S05]  /*2570*/  LDG.E.U16 R15, [R14.64] ;  /* 0x000000040e0f7981 */ /* 0x00012a000c1e1500 */
[----:B------:R-:W4:Y:S01]  /*2580*/  LDG.E.U16 R11, [R10.64] ;  /* 0x000000040a0b7981 */ /* 0x000f22000c1e1500 */
[----:B------:R-:W-:-:S05]  /*2590*/  LEA R5, R8, R5, 0x1 ;  /* 0x0000000508057211 */ /* 0x000fca00078e08ff */
[----:B------:R-:W-:Y:S01]  /*25a0*/  STL [R1+0x6c], R5 ;  /* 0x00006c0501007387 */ /* 0x000fe20000100800 */
[----:B0-----:R-:W-:-:S03]  /*25b0*/  LEA R14, P0, R23, R26, 0x1 ;  /* 0x0000001a170e7211 */ /* 0x001fc600078008ff */
[----:B--2---:R0:W-:Y:S04]  /*25c0*/  STL [R1+0x370], R17 ;  /* 0x0003701101007387 */ /* 0x0041e80000100800 */
[----:B------:R-:W2:Y:S04]  /*25d0*/  LDL.LU R28, [R1+0x30] ;  /* 0x00003000011c7983 */ /* 0x000ea80000300800 */
[----:B------:R-:W2:Y:S01]  /*25e0*/  LDL.LU R25, [R1] ;  /* 0x0000000001197983 */ /* 0x000ea20000300800 */
[----:B0-----:R-:W-:-:S03]  /*25f0*/  IMAD R17, R8, 0x2, R5 ;  /* 0x0000000208117824 */ /* 0x001fc600078e0205 */
[----:B---3--:R-:W-:Y:S02]  /*2600*/  STL [R1+0xe8], R13 ;  /* 0x0000e80d01007387 */ /* 0x008fe40000100800 */
[C---:B------:R-:W-:Y:S02]  /*2610*/  LEA R5, R8.reuse, R17, 0x1 ;  /* 0x0000001108057211 */ /* 0x040fe400078e08ff */
[----:B------:R0:W-:Y:S02]  /*2620*/  STL [R1+0x36c], R12 ;  /* 0x00036c0c01007387 */ /* 0x0001e40000100800 */
[----:B------:R-:W-:Y:S02]  /*2630*/  LEA R3, R8, R5, 0x1 ;  /* 0x0000000508037211 */ /* 0x000fe400078e08ff */
[----:B0-----:R-:W-:-:S03]  /*2640*/  LEA R12, P1, R24, R26, 0x1 ;  /* 0x0000001a180c7211 */ /* 0x001fc600078208ff */
[----:B------:R0:W-:Y:S01]  /*2650*/  STL [R1+0x4c], R3 ;  /* 0x00004c0301007387 */ /* 0x0001e20000100800 */
[----:B------:R-:W-:-:S03]  /*2660*/  LEA.HI.X.SX32 R13, R24, R0, 0x1, P1 ;  /* 0x00000000180d7211 */ /* 0x000fc600008f0eff */
[----:B------:R-:W3:Y:S01]  /*2670*/  LDL.LU R24, [R1+0x1c94] ;  /* 0x001c940001187983 */ /* 0x000ee20000300800 */
[----:B0-----:R-:W-:-:S03]  /*2680*/  IMAD R3, R8, 0x2, R3 ;  /* 0x0000000208037824 */ /* 0x001fc600078e0203 */
[----:B----4-:R0:W-:Y:S04]  /*2690*/  STL [R1+0x368], R15 ;  /* 0x0003680f01007387 */ /* 0x0101e80000100800 */
[----:B------:R5:W4:Y:S04]  /*26a0*/  LDG.E.U16 R13, [R12.64] ;  /* 0x000000040c0d7981 */ /* 0x000b28000c1e1500 */
[----:B------:R-:W-:Y:S01]  /*26b0*/  STL [R1+0x58], R3 ;  /* 0x0000580301007387 */ /* 0x000fe20000100800 */
[----:B0-----:R-:W-:-:S03]  /*26c0*/  LEA.HI.X.SX32 R15, R23, R0, 0x1, P0 ;  /* 0x00000000170f7211 */ /* 0x001fc600000f0eff */
[----:B------:R0:W-:Y:S01]  /*26d0*/  STL [R1+0x364], R11 ;  /* 0x0003640b01007387 */ /* 0x0001e20000100800 */
[----:B------:R-:W-:-:S03]  /*26e0*/  LEA R10, P0, R27, R26, 0x1 ;  /* 0x0000001a1b0a7211 */ /* 0x000fc600078008ff */
[----:B------:R1:W2:Y:S01]  /*26f0*/  LDG.E.U16 R15, [R14.64] ;  /* 0x000000040e0f7981 */ /* 0x0002a2000c1e1500 */
[----:B0-----:R-:W-:-:S04]  /*2700*/  MOV R11, R27 ;  /* 0x0000001b000b7202 */ /* 0x001fc80000000f00 */
[----:B------:R-:W-:-:S06]  /*2710*/  LEA.HI.X.SX32 R11, R11, R0, 0x1, P0 ;  /* 0x000000000b0b7211 */ /* 0x000fcc00000f0eff */
[----:B------:R-:W3:Y:S01]  /*2720*/  LDG.E.U16 R11, [R10.64] ;  /* 0x000000040a0b7981 */ /* 0x000ee2000c1e1500 */
[----:B------:R-:W-:-:S05]  /*2730*/  LEA R3, R8, R3, 0x1 ;  /* 0x0000000308037211 */ /* 0x000fca00078e08ff */
[----:B------:R-:W-:-:S04]  /*2740*/  IMAD R23, R8, 0x2, R3 ;  /* 0x0000000208177824 */ /* 0x000fc800078e0203 */
[----:B------:R-:W-:Y:S01]  /*2750*/  IMAD R27, R8, 0x2, R23 ;  /* 0x00000002081b7824 */ /* 0x000fe200078e0217 */
[CC--:B-----5:R-:W-:Y:S02]  /*2760*/  LEA R12, P1, R16.reuse, R26.reuse, 0x1 ;  /* 0x0000001a100c7211 */ /* 0x0e0fe400078208ff */
[----:B-1----:R-:W-:Y:S01]  /*2770*/  LEA R14, P0, R29, R26, 0x1 ;  /* 0x0000001a1d0e7211 */ /* 0x002fe200078008ff */
[----:B----4-:R0:W-:Y:S04]  /*2780*/  STL [R1+0xe4], R13 ;  /* 0x0000e40d01007387 */ /* 0x0101e80000100800 */
[----:B------:R1:W-:Y:S01]  /*2790*/  STL [R1+0x48], R27 ;  /* 0x0000481b01007387 */ /* 0x0003e20000100800 */
[----:B0-----:R-:W-:-:S03]  /*27a0*/  LEA.HI.X.SX32 R13, R16, R0, 0x1, P1 ;  /* 0x00000000100d7211 */ /* 0x001fc600008f0eff */
[----:B------:R-:W4:Y:S01]  /*27b0*/  LDL.LU R16, [R1+0x1c90] ;  /* 0x001c900001107983 */ /* 0x000f220000300800 */
[----:B-1----:R-:W-:-:S03]  /*27c0*/  LEA R27, R8, R27, 0x1 ;  /* 0x0000001b081b7211 */ /* 0x002fc600078e08ff */
[----:B--2---:R0:W-:Y:S04]  /*27d0*/  STL [R1+0x360], R15 ;  /* 0x0003600f01007387 */ /* 0x0041e80000100800 */
[----:B------:R1:W-:Y:S01]  /*27e0*/  STL [R1+0x64], R27 ;  /* 0x0000641b01007387 */ /* 0x0003e20000100800 */
[----:B0-----:R-:W-:-:S03]  /*27f0*/  LEA.HI.X.SX32 R15, R29, R0, 0x1, P0 ;  /* 0x000000001d0f7211 */ /* 0x001fc600000f0eff */
[----:B------:R-:W2:Y:S01]  /*2800*/  LDL.LU R29, [R1+0x1c8c] ;  /* 0x001c8c00011d7983 */ /* 0x000ea20000300800 */
[----:B-1----:R-:W-:-:S03]  /*2810*/  IMAD R27, R8, 0x2, R27 ;  /* 0x00000002081b7824 */ /* 0x002fc600078e021b */
[----:B------:R2:W5:Y:S04]  /*2820*/  LDG.E.U16 R15, [R14.64] ;  /* 0x000000040e0f7981 */ /* 0x000568000c1e1500 */
[----:B------:R-:W-:Y:S04]  /*2830*/  STL [R1+0x18], R27 ;  /* 0x0000181b01007387 */ /* 0x000fe80000100800 */
[----:B---3--:R0:W-:Y:S04]  /*2840*/  STL [R1+0x35c], R11 ;  /* 0x00035c0b01007387 */ /* 0x0081e80000100800 */
[----:B0-----:R0:W3:Y:S01]  /*2850*/  LDG.E.U16 R11, [R12.64] ;  /* 0x000000040c0b7981 */ /* 0x0010e2000c1e1500 */
[----:B------:R-:W-:-:S02]  /*2860*/  LEA R10, R8, R27, 0x1 ;  /* 0x0000001b080a7211 */ /* 0x000fc400078e08ff */
[----:B0-----:R-:W-:-:S03]  /*2870*/  LEA R12, P0, R28, R26, 0x1 ;  /* 0x0000001a1c0c7211 */ /* 0x001fc600078008ff */
[----:B------:R0:W-:Y:S01]  /*2880*/  STL [R1+0x8], R10 ;  /* 0x0000080a01007387 */ /* 0x0001e20000100800 */
[----:B------:R-:W-:Y:S01]  /*2890*/  LEA.HI.X.SX32 R13, R28, R0, 0x1, P0 ;  /* 0x000000001c0d7211 */ /* 0x000fe200000f0eff */
[----:B------:R-:W-:-:S04]  /*28a0*/  IMAD R27, R8, 0x2, R10 ;  /* 0x00000002081b7824 */ /* 0x000fc800078e020a */
[----:B------:R1:W4:Y:S01]  /*28b0*/  LDG.E.U16 R12, [R12.64] ;  /* 0x000000040c0c7981 */ /* 0x000322000c1e1500 */
[-C--:B0-----:R-:W-:Y:S02]  /*28c0*/  LEA R10, P1, R25, R26.reuse, 0x1 ;  /* 0x0000001a190a7211 */ /* 0x081fe400078208ff */
[----:B--2---:R-:W-:Y:S01]  /*28d0*/  LEA R14, P0, R29, R26, 0x1 ;  /* 0x0000001a1d0e7211 */ /* 0x004fe200078008ff */
[----:B---3--:R0:W-:Y:S04]  /*28e0*/  STL [R1+0xe0], R11 ;  /* 0x0000e00b01007387 */ /* 0x0081e80000100800 */
[----:B------:R-:W2:Y:S04]  /*28f0*/  LDL.LU R28, [R1+0x1c88] ;  /* 0x001c8800011c7983 */ /* 0x000ea80000300800 */
[----:B------:R3:W-:Y:S01]  /*2900*/  STL [R1+0x44], R27 ;  /* 0x0000441b01007387 */ /* 0x0007e20000100800 */
[----:B0-----:R-:W-:-:S03]  /*2910*/  LEA.HI.X.SX32 R11, R25, R0, 0x1, P1 ;  /* 0x00000000190b7211 */ /* 0x001fc600008f0eff */
[----:B------:R-:W2:Y:S04]  /*2920*/  LDL.LU R25, [R1+0x1c84] ;  /* 0x001c840001197983 */ /* 0x000ea80000300800 */
[----:B-----5:R0:W-:Y:S01]  /*2930*/  STL [R1+0x358], R15 ;  /* 0x0003580f01007387 */ /* 0x0201e20000100800 */
[----:B---3--:R-:W-:-:S03]  /*2940*/  LEA R27, R8, R27, 0x1 ;  /* 0x0000001b081b7211 */ /* 0x008fc600078e08ff */
[----:B------:R3:W5:Y:S01]  /*2950*/  LDG.E.U16 R10, [R10.64] ;  /* 0x000000040a0a7981 */ /* 0x000762000c1e1500 */
[----:B0-----:R-:W-:-:S03]  /*2960*/  IMAD R15, R8, 0x2, R29 ;  /* 0x00000002080f7824 */ /* 0x001fc600078e021d */
[----:B------:R0:W-:Y:S01]  /*2970*/  STL [R1+0x5c], R27 ;  /* 0x00005c1b01007387 */ /* 0x0001e20000100800 */
[----:B------:R-:W-:Y:S01]  /*2980*/  LEA R8, R8, R27, 0x1 ;  /* 0x0000001b08087211 */ /* 0x000fe200078e08ff */
[----:B-1----:R-:W-:Y:S01]  /*2990*/  IMAD.MOV.U32 R13, RZ, RZ, R15 ;  /* 0x000000ffff0d7224 */ /* 0x002fe200078e000f */
[----:B------:R-:W-:Y:S01]  /*29a0*/  LEA.HI.X.SX32 R15, R29, R0, 0x1, P0 ;  /* 0x000000001d0f7211 */ /* 0x000fe200000f0eff */
[----:B0-----:R-:W5:Y:S05]  /*29b0*/  LDL.LU R27, [R1+0x1c80] ;  /* 0x001c8000011b7983 */ /* 0x001f6a0000300800 */
[----:B------:R2:W5:Y:S01]  /*29c0*/  LDG.E.U16 R15, [R14.64] ;  /* 0x000000040e0f7981 */ /* 0x000562000c1e1500 */
[----:B---3--:R-:W-:-:S02]  /*29d0*/  MOV R11, R13 ;  /* 0x0000000d000b7202 */ /* 0x008fc40000000f00 */
[----:B------:R-:W-:Y:S01]  /*29e0*/  MOV R29, c[0x0][0x198] ;  /* 0x00006600001d7a02 */ /* 0x000fe20000000f00 */
[----:B------:R0:W-:Y:S02]  /*29f0*/  STL [R1+0x2c], R8 ;  /* 0x00002c0801007387 */ /* 0x0001e40000100800 */
[----:B------:R-:W-:Y:S02]  /*2a00*/  IMAD.MOV.U32 R13, RZ, RZ, R11 ;  /* 0x000000ffff0d7224 */ /* 0x000fe400078e000b */
[----:B----4-:R1:W-:Y:S01]  /*2a10*/  STL [R1+0x354], R12 ;  /* 0x0003540c01007387 */ /* 0x0103e20000100800 */
[----:B0-----:R-:W-:Y:S01]  /*2a20*/  IMAD R8, R29, 0x2, R8 ;  /* 0x000000021d087824 */ /* 0x001fe200078e0208 */
[----:B-1----:R-:W-:-:S04]  /*2a30*/  LEA R12, P0, R11, R26, 0x1 ;  /* 0x0000001a0b0c7211 */ /* 0x002fc800078008ff */
[----:B------:R0:W-:Y:S01]  /*2a40*/  STL [R1+0x28], R8 ;  /* 0x0000280801007387 */ /* 0x0001e20000100800 */
[----:B------:R-:W-:-:S06]  /*2a50*/  LEA.HI.X.SX32 R13, R13, R0, 0x1, P0 ;  /* 0x000000000d0d7211 */ /* 0x000fcc00000f0eff */
[----:B------:R1:W3:Y:S01]  /*2a60*/  LDG.E.U16 R13, [R12.64] ;  /* 0x000000040c0d7981 */ /* 0x0002e2000c1e1500 */
[----:B0-----:R-:W-:Y:S02]  /*2a70*/  LEA R8, R29, R8, 0x1 ;  /* 0x000000081d087211 */ /* 0x001fe400078e08ff */
[-C--:B--2---:R-:W-:Y:S01]  /*2a80*/  LEA R14, P0, R25, R26.reuse, 0x1 ;  /* 0x0000001a190e7211 */ /* 0x084fe200078008ff */
[----:B-----5:R0:W-:Y:S04]  /*2a90*/  STL [R1+0xdc], R10 ;  /* 0x0000dc0a01007387 */ /* 0x0201e80000100800 */
[----:B------:R2:W-:Y:S01]  /*2aa0*/  STL [R1+0x40], R8 ;  /* 0x0000400801007387 */ /* 0x0005e20000100800 */
[----:B0-----:R-:W-:Y:S01]  /*2ab0*/  LEA R10, P1, R27, R26, 0x1 ;  /* 0x0000001a1b0a7211 */ /* 0x001fe200078208ff */
[----:B--2---:R-:W-:-:S03]  /*2ac0*/  IMAD R8, R29, 0x2, R8 ;  /* 0x000000021d087824 */ /* 0x004fc600078e0208 */
[----:B------:R-:W-:Y:S01]  /*2ad0*/  LEA.HI.X.SX32 R11, R27, R0, 0x1, P1 ;  /* 0x000000001b0b7211 */ /* 0x000fe200008f0eff */
[----:B------:R0:W-:Y:S01]  /*2ae0*/  STL [R1+0x350], R15 ;  /* 0x0003500f01007387 */ /* 0x0001e20000100800 */
[----:B------:R-:W-:-:S03]  /*2af0*/  LEA R27, R29, R8, 0x1 ;  /* 0x000000081d1b7211 */ /* 0x000fc600078e08ff */
[----:B------:R2:W-:Y:S01]  /*2b00*/  STL [R1+0x1f0], R8 ;  /* 0x0001f00801007387 */ /* 0x0005e20000100800 */
[----:B0-----:R-:W-:-:S03]  /*2b10*/  LEA.HI.X.SX32 R15, R25, R0, 0x1, P0 ;  /* 0x00000000190f7211 */ /* 0x001fc600000f0eff */
[----:B------:R0:W4:Y:S04]  /*2b20*/  LDG.E.U16 R25, [R10.64] ;  /* 0x000000040a197981 */ /* 0x000128000c1e1500 */
[----:B--2---:R-:W2:Y:S04]  /*2b30*/  LDL.LU R8, [R1+0x1c7c] ;  /* 0x001c7c0001087983 */ /* 0x004ea80000300800 */
[----:B------:R5:W-:Y:S02]  /*2b40*/  STL [R1+0x24], R27 ;  /* 0x0000241b01007387 */ /* 0x000be40000100800 */
[----:B-----5:R-:W-:-:S05]  /*2b50*/  IMAD R27, R29, 0x2, R27 ;  /* 0x000000021d1b7824 */ /* 0x020fca00078e021b */
[----:B------:R5:W-:Y:S02]  /*2b60*/  STL [R1+0x20], R27 ;  /* 0x0000201b01007387 */ /* 0x000be40000100800 */
[----:B-----5:R-:W-:Y:S02]  /*2b70*/  LEA R27, R29, R27, 0x1 ;  /* 0x0000001b1d1b7211 */ /* 0x020fe400078e08ff */
[----:B------:R-:W5:Y:S01]  /*2b80*/  LDG.E.U16 R29, [R14.64] ;  /* 0x000000040e1d7981 */ /* 0x000f62000c1e1500 */
[-C--:B0-----:R-:W-:Y:S02]  /*2b90*/  LEA R10, P0, R28, R26.reuse, 0x1 ;  /* 0x0000001a1c0a7211 */ /* 0x081fe400078008ff */
[----:B-1----:R-:W-:Y:S02]  /*2ba0*/  LEA R12, P1, R16, R26, 0x1 ;  /* 0x0000001a100c7211 */ /* 0x002fe400078208ff */
[-C--:B------:R-:W-:Y:S01]  /*2bb0*/  LEA.HI.X.SX32 R11, R28, R0.reuse, 0x1, P0 ;  /* 0x000000001c0b7211 */ /* 0x080fe200000f0eff */
[----:B---3--:R0:W-:Y:S01]  /*2bc0*/  STL [R1+0x34c], R13 ;  /* 0x00034c0d01007387 */ /* 0x0081e20000100800 */
[----:B------:R-:W-:Y:S01]  /*2bd0*/  IMAD.MOV.U32 R28, RZ, RZ, c[0x0][0x198] ;  /* 0x00006600ff1c7624 */ /* 0x000fe200078e00ff */
[----:B0-----:R-:W-:-:S02]  /*2be0*/  LEA.HI.X.SX32 R13, R16, R0, 0x1, P1 ;  /* 0x00000000100d7211 */ /* 0x001fc400008f0eff */
[----:B------:R-:W3:Y:S04]  /*2bf0*/  LDG.E.U16 R16, [R10.64] ;  /* 0x000000040a107981 */ /* 0x000ee8000c1e1500 */
[----:B----4-:R0:W-:Y:S02]  /*2c00*/  STL [R1+0xd8], R25 ;  /* 0x0000d81901007387 */ /* 0x0101e40000100800 */
[----:B0-----:R-:W-:-:S05]  /*2c10*/  LEA R25, R28, R27, 0x1 ;  /* 0x0000001b1c197211 */ /* 0x001fca00078e08ff */
[----:B------:R0:W-:Y:S02]  /*2c20*/  STL [R1+0x1e4], R25 ;  /* 0x0001e41901007387 */ /* 0x0001e40000100800 */
[----:B0-----:R-:W-:-:S05]  /*2c30*/  IMAD R25, R28, 0x2, R25 ;  /* 0x000000021c197824 */ /* 0x001fca00078e0219 */
[----:B------:R-:W-:Y:S04]  /*2c40*/  STL [R1+0x1c], R25 ;  /* 0x00001c1901007387 */ /* 0x000fe80000100800 */
[----:B-----5:R0:W-:Y:S04]  /*2c50*/  STL [R1+0x348], R29 ;  /* 0x0003481d01007387 */ /* 0x0201e80000100800 */
[----:B0-----:R0:W4:Y:S01]  /*2c60*/  LDG.E.U16 R29, [R12.64] ;  /* 0x000000040c1d7981 */ /* 0x001122000c1e1500 */
[----:B--2---:R-:W-:Y:S02]  /*2c70*/  LEA R14, P0, R8, R26, 0x1 ;  /* 0x0000001a080e7211 */ /* 0x004fe400078008ff */
[----:B------:R-:W-:-:S02]  /*2c80*/  LEA R25, R28, R25, 0x1 ;  /* 0x000000191c197211 */ /* 0x000fc400078e08ff */
[----:B------:R-:W-:Y:S01]  /*2c90*/  LEA.HI.X.SX32 R15, R8, R0, 0x1, P0 ;  /* 0x00000000080f7211 */ /* 0x000fe200000f0eff */
[----:B---3--:R1:W-:Y:S02]  /*2ca0*/  STL [R1+0x344], R16 ;  /* 0x0003441001007387 */ /* 0x0083e40000100800 */
[----:B------:R-:W-:Y:S01]  /*2cb0*/  IMAD R8, R28, 0x2, R25 ;  /* 0x000000021c087824 */ /* 0x000fe200078e0219 */
[----:B------:R-:W-:Y:S01]  /*2cc0*/  LEA R10, P0, R24, R26, 0x1 ;  /* 0x0000001a180a7211 */ /* 0x000fe200078008ff */
[----:B-1----:R1:W2:Y:S03]  /*2cd0*/  LDG.E.U16 R16, [R14.64] ;  /* 0x000000040e107981 */ /* 0x0022a6000c1e1500 */
[----:B------:R-:W-:Y:S02]  /*2ce0*/  LEA R8, R28, R8, 0x1 ;  /* 0x000000081c087211 */ /* 0x000fe400078e08ff */
[----:B0-----:R-:W-:-:S02]  /*2cf0*/  LEA R12, P1, R19, R26, 0x1 ;  /* 0x0000001a130c7211 */ /* 0x001fc400078208ff */
[-C--:B------:R-:W-:Y:S01]  /*2d00*/  LEA.HI.X.SX32 R11, R24, R0.reuse, 0x1, P0 ;  /* 0x00000000180b7211 */ /* 0x080fe200000f0eff */
[----:B------:R0:W-:Y:S01]  /*2d10*/  STL [R1+0x1e0], R8 ;  /* 0x0001e00801007387 */ /* 0x0001e20000100800 */
[----:B------:R-:W-:Y:S02]  /*2d20*/  LEA.HI.X.SX32 R13, R19, R0, 0x1, P1 ;  /* 0x00000000130d7211 */ /* 0x000fe400008f0eff */
[C---:B-1----:R-:W-:Y:S01]  /*2d30*/  LEA R14, P0, R7.reuse, R26, 0x1 ;  /* 0x0000001a070e7211 */ /* 0x042fe200078008ff */
[----:B------:R-:W3:Y:S01]  /*2d40*/  LDL.LU R24, [R1+0x54] ;  /* 0x0000540001187983 */ /* 0x000ee20000300800 */
[C---:B0-----:R-:W-:Y:S02]  /*2d50*/  IMAD R8, R28.reuse, 0x2, R8 ;  /* 0x000000021c087824 */ /* 0x041fe400078e0208 */
[----:B------:R-:W-:Y:S01]  /*2d60*/  LEA.HI.X.SX32 R15, R7, R0, 0x1, P0 ;  /* 0x00000000070f7211 */ /* 0x000fe200000f0eff */
[----:B------:R0:W5:Y:S04]  /*2d70*/  LDG.E.U16 R19, [R10.64] ;  /* 0x000000040a137981 */ /* 0x000168000c1e1500 */
[----:B------:R-:W-:Y:S04]  /*2d80*/  STL [R1+0x10], R8 ;  /* 0x0000100801007387 */ /* 0x000fe80000100800 */
[----:B------:R1:W3:Y:S04]  /*2d90*/  LDG.E.U16 R14, [R14.64] ;  /* 0x000000040e0e7981 */ /* 0x0002e8000c1e1500 */
[----:B----4-:R4:W-:Y:S04]  /*2da0*/  STL [R1+0xd4], R29 ;  /* 0x0000d41d01007387 */ /* 0x0109e80000100800 */
[----:B----4-:R4:W3:Y:S01]  /*2db0*/  LDG.E.U16 R29, [R12.64] ;  /* 0x000000040c1d7981 */ /* 0x0108e2000c1e1500 */
[----:B------:R-:W-:-:S05]  /*2dc0*/  LEA R8, R28, R8, 0x1 ;  /* 0x000000081c087211 */ /* 0x000fca00078e08ff */
[----:B------:R-:W-:Y:S01]  /*2dd0*/  IMAD R7, R28, 0x2, R8 ;  /* 0x000000021c077824 */ /* 0x000fe200078e0208 */
[----:B------:R-:W-:Y:S01]  /*2de0*/  STL [R1+0x14], R8 ;  /* 0x0000140801007387 */ /* 0x000fe20000100800 */
[----:B0-----:R-:W-:-:S03]  /*2df0*/  LEA R10, P0, R21, R26, 0x1 ;  /* 0x0000001a150a7211 */ /* 0x001fc600078008ff */
[----:B------:R0:W-:Y:S01]  /*2e00*/  STL [R1+0x34], R7 ;  /* 0x0000340701007387 */ /* 0x0001e20000100800 */
[----:B------:R-:W-:Y:S02]  /*2e10*/  LEA.HI.X.SX32 R11, R21, R0, 0x1, P0 ;  /* 0x00000000150b7211 */ /* 0x000fe400000f0eff */
[----:B0-----:R-:W-:-:S05]  /*2e20*/  LEA R7, R28, R7, 0x1 ;  /* 0x000000071c077211 */ /* 0x001fca00078e08ff */
[----:B------:R0:W-:Y:S04]  /*2e30*/  STL [R1+0x1d8], R7 ;  /* 0x0001d80701007387 */ /* 0x0001e80000100800 */
[----:B--2---:R2:W-:Y:S01]  /*2e40*/  STL [R1+0x340], R16 ;  /* 0x0003401001007387 */ /* 0x0045e20000100800 */
[----:B0-----:R-:W-:-:S03]  /*2e50*/  IMAD R7, R28, 0x2, R7 ;  /* 0x000000021c077824 */ /* 0x001fc600078e0207 */
[----:B--2---:R0:W2:Y:S04]  /*2e60*/  LDG.E.U16 R16, [R10.64] ;  /* 0x000000040a107981 */ /* 0x0040a8000c1e1500 */
[----:B------:R0:W-:Y:S01]  /*2e70*/  STL [R1+0xc], R7 ;  /* 0x00000c0701007387 */ /* 0x0001e20000100800 */
[-C--:B----4-:R-:W-:Y:S02]  /*2e80*/  LEA R12, P0, R22, R26.reuse, 0x1 ;  /* 0x0000001a160c7211 */ /* 0x090fe400078008ff */
[----:B0-----:R-:W-:Y:S02]  /*2e90*/  LEA R7, R28, R7, 0x1 ;  /* 0x000000071c077211 */ /* 0x001fe400078e08ff */
[----:B------:R-:W-:-:S03]  /*2ea0*/  LEA R8, P1, R9, R26, 0x1 ;  /* 0x0000001a09087211 */ /* 0x000fc600078208ff */
[----:B------:R0:W-:Y:S01]  /*2eb0*/  STL [R1+0x4], R7 ;  /* 0x0000040701007387 */ /* 0x0001e20000100800 */
[----:B------:R-:W-:Y:S02]  /*2ec0*/  LEA.HI.X.SX32 R13, R22, R0, 0x1, P0 ;  /* 0x00000000160d7211 */ /* 0x000fe400000f0eff */
[----:B------:R-:W-:Y:S01]  /*2ed0*/  LEA R10, P0, R4, R26, 0x1 ;  /* 0x0000001a040a7211 */ /* 0x000fe200078008ff */
[----:B------:R-:W4:Y:S01]  /*2ee0*/  LDL.LU R21, [R1+0x50] ;  /* 0x0000500001157983 */ /* 0x000f220000300800 */
[----:B0-----:R-:W-:Y:S01]  /*2ef0*/  IMAD R7, R28, 0x2, R7 ;  /* 0x000000021c077824 */ /* 0x001fe200078e0207 */
[----:B------:R-:W-:-:S04]  /*2f00*/  LEA.HI.X.SX32 R9, R9, R0, 0x1, P1 ;  /* 0x0000000009097211 */ /* 0x000fc800008f0eff */
[----:B------:R0:W-:Y:S01]  /*2f10*/  STL [R1+0x30], R7 ;  /* 0x0000300701007387 */ /* 0x0001e20000100800 */
[----:B------:R-:W-:-:S03]  /*2f20*/  LEA.HI.X.SX32 R11, R4, R0, 0x1, P0 ;  /* 0x00000000040b7211 */ /* 0x000fc600000f0eff */
[----:B-----5:R5:W-:Y:S04]  /*2f30*/  STL [R1+0x33c], R19 ;  /* 0x00033c1301007387 */ /* 0x020be80000100800 */
[----:B-1----:R1:W4:Y:S01]  /*2f40*/  LDG.E.U16 R15, [R8.64] ;  /* 0x00000004080f7981 */ /* 0x002322000c1e1500 */
[----:B0-----:R-:W-:-:S03]  /*2f50*/  LEA R7, R28, R7, 0x1 ;  /* 0x000000071c077211 */ /* 0x001fc600078e08ff */
[----:B-----5:R0:W4:Y:S04]  /*2f60*/  LDG.E.U16 R19, [R12.64] ;  /* 0x000000040c137981 */ /* 0x020128000c1e1500 */
[----:B------:R-:W-:Y:S04]  /*2f70*/  STL [R1+0x1d0], R7 ;  /* 0x0001d00701007387 */ /* 0x000fe80000100800 */
[----:B---3--:R-:W-:Y:S04]  /*2f80*/  STL [R1+0xd0], R29 ;  /* 0x0000d01d01007387 */ /* 0x008fe80000100800 */
[----:B------:R3:W-:Y:S04]  /*2f90*/  STL [R1+0x338], R14 ;  /* 0x0003380e01007387 */ /* 0x0007e80000100800 */
[----:B---3--:R3:W5:Y:S01]  /*2fa0*/  LDG.E.U16 R14, [R10.64] ;  /* 0x000000040a0e7981 */ /* 0x008762000c1e1500 */
[----:B------:R-:W-:Y:S01]  /*2fb0*/  IMAD R29, R28, 0x2, R7 ;  /* 0x000000021c1d7824 */ /* 0x000fe200078e0207 */
[----:B-1----:R-:W-:-:S02]  /*2fc0*/  LEA R8, P1, R2, R26, 0x1 ;  /* 0x0000001a02087211 */ /* 0x002fc400078208ff */
[----:B0-----:R-:W-:Y:S02]  /*2fd0*/  LEA R12, P0, R6, R26, 0x1 ;  /* 0x0000001a060c7211 */ /* 0x001fe400078008ff */
[-C--:B------:R-:W-:Y:S02]  /*2fe0*/  LEA.HI.X.SX32 R9, R2, R0.reuse, 0x1, P1 ;  /* 0x0000000002097211 */ /* 0x080fe400008f0eff */
[----:B------:R-:W-:Y:S02]  /*2ff0*/  LEA.HI.X.SX32 R13, R6, R0, 0x1, P0 ;  /* 0x00000000060d7211 */ /* 0x000fe400000f0eff */
[-C--:B---3--:R-:W-:Y:S01]  /*3000*/  LEA R10, P0, R24, R26.reuse, 0x1 ;  /* 0x0000001a180a7211 */ /* 0x088fe200078008ff */
[----:B------:R0:W3:Y:S01]  /*3010*/  LDG.E.U16 R22, [R8.64] ;  /* 0x0000000408167981 */ /* 0x0000e2000c1e1500 */
[----:B------:R-:W-:-:S03]  /*3020*/  LEA R6, P1, R18, R26, 0x1 ;  /* 0x0000001a12067211 */ /* 0x000fc600078208ff */
[----:B--2---:R1:W-:Y:S04]  /*3030*/  STL [R1+0x334], R16 ;  /* 0x0003341001007387 */ /* 0x0043e80000100800 */
[----:B------:R2:W3:Y:S01]  /*3040*/  LDG.E.U16 R4, [R12.64] ;  /* 0x000000040c047981 */ /* 0x0004e2000c1e1500 */
[----:B-1----:R-:W-:-:S05]  /*3050*/  LEA R16, R28, R29, 0x1 ;  /* 0x0000001d1c107211 */ /* 0x002fca00078e08ff */
[----:B------:R-:W-:Y:S01]  /*3060*/  IMAD R2, R28, 0x2, R16 ;  /* 0x000000021c027824 */ /* 0x000fe200078e0210 */
[----:B------:R-:W-:Y:S01]  /*3070*/  STL [R1+0x1c6c], R29 ;  /* 0x001c6c1d01007387 */ /* 0x000fe20000100800 */
[----:B------:R-:W-:-:S03]  /*3080*/  LEA.HI.X.SX32 R11, R24, R0, 0x1, P0 ;  /* 0x00000000180b7211 */ /* 0x000fc600000f0eff */
[----:B------:R-:W-:Y:S01]  /*3090*/  LEA R2, R28, R2, 0x1 ;  /* 0x000000021c027211 */ /* 0x000fe200078e08ff */
[----:B------:R1:W-:Y:S01]  /*30a0*/  STL [R1+0x1c68], R16 ;  /* 0x001c681001007387 */ /* 0x0003e20000100800 */
[----:B------:R-:W-:Y:S01]  /*30b0*/  LEA.HI.X.SX32 R7, R18, R0, 0x1, P1 ;  /* 0x0000000012077211 */ /* 0x000fe200008f0eff */
[----:B------:R-:W-:Y:S01]  /*30c0*/  IMAD.MOV.U32 R24, RZ, RZ, R27 ;  /* 0x000000ffff187224 */ /* 0x000fe200078e001b */
[----:B------:R-:W-:Y:S01]  /*30d0*/  LEA R18, R28, R2, 0x1 ;  /* 0x000000021c127211 */ /* 0x000fe200078e08ff */
[----:B------:R-:W3:Y:S01]  /*30e0*/  LDL.LU R27, [R1+0x4c] ;  /* 0x00004c00011b7983 */ /* 0x000ee20000300800 */
[----:B0-----:R-:W-:-:S03]  /*30f0*/  LEA R8, P0, R20, R26, 0x1 ;  /* 0x0000001a14087211 */ /* 0x001fc600078008ff */
[----:B------:R-:W-:Y:S01]  /*3100*/  STL [R1+0x1c8], R2 ;  /* 0x0001c80201007387 */ /* 0x000fe20000100800 */
[----:B------:R-:W-:-:S05]  /*3110*/  LEA.HI.X.SX32 R9, R20, R0, 0x1, P0 ;  /* 0x0000000014097211 */ /* 0x000fca00000f0eff */
[----:B-1----:R0:W3:Y:S04]  /*3120*/  LDG.E.U16 R16, [R8.64] ;  /* 0x0000000408107981 */ /* 0x0020e8000c1e1500 */
[----:B----4-:R1:W-:Y:S04]  /*3130*/  STL [R1+0xcc], R15 ;  /* 0x0000cc0f01007387 */ /* 0x0103e80000100800 */
[----:B------:R4:W-:Y:S04]  /*3140*/  STL [R1+0x330], R19 ;  /* 0x0003301301007387 */ /* 0x0009e80000100800 */
[----:B------:R0:W-:Y:S04]  /*3150*/  STL [R1+0x1c64], R18 ;  /* 0x001c641201007387 */ /* 0x0001e80000100800 */
[----:B-1----:R1:W3:Y:S01]  /*3160*/  LDG.E.U16 R15, [R10.64] ;  /* 0x000000040a0f7981 */ /* 0x0022e2000c1e1500 */
[----:B----4-:R-:W-:Y:S01]  /*3170*/  IMAD R19, R28, 0x2, R18 ;  /* 0x000000021c137824 */ /* 0x010fe200078e0212 */
[----:B0-----:R-:W-:-:S02]  /*3180*/  MOV R18, c[0x0][0x198] ;  /* 0x0000660000127a02 */ /* 0x001fc40000000f00 */
[----:B-1----:R-:W-:-:S03]  /*3190*/  LEA R10, P0, R21, R26, 0x1 ;  /* 0x0000001a150a7211 */ /* 0x002fc600078008ff */
[----:B------:R-:W-:Y:S01]  /*31a0*/  IMAD R28, R18, 0x2, R19 ;  /* 0x00000002121c7824 */ /* 0x000fe200078e0213 */
[----:B------:R-:W-:-:S05]  /*31b0*/  LEA.HI.X.SX32 R11, R21, R0, 0x1, P0 ;  /* 0x00000000150b7211 */ /* 0x000fca00000f0eff */
[----:B--2---:R0:W2:Y:S04]  /*31c0*/  LDG.E.U16 R12, [R10.64] ;  /* 0x000000040a0c7981 */ /* 0x0040a8000c1e1500 */
[----:B-----5:R1:W-:Y:S04]  /*31d0*/  STL [R1+0x32c], R14 ;  /* 0x00032c0e01007387 */ /* 0x0203e80000100800 */
[----:B-1----:R1:W4:Y:S02]  /*31e0*/  LDG.E.U16 R14, [R6.64] ;  /* 0x00000004060e7981 */ /* 0x002324000c1e1500 */
[----:B-1----:R-:W-:-:S04]  /*31f0*/  LEA R6, P1, R17, R26, 0x1 ;  /* 0x0000001a11067211 */ /* 0x002fc800078208ff */
[----:B------:R-:W-:Y:S01]  /*3200*/  LEA.HI.X.SX32 R7, R17, R0, 0x1, P1 ;  /* 0x0000000011077211 */ /* 0x000fe200008f0eff */
[----:B------:R-:W-:Y:S04]  /*3210*/  STL [R1+0x1c70], R19 ;  /* 0x001c701301007387 */ /* 0x000fe80000100800 */
[----:B------:R1:W5:Y:S04]  /*3220*/  LDG.E.U16 R13, [R6.64] ;  /* 0x00000004060d7981 */ /* 0x000368000c1e1500 */
[----:B------:R-:W-:Y:S04]  /*3230*/  STL [R1+0x1c60], R28 ;  /* 0x001c601c01007387 */ /* 0x000fe80000100800 */
[----:B------:R-:W2:Y:S01]  /*3240*/  LDL.LU R20, [R1+0x48] ;  /* 0x0000480001147983 */ /* 0x000ea20000300800 */
[----:B------:R-:W-:-:S02]  /*3250*/  LEA R8, P0, R5, R26, 0x1 ;  /* 0x0000001a05087211 */ /* 0x000fc400078008ff */
[----:B------:R-:W-:Y:S02]  /*3260*/  LEA R2, R18, R28, 0x1 ;  /* 0x0000001c12027211 */ /* 0x000fe400078e08ff */
[----:B------:R-:W-:-:S03]  /*3270*/  LEA.HI.X.SX32 R9, R5, R0, 0x1, P0 ;  /* 0x0000000005097211 */ /* 0x000fc600000f0eff */
[C---:B------:R-:W-:Y:S01]  /*3280*/  IMAD R17, R18.reuse, 0x2, R2 ;  /* 0x0000000212117824 */ /* 0x040fe200078e0202 */
[----:B------:R0:W-:Y:S04]  /*3290*/  STL [R1+0x1c4], R2 ;  /* 0x0001c40201007387 */ /* 0x0001e80000100800 */
[----:B------:R3:W2:Y:S04]  /*32a0*/  LDG.E.U16 R21, [R8.64] ;  /* 0x0000000408157981 */ /* 0x0006a8000c1e1500 */
[----:B------:R-:W2:Y:S01]  /*32b0*/  LDL.LU R29, [R1+0x18] ;  /* 0x00001800011d7983 */ /* 0x000ea20000300800 */
[----:B0-----:R-:W-:-:S03]  /*32c0*/  LEA R2, R18, R17, 0x1 ;  /* 0x0000001112027211 */ /* 0x001fc600078e08ff */
[----:B---3--:R0:W-:Y:S01]  /*32d0*/  STL [R1+0xc8], R22 ;  /* 0x0000c81601007387 */ /* 0x0081e20000100800 */
[----:B-1----:R-:W-:-:S03]  /*32e0*/  LEA R6, P0, R27, R26, 0x1 ;  /* 0x0000001a1b067211 */ /* 0x002fc600078008ff */
[----:B0-----:R-:W2:Y:S04]  /*32f0*/  LDL.LU R22, [R1+0x8] ;  /* 0x0000080001167983 */ /* 0x001ea80000300800 */
[----:B------:R-:W-:Y:S04]  /*3300*/  STL [R1+0x1c74], R17 ;  /* 0x001c741101007387 */ /* 0x000fe80000100800 */
[----:B------:R0:W-:Y:S04]  /*3310*/  STL [R1+0x328], R4 ;  /* 0x0003280401007387 */ /* 0x0001e80000100800 */
[----:B------:R1:W-:Y:S01]  /*3320*/  STL [R1+0x1c78], R2 ;  /* 0x001c780201007387 */ /* 0x0003e20000100800 */
[----:B0-----:R-:W-:Y:S01]  /*3330*/  IMAD R4, R18, 0x2, R2 ;  /* 0x0000000212047824 */ /* 0x001fe200078e0202 */
[----:B------:R-:W-:-:S02]  /*3340*/  LEA.HI.X.SX32 R7, R27, R0, 0x1, P0 ;  /* 0x000000001b077211 */ /* 0x000fc400000f0eff */
[----:B-1----:R-:W2:Y:S02]  /*3350*/  LDL.LU R2, [R1+0x44] ;  /* 0x0000440001027983 */ /* 0x002ea40000300800 */
[----:B------:R-:W-:Y:S02]  /*3360*/  LEA R5, R18, R4, 0x1 ;  /* 0x0000000412057211 */ /* 0x000fe400078e08ff */
[----:B------:R-:W-:Y:S04]  /*3370*/  STL [R1+0x324], R15 ;  /* 0x0003240f01007387 */ /* 0x000fe80000100800 */
[----:B------:R-:W2:Y:S01]  /*3380*/  LDL.LU R17, [R1+0x2c] ;  /* 0x00002c0001117983 */ /* 0x000ea20000300800 */
[----:B------:R-:W-:-:S03]  /*3390*/  LEA R10, P1, R3, R26, 0x1 ;  /* 0x0000001a030a7211 */ /* 0x000fc600078208ff */
[----:B------:R0:W2:Y:S01]  /*33a0*/  LDG.E.U16 R28, [R6.64] ;  /* 0x00000004061c7981 */ /* 0x0000a2000c1e1500 */
[----:B------:R-:W-:-:S05]  /*33b0*/  LEA.HI.X.SX32 R11, R3, R0, 0x1, P1 ;  /* 0x00000000030b7211 */ /* 0x000fca00008f0eff */
[----:B------:R1:W2:Y:S04]  /*33c0*/  LDG.E.U16 R9, [R10.64] ;  /* 0x000000040a097981 */ /* 0x0002a8000c1e1500 */
[----:B----4-:R4:W-:Y:S04]  /*33d0*/  STL [R1+0x54], R14 ;  /* 0x0000540e01007387 */ /* 0x0109e80000100800 */
[----:B------:R-:W3:Y:S04]  /*33e0*/  LDL.LU R27, [R1+0x28] ;  /* 0x00002800011b7983 */ /* 0x000ee80000300800 */
[----:B------:R-:W-:Y:S01]  /*33f0*/  STL [R1+0x1bc], R5 ;  /* 0x0001bc0501007387 */ /* 0x000fe20000100800 */
[----:B----4-:R-:W-:-:S03]  /*3400*/  LEA R14, P0, R23, R26, 0x1 ;  /* 0x0000001a170e7211 */ /* 0x010fc600078008ff */
[----:B------:R4:W-:Y:S04]  /*3410*/  STL [R1+0x320], R16 ;  /* 0x0003201001007387 */ /* 0x0009e80000100800 */
[----:B------:R-:W3:Y:S01]  /*3420*/  LDL.LU R19, [R1+0x40] ;  /* 0x0000400001137983 */ /* 0x000ee20000300800 */
[----:B------:R-:W-:-:S03]  /*3430*/  LEA.HI.X.SX32 R15, R23, R0, 0x1, P0 ;  /* 0x00000000170f7211 */ /* 0x000fc600000f0eff */
[----:B----4-:R-:W4:Y:S04]  /*3440*/  LDL.LU R16, [R1+0x24] ;  /* 0x0000240001107983 */ /* 0x010f280000300800 */
[----:B-----5:R-:W-:Y:S04]  /*3450*/  STL [R1+0x318], R13 ;  /* 0x0003180d01007387 */ /* 0x020fe80000100800 */
[----:B--2---:R2:W-:Y:S04]  /*3460*/  STL [R1+0x31c], R12 ;  /* 0x00031c0c01007387 */ /* 0x0045e80000100800 */
[----:B0-----:R0:W5:Y:S01]  /*3470*/  LDG.E.U16 R7, [R14.64] ;  /* 0x000000040e077981 */ /* 0x001162000c1e1500 */
[----:B--2---:R-:W-:-:S04]  /*3480*/  LEA R12, P0, R20, R26, 0x1 ;  /* 0x0000001a140c7211 */ /* 0x004fc800078008ff */
[----:B------:R-:W-:-:S05]  /*3490*/  LEA.HI.X.SX32 R13, R20, R0, 0x1, P0 ;  /* 0x00000000140d7211 */ /* 0x000fca00000f0eff */
[----:B------:R2:W3:Y:S01]  /*34a0*/  LDG.E.U16 R23, [R12.64] ;  /* 0x000000040c177981 */ /* 0x0004e2000c1e1500 */
[----:B------:R-:W-:-:S05]  /*34b0*/  IMAD R8, R18, 0x2, R5 ;  /* 0x0000000212087824 */ /* 0x000fca00078e0205 */
[C---:B------:R-:W-:Y:S01]  /*34c0*/  LEA R6, R18.reuse, R8, 0x1 ;  /* 0x0000000812067211 */ /* 0x040fe200078e08ff */
[----:B------:R0:W-:Y:S04]  /*34d0*/  STL [R1+0x314], R21 ;  /* 0x0003141501007387 */ /* 0x0001e80000100800 */
[----:B0-----:R-:W-:-:S05]  /*34e0*/  IMAD R21, R18, 0x2, R6 ;  /* 0x0000000212157824 */ /* 0x001fca00078e0206 */
[----:B------:R-:W-:Y:S02]  /*34f0*/  LEA R3, R18, R21, 0x1 ;  /* 0x0000001512037211 */ /* 0x000fe400078e08ff */
[----:B------:R-:W-:-:S03]  /*3500*/  LEA R14, P0, R22, R26, 0x1 ;  /* 0x0000001a160e7211 */ /* 0x000fc600078008ff */
[----:B------:R-:W-:Y:S01]  /*3510*/  IMAD R20, R18, 0x2, R3 ;  /* 0x0000000212147824 */ /* 0x000fe200078e0203 */
[----:B------:R-:W-:Y:S01]  /*3520*/  LEA.HI.X.SX32 R15, R22, R0, 0x1, P0 ;  /* 0x00000000160f7211 */ /* 0x000fe200000f0eff */
[----:B------:R-:W-:-:S03]  /*3530*/  IMAD.MOV.U32 R22, RZ, RZ, R24 ;  /* 0x000000ffff167224 */ /* 0x000fc600078e0018 */
[----:B------:R-:W-:Y:S02]  /*3540*/  LEA R5, R18, R20, 0x1 ;  /* 0x0000001412057211 */ /* 0x000fe400078e08ff */
[CC--:B-1----:R-:W-:Y:S02]  /*3550*/  LEA R10, P1, R29.reuse, R26.reuse, 0x1 ;  /* 0x0000001a1d0a7211 */ /* 0x0c2fe400078208ff */
[----:B--2---:R-:W-:Y:S02]  /*3560*/  LEA R12, P0, R2, R26, 0x1 ;  /* 0x0000001a020c7211 */ /* 0x004fe400078008ff */
[----:B------:R-:W-:Y:S02]  /*3570*/  LEA R24, R18, R5, 0x1 ;  /* 0x0000000512187211 */ /* 0x000fe400078e08ff */
[-C--:B------:R-:W-:Y:S02]  /*3580*/  LEA.HI.X.SX32 R11, R29, R0.reuse, 0x1, P1 ;  /* 0x000000001d0b7211 */ /* 0x080fe400008f0eff */
[----:B------:R-:W-:Y:S01]  /*3590*/  LEA.HI.X.SX32 R13, R2, R0, 0x1, P0 ;  /* 0x00000000020d7211 */ /* 0x000fe200000f0eff */
[----:B------:R-:W2:Y:S01]  /*35a0*/  LDL.LU R29, [R1+0x20] ;  /* 0x00002000011d7983 */ /* 0x000ea20000300800 */
[----:B------:R-:W-:-:S03]  /*35b0*/  IMAD R2, R18, 0x2, R24 ;  /* 0x0000000212027824 */ /* 0x000fc600078e0218 */
[----:B------:R0:W-:Y:S04]  /*35c0*/  STL [R1+0x1b4], R3 ;  /* 0x0001b40301007387 */ /* 0x0001e80000100800 */
[----:B------:R1:W-:Y:S04]  /*35d0*/  STL [R1+0x310], R28 ;  /* 0x0003101c01007387 */ /* 0x0003e80000100800 */
[----:B0-----:R0:W2:Y:S04]  /*35e0*/  LDG.E.U16 R3, [R10.64] ;  /* 0x000000040a037981 */ /* 0x0010a8000c1e1500 */
[----:B-1----:R-:W4:Y:S04]  /*35f0*/  LDL.LU R28, [R1+0x1c] ;  /* 0x00001c00011c7983 */ /* 0x002f280000300800 */
[----:B------:R1:W-:Y:S04]  /*3600*/  STL [R1+0x30c], R9 ;  /* 0x00030c0901007387 */ /* 0x0003e80000100800 */
[----:B------:R-:W-:Y:S04]  /*3610*/  STL [R1+0x130], R2 ;  /* 0x0001300201007387 */ /* 0x000fe80000100800 */
[----:B-1----:R1:W4:Y:S04]  /*3620*/  LDG.E.U16 R9, [R14.64] ;  /* 0x000000040e097981 */ /* 0x002328000c1e1500 */
[----:B-----5:R-:W-:Y:S04]  /*3630*/  STL [R1+0x308], R7 ;  /* 0x0003080701007387 */ /* 0x020fe80000100800 */
[----:B---3--:R3:W-:Y:S04]  /*3640*/  STL [R1+0x304], R23 ;  /* 0x0003041701007387 */ /* 0x0087e80000100800 */
[----:B---3--:R-:W3:Y:S01]  /*3650*/  LDG.E.U16 R23, [R12.64] ;  /* 0x000000040c177981 */ /* 0x008ee2000c1e1500 */
[----:B0-----:R-:W-:-:S02]  /*3660*/  LEA R10, P1, R17, R26, 0x1 ;  /* 0x0000001a110a7211 */ /* 0x001fc400078208ff */
[----:B-1----:R-:W-:Y:S02]  /*3670*/  LEA R14, P0, R27, R26, 0x1 ;  /* 0x0000001a1b0e7211 */ /* 0x002fe400078008ff */
[-C--:B------:R-:W-:Y:S02]  /*3680*/  LEA.HI.X.SX32 R11, R17, R0.reuse, 0x1, P1 ;  /* 0x00000000110b7211 */ /* 0x080fe400008f0eff */
[----:B------:R-:W-:-:S03]  /*3690*/  LEA.HI.X.SX32 R15, R27, R0, 0x1, P0 ;  /* 0x000000001b0f7211 */ /* 0x000fc600000f0eff */
[----:B------:R0:W5:Y:S01]  /*36a0*/  LDG.E.U16 R17, [R10.64] ;  /* 0x000000040a117981 */ /* 0x000162000c1e1500 */
[----:B------:R-:W-:Y:S02]  /*36b0*/  LEA R7, R18, R2, 0x1 ;  /* 0x0000000212077211 */ /* 0x000fe400078e08ff */
[----:B0-----:R-:W-:-:S04]  /*36c0*/  LEA R10, P0, R19, R26, 0x1 ;  /* 0x0000001a130a7211 */ /* 0x001fc800078008ff */
[----:B------:R-:W-:-:S06]  /*36d0*/  LEA.HI.X.SX32 R11, R19, R0, 0x1, P0 ;  /* 0x00000000130b7211 */ /* 0x000fcc00000f0eff */
[----:B------:R0:W5:Y:S04]  /*36e0*/  LDG.E.U16 R11, [R10.64] ;  /* 0x000000040a0b7981 */ /* 0x000168000c1e1500 */
[----:B--2---:R-:W-:Y:S04]  /*36f0*/  STL [R1+0x300], R3 ;  /* 0x0003000301007387 */ /* 0x004fe80000100800 */
[----:B------:R-:W2:Y:S04]  /*3700*/  LDL.LU R2, [R1+0x10] ;  /* 0x0000100001027983 */ /* 0x000ea80000300800 */
[----:B----4-:R-:W-:Y:S04]  /*3710*/  STL [R1+0x2fc], R9 ;  /* 0x0002fc0901007387 */ /* 0x010fe80000100800 */
[----:B---3--:R1:W-:Y:S04]  /*3720*/  STL [R1+0x2f8], R23 ;  /* 0x0002f81701007387 */ /* 0x0083e80000100800 */
[----:B-1----:R1:W3:Y:S01]  /*3730*/  LDG.E.U16 R23, [R14.64] ;  /* 0x000000040e177981 */ /* 0x0022e2000c1e1500 */
[----:B------:R-:W-:-:S05]  /*3740*/  IMAD R3, R18, 0x2, R7 ;  /* 0x0000000212037824 */ /* 0x000fca00078e0207 */
[----:B------:R-:W-:Y:S01]  /*3750*/  LEA R27, R18, R3, 0x1 ;  /* 0x00000003121b7211 */ /* 0x000fe200078e08ff */
[----:B-----5:R4:W-:Y:S01]  /*3760*/  STL [R1+0x2f4], R17 ;  /* 0x0002f41101007387 */ /* 0x0209e20000100800 */
[----:B------:R-:W-:-:S03]  /*3770*/  LEA R12, P1, R16, R26, 0x1 ;  /* 0x0000001a100c7211 */ /* 0x000fc600078208ff */
[----:B------:R-:W-:Y:S01]  /*3780*/  IMAD R9, R18, 0x2, R27 ;  /* 0x0000000212097824 */ /* 0x000fe200078e021b */
[C---:B-1----:R-:W-:Y:S02]  /*3790*/  LEA R14, P0, R29.reuse, R26, 0x1 ;  /* 0x0000001a1d0e7211 */ /* 0x042fe400078008ff */
[-C--:B------:R-:W-:Y:S01]  /*37a0*/  LEA.HI.X.SX32 R13, R16, R0.reuse, 0x1, P1 ;  /* 0x00000000100d7211 */ /* 0x080fe200008f0eff */
[----:B----4-:R-:W4:Y:S01]  /*37b0*/  LDL.LU R17, [R1+0x14] ;  /* 0x0000140001117983 */ /* 0x010f220000300800 */
[----:B------:R-:W-:-:S03]  /*37c0*/  LEA.HI.X.SX32 R15, R29, R0, 0x1, P0 ;  /* 0x000000001d0f7211 */ /* 0x000fc600000f0eff */
[----:B------:R-:W-:Y:S04]  /*37d0*/  STL [R1+0x1a8], R9 ;  /* 0x0001a80901007387 */ /* 0x000fe80000100800 */
[----:B------:R-:W5:Y:S04]  /*37e0*/  LDL.LU R19, [R1+0x34] ;  /* 0x0000340001137983 */ /* 0x000f680000300800 */
[----:B------:R-:W2:Y:S01]  /*37f0*/  LDL.LU R29, [R1+0xc] ;  /* 0x00000c00011d7983 */ /* 0x000ea20000300800 */
[----:B0-----:R-:W-:-:S03]  /*3800*/  LEA R10, P0, R22, R26, 0x1 ;  /* 0x0000001a160a7211 */ /* 0x001fc600078008ff */
[----:B------:R0:W2:Y:S04]  /*3810*/  LDG.E.U16 R13, [R12.64] ;  /* 0x000000040c0d7981 */ /* 0x0000a8000c1e1500 */
[----:B------:R1:W2:Y:S04]  /*3820*/  LDG.E.U16 R15, [R14.64] ;  /* 0x000000040e0f7981 */ /* 0x0002a8000c1e1500 */
[----:B---3--:R-:W-:Y:S04]  /*3830*/  STL [R1+0x2f0], R23 ;  /* 0x0002f01701007387 */ /* 0x008fe80000100800 */
[----:B------:R-:W3:Y:S04]  /*3840*/  LDL.LU R16, [R1+0x4] ;  /* 0x0000040001107983 */ /* 0x000ee80000300800 */
[----:B------:R0:W-:Y:S02]  /*3850*/  STL [R1+0x2ec], R11 ;  /* 0x0002ec0b01007387 */ /* 0x0001e40000100800 */
[----:B0-----:R-:W-:-:S04]  /*3860*/  MOV R11, R22 ;  /* 0x00000016000b7202 */ /* 0x001fc80000000f00 */
[----:B------:R-:W-:-:S06]  /*3870*/  LEA.HI.X.SX32 R11, R11, R0, 0x1, P0 ;  /* 0x000000000b0b7211 */ /* 0x000fcc00000f0eff */
[----:B------:R0:W3:Y:S01]  /*3880*/  LDG.E.U16 R11, [R10.64] ;  /* 0x000000040a0b7981 */ /* 0x0000e2000c1e1500 */
[----:B------:R-:W-:-:S05]  /*3890*/  LEA R9, R18, R9, 0x1 ;  /* 0x0000000912097211 */ /* 0x000fca00078e08ff */
[----:B------:R-:W-:Y:S01]  /*38a0*/  IMAD R23, R18, 0x2, R9 ;  /* 0x0000000212177824 */ /* 0x000fe200078e0209 */
[----:B------:R-:W-:-:S03]  /*38b0*/  LEA R12, P1, R28, R26, 0x1 ;  /* 0x0000001a1c0c7211 */ /* 0x000fc600078208ff */
[----:B------:R-:W-:Y:S01]  /*38c0*/  IMAD R22, R18, 0x2, R23 ;  /* 0x0000000212167824 */ /* 0x000fe200078e0217 */
[----:B--2---:R2:W-:Y:S01]  /*38d0*/  STL [R1+0x2e8], R13 ;  /* 0x0002e80d01007387 */ /* 0x0045e20000100800 */
[----:B-1----:R-:W-:-:S03]  /*38e0*/  LEA R14, P0, R25, R26, 0x1 ;  /* 0x0000001a190e7211 */ /* 0x002fc600078008ff */
[----:B------:R-:W-:Y:S02]  /*38f0*/  LEA R22, R18, R22, 0x1 ;  /* 0x0000001612167211 */ /* 0x000fe400078e08ff */
[-C--:B--2---:R-:W-:Y:S01]  /*3900*/  LEA.HI.X.SX32 R13, R28, R0.reuse, 0x1, P1 ;  /* 0x000000001c0d7211 */ /* 0x084fe200008f0eff */
[----:B------:R-:W-:Y:S02]  /*3910*/  IMAD.MOV.U32 R28, RZ, RZ, c[0x0][0x198] ;  /* 0x00006600ff1c7624 */ /* 0x000fe400078e00ff */
[----:B------:R-:W-:Y:S02]  /*3920*/  STL [R1+0x138], R22 ;  /* 0x0001381601007387 */ /* 0x000fe40000100800 */
[----:B------:R-:W-:Y:S02]  /*3930*/  IMAD R28, R28, 0x2, R25 ;  /* 0x000000021c1c7824 */ /* 0x000fe400078e0219 */
[----:B------:R1:W-:Y:S04]  /*3940*/  STL [R1+0x2e4], R15 ;  /* 0x0002e40f01007387 */ /* 0x0003e80000100800 */
[----:B------:R2:W2:Y:S01]  /*3950*/  LDG.E.U16 R13, [R12.64] ;  /* 0x000000040c0d7981 */ /* 0x0004a2000c1e1500 */
[----:B-1----:R-:W-:-:S02]  /*3960*/  LEA.HI.X.SX32 R15, R25, R0, 0x1, P0 ;  /* 0x00000000190f7211 */ /* 0x002fc400000f0eff */
[----:B0-----:R-:W-:-:S04]  /*3970*/  LEA R10, P0, R28, R26, 0x1 ;  /* 0x0000001a1c0a7211 */ /* 0x001fc800078008ff */
[----:B------:R4:W5:Y:S04]  /*3980*/  LDG.E.U16 R15, [R14.64] ;  /* 0x000000040e0f7981 */ /* 0x000968000c1e1500 */
[----:B---3--:R0:W-:Y:S02]  /*3990*/  STL [R1+0x2e0], R11 ;  /* 0x0002e00b01007387 */ /* 0x0081e40000100800 */
[----:B0-----:R-:W-:-:S05]  /*39a0*/  IMAD.MOV.U32 R11, RZ, RZ, R28 ;  /* 0x000000ffff0b7224 */ /* 0x001fca00078e001c */
[----:B------:R-:W-:-:S06]  /*39b0*/  LEA.HI.X.SX32 R11, R11, R0, 0x1, P0 ;  /* 0x000000000b0b7211 */ /* 0x000fcc00000f0eff */
[----:B------:R-:W3:Y:S01]  /*39c0*/  LDG.E.U16 R11, [R10.64] ;  /* 0x000000040a0b7981 */ /* 0x000ee2000c1e1500 */
[----:B------:R-:W-:-:S04]  /*39d0*/  LEA R22, R18, R22, 0x1 ;  /* 0x0000001612167211 */ /* 0x000fc800078e08ff */
[----:B------:R-:W-:-:S04]  /*39e0*/  LEA R25, R18, R22, 0x1 ;  /* 0x0000001612197211 */ /* 0x000fc800078e08ff */
[----:B------:R-:W-:Y:S02]  /*39f0*/  LEA R28, R18, R25, 0x1 ;  /* 0x00000019121c7211 */ /* 0x000fe400078e08ff */
[-C--:B--2---:R-:W-:Y:S01]  /*3a00*/  LEA R12, P1, R2, R26.reuse, 0x1 ;  /* 0x0000001a020c7211 */ /* 0x084fe200078208ff */
[----:B------:R0:W-:Y:S02]  /*3a10*/  STL [R1+0x2dc], R13 ;  /* 0x0002dc0d01007387 */ /* 0x0001e40000100800 */
[----:B------:R-:W-:Y:S01]  /*3a20*/  IMAD R28, R18, 0x2, R28 ;  /* 0x00000002121c7824 */ /* 0x000fe200078e021c */
[C---:B----4-:R-:W-:Y:S02]  /*3a30*/  LEA R14, P0, R17.reuse, R26, 0x1 ;  /* 0x0000001a110e7211 */ /* 0x050fe400078008ff */
[-C--:B0-----:R-:W-:Y:S02]  /*3a40*/  LEA.HI.X.SX32 R13, R2, R0.reuse, 0x1, P1 ;  /* 0x00000000020d7211 */ /* 0x081fe400008f0eff */
[----:B------:R-:W2:Y:S04]  /*3a50*/  LDL.LU R2, [R1+0x1c78] ;  /* 0x001c780001027983 */ /* 0x000ea80000300800 */
[----:B-----5:R0:W-:Y:S04]  /*3a60*/  STL [R1+0x2d8], R15 ;  /* 0x0002d80f01007387 */ /* 0x0201e80000100800 */
[----:B------:R1:W-:Y:S01]  /*3a70*/  STL [R1+0x134], R28 ;  /* 0x0001341c01007387 */ /* 0x0003e20000100800 */
[----:B0-----:R-:W-:-:S03]  /*3a80*/  LEA.HI.X.SX32 R15, R17, R0, 0x1, P0 ;  /* 0x00000000110f7211 */ /* 0x001fc600000f0eff */
[----:B------:R-:W4:Y:S01]  /*3a90*/  LDL.LU R17, [R1+0x1c74] ;  /* 0x001c740001117983 */ /* 0x000f220000300800 */
[----:B-1----:R-:W-:-:S03]  /*3aa0*/  LEA R28, R18, R28, 0x1 ;  /* 0x0000001c121c7211 */ /* 0x002fc600078e08ff */
[----:B------:R-:W5:Y:S04]  /*3ab0*/  LDG.E.U16 R15, [R14.64] ;  /* 0x000000040e0f7981 */ /* 0x000f68000c1e1500 */
[----:B------:R-:W-:Y:S04]  /*3ac0*/  STL [R1+0x10], R28 ;  /* 0x0000101c01007387 */ /* 0x000fe80000100800 */
[----:B---3--:R0:W-:Y:S04]  /*3ad0*/  STL [R1+0x2d4], R11 ;  /* 0x0002d40b01007387 */ /* 0x0081e80000100800 */
[----:B0-----:R0:W3:Y:S01]  /*3ae0*/  LDG.E.U16 R11, [R12.64] ;  /* 0x000000040c0b7981 */ /* 0x0010e2000c1e1500 */
[----:B------:R-:W-:-:S05]  /*3af0*/  IMAD R10, R18, 0x2, R28 ;  /* 0x00000002120a7824 */ /* 0x000fca00078e021c */
[----:B------:R-:W-:Y:S01]  /*3b00*/  LEA R28, R18, R10, 0x1 ;  /* 0x0000000a121c7211 */ /* 0x000fe200078e08ff */
[----:B------:R1:W-:Y:S01]  /*3b10*/  STL [R1+0x14], R10 ;  /* 0x0000140a01007387 */ /* 0x0003e20000100800 */
[----:B0-----:R-:W-:-:S04]  /*3b20*/  LEA R12, P0, R19, R26, 0x1 ;  /* 0x0000001a130c7211 */ /* 0x001fc800078008ff */
[----:B------:R-:W-:Y:S02]  /*3b30*/  LEA.HI.X.SX32 R13, R19, R0, 0x1, P0 ;  /* 0x00000000130d7211 */ /* 0x000fe400000f0eff */
[----:B-1----:R-:W-:-:S03]  /*3b40*/  LEA R10, P1, R29, R26, 0x1 ;  /* 0x0000001a1d0a7211 */ /* 0x002fc600078208ff */
[----:B------:R0:W2:Y:S04]  /*3b50*/  LDG.E.U16 R12, [R12.64] ;  /* 0x000000040c0c7981 */ /* 0x0000a8000c1e1500 */
[----:B---3--:R1:W-:Y:S04]  /*3b60*/  STL [R1+0x2d0], R11 ;  /* 0x0002d00b01007387 */ /* 0x0083e80000100800 */
[----:B------:R-:W3:Y:S04]  /*3b70*/  LDL.LU R19, [R1+0x1c70] ;  /* 0x001c700001137983 */ /* 0x000ee80000300800 */
[----:B------:R0:W-:Y:S01]  /*3b80*/  STL [R1+0x1c], R28 ;  /* 0x00001c1c01007387 */ /* 0x0001e20000100800 */
[----:B-1----:R-:W-:-:S03]  /*3b90*/  LEA.HI.X.SX32 R11, R29, R0, 0x1, P1 ;  /* 0x000000001d0b7211 */ /* 0x002fc600008f0eff */
[----:B------:R-:W2:Y:S01]  /*3ba0*/  LDL.LU R29, [R1+0x1c6c] ;  /* 0x001c6c00011d7983 */ /* 0x000ea20000300800 */
[----:B0-----:R-:W-:-:S03]  /*3bb0*/  IMAD R28, R18, 0x2, R28 ;  /* 0x00000002121c7824 */ /* 0x001fc600078e021c */
[----:B-----5:R0:W-:Y:S04]  /*3bc0*/  STL [R1+0x2cc], R15 ;  /* 0x0002cc0f01007387 */ /* 0x0201e80000100800 */
[----:B------:R1:W-:Y:S01]  /*3bd0*/  STL [R1+0x148], R28 ;  /* 0x0001481c01007387 */ /* 0x0003e20000100800 */
[----:B------:R-:W-:-:S03]  /*3be0*/  LEA R14, P0, R16, R26, 0x1 ;  /* 0x0000001a100e7211 */ /* 0x000fc600078008ff */
[----:B------:R5:W2:Y:S04]  /*3bf0*/  LDG.E.U16 R10, [R10.64] ;  /* 0x000000040a0a7981 */ /* 0x000aa8000c1e1500 */
[----:B0-----:R-:W2:Y:S01]  /*3c00*/  LDL.LU R15, [R1+0x30] ;  /* 0x00003000010f7983 */ /* 0x001ea20000300800 */
[----:B-1----:R-:W-:Y:S01]  /*3c10*/  LEA R28, R18, R28, 0x1 ;  /* 0x0000001c121c7211 */ /* 0x002fe200078e08ff */
[----:B--2---:R-:W-:Y:S01]  /*3c20*/  IMAD.MOV.U32 R13, RZ, RZ, R15 ;  /* 0x000000ffff0d7224 */ /* 0x004fe200078e000f */
[----:B------:R-:W-:Y:S02]  /*3c30*/  LEA.HI.X.SX32 R15, R16, R0, 0x1, P0 ;  /* 0x00000000100f7211 */ /* 0x000fe400000f0eff */
[----:B------:R-:W2:Y:S01]  /*3c40*/  LDL.LU R16, [R1+0x1c68] ;  /* 0x001c680001107983 */ /* 0x000ea20000300800 */
[----:B-----5:R-:W-:-:S03]  /*3c50*/  IMAD.MOV.U32 R11, RZ, RZ, R13 ;  /* 0x000000ffff0b7224 */ /* 0x020fc600078e000d */
[----:B------:R-:W-:Y:S02]  /*3c60*/  STL [R1+0xc], R28 ;  /* 0x00000c1c01007387 */ /* 0x000fe40000100800 */
[----:B------:R-:W-:Y:S02]  /*3c70*/  MOV R13, R11 ;  /* 0x0000000b000d7202 */ /* 0x000fe40000000f00 */
[----:B------:R0:W-:Y:S04]  /*3c80*/  STL [R1+0x2c8], R12 ;  /* 0x0002c80c01007387 */ /* 0x0001e80000100800 */
[----:B------:R-:W5:Y:S01]  /*3c90*/  LDG.E.U16 R15, [R14.64] ;  /* 0x000000040e0f7981 */ /* 0x000f62000c1e1500 */
[----:B0-----:R-:W-:-:S04]  /*3ca0*/  LEA R12, P0, R11, R26, 0x1 ;  /* 0x0000001a0b0c7211 */ /* 0x001fc800078008ff */
[----:B------:R-:W-:-:S05]  /*3cb0*/  LEA.HI.X.SX32 R13, R13, R0, 0x1, P0 ;  /* 0x000000000d0d7211 */ /* 0x000fca00000f0eff */
[----:B------:R-:W3:Y:S01]  /*3cc0*/  LDG.E.U16 R12, [R12.64] ;  /* 0x000000040c0c7981 */ /* 0x000ee2000c1e1500 */
[----:B------:R-:W-:-:S05]  /*3cd0*/  LEA R28, R18, R28, 0x1 ;  /* 0x0000001c121c7211 */ /* 0x000fca00078e08ff */
[----:B------:R0:W-:Y:S04]  /*3ce0*/  STL [R1+0x34], R28 ;  /* 0x0000341c01007387 */ /* 0x0001e80000100800 */
[----:B------:R1:W-:Y:S01]  /*3cf0*/  STL [R1+0x2c4], R10 ;  /* 0x0002c40a01007387 */ /* 0x0003e20000100800 */
[----:B0-----:R-:W-:Y:S01]  /*3d00*/  IMAD R28, R18, 0x2, R28 ;  /* 0x00000002121c7824 */ /* 0x001fe200078e021c */
[----:B-1----:R-:W-:-:S04]  /*3d10*/  LEA R10, P1, R29, R26, 0x1 ;  /* 0x0000001a1d0a7211 */ /* 0x002fc800078208ff */
[----:B------:R-:W-:Y:S02]  /*3d20*/  LEA R18, R18, R28, 0x1 ;  /* 0x0000001c12127211 */ /* 0x000fe400078e08ff */
[----:B------:R-:W-:Y:S01]  /*3d30*/  LEA.HI.X.SX32 R11, R29, R0, 0x1, P1 ;  /* 0x000000001d0b7211 */ /* 0x000fe200008f0eff */
[----:B------:R-:W-:Y:S01]  /*3d40*/  IMAD.MOV.U32 R29, RZ, RZ, c[0x0][0x198] ;  /* 0x00006600ff1d7624 */ /* 0x000fe200078e00ff */
[----:B------:R2:W-:Y:S04]  /*3d50*/  STL [R1+0x38], R28 ;  /* 0x0000381c01007387 */ /* 0x0005e80000100800 */
[----:B------:R0:W-:Y:S01]  /*3d60*/  STL [R1+0x13c], R18 ;  /* 0x00013c1201007387 */ /* 0x0001e20000100800 */
[C---:B--2---:R-:W-:Y:S01]  /*3d70*/  LEA R28, R29.reuse, R16, 0x1 ;  /* 0x000000101d1c7211 */ /* 0x044fe200078e08ff */
[----:B------:R-:W-:-:S02]  /*3d80*/  IMAD R29, R29, 0x2, R18 ;  /* 0x000000021d1d7824 */ /* 0x000fc400078e0212 */
[----:B-----5:R-:W-:Y:S04]  /*3d90*/  STL [R1+0x2c0], R15 ;  /* 0x0002c00f01007387 */ /* 0x020fe80000100800 */
[----:B0-----:R-:W2:Y:S04]  /*3da0*/  LDL.LU R18, [R1+0x1c64] ;  /* 0x001c640001127983 */ /* 0x001ea80000300800 */
[----:B---3--:R0:W-:Y:S04]  /*3db0*/  STL [R1+0x2bc], R12 ;  /* 0x0002bc0c01007387 */ /* 0x0081e80000100800 */
[----:B0-----:R0:W3:Y:S01]  /*3dc0*/  LDG.E.U16 R12, [R10.64] ;  /* 0x000000040a0c7981 */ /* 0x0010e2000c1e1500 */
[----:B------:R-:W-:-:S04]  /*3dd0*/  LEA R14, P0, R16, R26, 0x1 ;  /* 0x0000001a100e7211 */ /* 0x000fc800078008ff */
[----:B------:R-:W-:Y:S01]  /*3de0*/  LEA.HI.X.SX32 R15, R16, R0, 0x1, P0 ;  /* 0x00000000100f7211 */ /* 0x000fe200000f0eff */
[----:B------:R-:W-:Y:S01]  /*3df0*/  IMAD.MOV.U32 R16, RZ, RZ, c[0x0][0x198] ;  /* 0x00006600ff107624 */ /* 0x000fe200078e00ff */
[----:B------:R-:W-:-:S04]  /*3e00*/  MOV R13, R28 ;  /* 0x0000001c000d7202 */ /* 0x000fc80000000f00 */
[----:B------:R1:W5:Y:S01]  /*3e10*/  LDG.E.U16 R15, [R14.64] ;  /* 0x000000040e0f7981 */ /* 0x000362000c1e1500 */
[----:B------:R-:W-:Y:S01]  /*3e20*/  LEA R28, R16, R29, 0x1 ;  /* 0x0000001d101c7211 */ /* 0x000fe200078e08ff */
[----:B0-----:R-:W-:Y:S01]  /*3e30*/  IMAD.MOV.U32 R11, RZ, RZ, R13 ;  /* 0x000000ffff0b7224 */ /* 0x001fe200078e000d */
[----:B------:R-:W-:-:S03]  /*3e40*/  LEA R10, P0, R13, R26, 0x1 ;  /* 0x0000001a0d0a7211 */ /* 0x000fc600078008ff */
[----:B------:R0:W-:Y:S01]  /*3e50*/  STL [R1+0x28], R28 ;  /* 0x0000281c01007387 */ /* 0x0001e20000100800 */
[----:B------:R-:W-:-:S06]  /*3e60*/  LEA.HI.X.SX32 R11, R11, R0, 0x1, P0 ;  /* 0x000000000b0b7211 */ /* 0x000fcc00000f0eff */
[----:B------:R1:W4:Y:S01]  /*3e70*/  LDG.E.U16 R11, [R10.64] ;  /* 0x000000040a0b7981 */ /* 0x000322000c1e1500 */
[----:B0-----:R-:W-:-:S05]  /*3e80*/  LEA R28, R16, R28, 0x1 ;  /* 0x0000001c101c7211 */ /* 0x001fca00078e08ff */
[----:B------:R-:W-:Y:S01]  /*3e90*/  IMAD R16, R16, 0x2, R28 ;  /* 0x0000000210107824 */ /* 0x000fe200078e021c */
[----:B---3--:R2:W-:Y:S04]  /*3ea0*/  STL [R1+0x2b8], R12 ;  /* 0x0002b80c01007387 */ /* 0x0085e80000100800 */
[----:B------:R0:W-:Y:S01]  /*3eb0*/  STL [R1+0x44], R28 ;  /* 0x0000441c01007387 */ /* 0x0001e20000100800 */
[----:B--2---:R-:W-:-:S04]  /*3ec0*/  LEA R12, P1, R18, R26, 0x1 ;  /* 0x0000001a120c7211 */ /* 0x004fc800078208ff */
[----:B------:R-:W-:Y:S01]  /*3ed0*/  LEA.HI.X.SX32 R13, R18, R0, 0x1, P1 ;  /* 0x00000000120d7211 */ /* 0x000fe200008f0eff */
[----:B0-----:R-:W2:Y:S04]  /*3ee0*/  LDL.LU R28, [R1+0x1c60] ;  /* 0x001c6000011c7983 */ /* 0x001ea80000300800 */
[----:B------:R0:W3:Y:S01]  /*3ef0*/  LDG.E.U16 R12, [R12.64] ;  /* 0x000000040c0c7981 */ /* 0x0000e2000c1e1500 */
[C---:B-1----:R-:W-:Y:S02]  /*3f00*/  LEA R14, P0, R19.reuse, R26, 0x1 ;  /* 0x0000001a130e7211 */ /* 0x042fe400078008ff */
[----:B------:R-:W-:Y:S01]  /*3f10*/  MOV R18, c[0x0][0x198] ;  /* 0x0000660000127a02 */ /* 0x000fe20000000f00 */
[----:B------:R1:W-:Y:S04]  /*3f20*/  STL [R1+0x140], R16 ;  /* 0x0001401001007387 */ /* 0x0003e80000100800 */
[----:B-----5:R5:W-:Y:S01]  /*3f30*/  STL [R1+0x2b4], R15 ;  /* 0x0002b40f01007387 */ /* 0x020be20000100800 */
[----:B-1----:R-:W-:Y:S01]  /*3f40*/  IMAD R16, R18, 0x2, R16 ;  /* 0x0000000212107824 */ /* 0x002fe200078e0210 */
[----:B-----5:R-:W-:-:S02]  /*3f50*/  LEA.HI.X.SX32 R15, R19, R0, 0x1, P0 ;  /* 0x00000000130f7211 */ /* 0x020fc400000f0eff */
[----:B------:R-:W-:-:S04]  /*3f60*/  MOV R19, c[0x0][0x198] ;  /* 0x0000660000137a02 */ /* 0x000fc80000000f00 */
[----:B------:R-:W5:Y:S01]  /*3f70*/  LDG.E.U16 R15, [R14.64] ;  /* 0x000000040e0f7981 */ /* 0x000f62000c1e1500 */
[C---:B------:R-:W-:Y:S01]  /*3f80*/  IMAD R10, R19.reuse, 0x2, R16 ;  /* 0x00000002130a7824 */ /* 0x040fe200078e0210 */
[----:B0-----:R-:W-:-:S04]  /*3f90*/  LEA R13, R19, R16, 0x1 ;  /* 0x00000010130d7211 */ /* 0x001fc800078e08ff */
[----:B------:R-:W-:Y:S04]  /*3fa0*/  STL [R1+0x24], R10 ;  /* 0x0000240a01007387 */ /* 0x000fe80000100800 */
[----:B----4-:R0:W-:Y:S02]  /*3fb0*/  STL [R1+0x2b0], R11 ;  /* 0x0002b00b01007387 */ /* 0x0101e40000100800 */
[----:B0-----:R-:W-:Y:S01]  /*3fc0*/  IMAD R11, R19, 0x2, R13 ;  /* 0x00000002130b7824 */ /* 0x001fe200078e020d */
[C---:B--2---:R-:W-:Y:S01]  /*3fd0*/  LEA R10, P0, R28.reuse, R26, 0x1 ;  /* 0x0000001a1c0a7211 */ /* 0x044fe200078008ff */
[----:B---3--:R-:W-:Y:S04]  /*3fe0*/  STL [R1+0x2ac], R12 ;  /* 0x0002ac0c01007387 */ /* 0x008fe80000100800 */
[----:B------:R0:W-:Y:S02]  /*3ff0*/  STL [R1+0x40], R11 ;  /* 0x0000400b01007387 */ /* 0x0001e40000100800 */
[----:B0-----:R-:W-:-:S06]  /*4000*/  LEA.HI.X.SX32 R11, R28, R0, 0x1, P0 ;  /* 0x000000001c0b7211 */ /* 0x001fcc00000f0eff */
[----:B------:R-:W2:Y:S01]  /*4010*/  LDG.E.U16 R11, [R10.64] ;  /* 0x000000040a0b7981 */ /* 0x000ea2000c1e1500 */
[----:B------:R-:W-:Y:S02]  /*4020*/  LEA R13, R19, R13, 0x1 ;  /* 0x0000000d130d7211 */ /* 0x000fe400078e08ff */
[----:B------:R-:W-:-:S03]  /*4030*/  LEA R12, P1, R17, R26, 0x1 ;  /* 0x0000001a110c7211 */ /* 0x000fc600078208ff */
[----:B------:R-:W-:Y:S01]  /*4040*/  IMAD R28, R19, 0x2, R13 ;  /* 0x00000002131c7824 */ /* 0x000fe200078e020d */
[----:B------:R-:W-:Y:S01]  /*4050*/  LEA.HI.X.SX32 R13, R17, R0, 0x1, P1 ;  /* 0x00000000110d7211 */ /* 0x000fe200008f0eff */
[----:B-----5:R0:W-:Y:S01]  /*4060*/  STL [R1+0x2a8], R15 ;  /* 0x0002a80f01007387 */ /* 0x0201e20000100800 */
[C---:B------:R-:W-:Y:S02]  /*4070*/  LEA R14, P0, R2.reuse, R26, 0x1 ;  /* 0x0000001a020e7211 */ /* 0x040fe400078008ff */
[C---:B------:R-:W-:Y:S01]  /*4080*/  LEA R17, R19.reuse, R28, 0x1 ;  /* 0x0000001c13117211 */ /* 0x040fe200078e08ff */
[----:B------:R1:W-:Y:S04]  /*4090*/  STL [R1+0x144], R28 ;  /* 0x0001441c01007387 */ /* 0x0003e80000100800 */
[----:B------:R3:W4:Y:S01]  /*40a0*/  LDG.E.U16 R13, [R12.64] ;  /* 0x000000040c0d7981 */ /* 0x000722000c1e1500 */
[----:B0-----:R-:W-:Y:S01]  /*40b0*/  LEA.HI.X.SX32 R15, R2, R0, 0x1, P0 ;  /* 0x00000000020f7211 */ /* 0x001fe200000f0eff */
[----:B-1----:R-:W-:-:S05]  /*40c0*/  IMAD R28, R19, 0x2, R17 ;  /* 0x00000002131c7824 */ /* 0x002fca00078e0211 */
[----:B------:R-:W-:Y:S01]  /*40d0*/  LEA R2, R19, R28, 0x1 ;  /* 0x0000001c13027211 */ /* 0x000fe200078e08ff */
[----:B--2---:R-:W-:Y:S04]  /*40e0*/  STL [R1+0x2a4], R11 ;  /* 0x0002a40b01007387 */ /* 0x004fe80000100800 */
[----:B------:R0:W-:Y:S04]  /*40f0*/  STL [R1+0x4], R28 ;  /* 0x0000041c01007387 */ /* 0x0001e80000100800 */
[----:B0-----:R0:W2:Y:S01]  /*4100*/  LDG.E.U16 R28, [R14.64] ;  /* 0x000000040e1c7981 */ /* 0x0010a2000c1e1500 */
[----:B------:R-:W-:-:S02]  /*4110*/  LEA R10, P0, R4, R26, 0x1 ;  /* 0x0000001a040a7211 */ /* 0x000fc400078008ff */
[----:B---3--:R-:W-:Y:S01]  /*4120*/  LEA R12, P1, R8, R26, 0x1 ;  /* 0x0000001a080c7211 */ /* 0x008fe200078208ff */
[----:B----4-:R1:W-:Y:S01]  /*4130*/  STL [R1+0x2a0], R13 ;  /* 0x0002a00d01007387 */ /* 0x0103e20000100800 */
[----:B------:R-:W-:-:S03]  /*4140*/  LEA.HI.X.SX32 R11, R4, R0, 0x1, P0 ;  /* 0x00000000040b7211 */ /* 0x000fc600000f0eff */
[----:B------:R3:W-:Y:S01]  /*4150*/  STL [R1+0x3c], R2 ;  /* 0x00003c0201007387 */ /* 0x0007e20000100800 */
[----:B0-----:R-:W-:Y:S02]  /*4160*/  LEA R14, P0, R6, R26, 0x1 ;  /* 0x0000001a060e7211 */ /* 0x001fe400078008ff */
[-C--:B-1----:R-:W-:Y:S02]  /*4170*/  LEA.HI.X.SX32 R13, R8, R0.reuse, 0x1, P1 ;  /* 0x00000000080d7211 */ /* 0x082fe400008f0eff */
[----:B------:R0:W4:Y:S01]  /*4180*/  LDG.E.U16 R8, [R10.64] ;  /* 0x000000040a087981 */ /* 0x000122000c1e1500 */
[----:B---3--:R-:W-:Y:S01]  /*4190*/  IMAD R2, R19, 0x2, R2 ;  /* 0x0000000213027824 */ /* 0x008fe200078e0202 */
[----:B------:R-:W-:-:S04]  /*41a0*/  LEA.HI.X.SX32 R15, R6, R0, 0x1, P0 ;  /* 0x00000000060f7211 */ /* 0x000fc800000f0eff */
[----:B------:R-:W-:Y:S04]  /*41b0*/  STL [R1+0x18c], R2 ;  /* 0x00018c0201007387 */ /* 0x000fe80000100800 */
[----:B------:R1:W3:Y:S04]  /*41c0*/  LDG.E.U16 R6, [R14.64] ;  /* 0x000000040e067981 */ /* 0x0002e8000c1e1500 */
[----:B--2---:R2:W-:Y:S04]  /*41d0*/  STL [R1+0x29c], R28 ;  /* 0x00029c1c01007387 */ /* 0x0045e80000100800 */
[----:B--2---:R2:W5:Y:S01]  /*41e0*/  LDG.E.U16 R28, [R12.64] ;  /* 0x000000040c1c7981 */ /* 0x004562000c1e1500 */
[----:B------:R-:W-:-:S05]  /*41f0*/  LEA R2, R19, R2, 0x1 ;  /* 0x0000000213027211 */ /* 0x000fca00078e08ff */
[----:B------:R-:W-:-:S05]  /*4200*/  IMAD R4, R19, 0x2, R2 ;  /* 0x0000000213047824 */ /* 0x000fca00078e0202 */
[----:B------:R1:W-:Y:S01]  /*4210*/  STL [R1], R4 ;  /* 0x0000000401007387 */ /* 0x0003e20000100800 */
[CC--:B--2---:R-:W-:Y:S02]  /*4220*/  LEA R12, P1, R20.reuse, R26.reuse, 0x1 ;  /* 0x0000001a140c7211 */ /* 0x0c4fe400078208ff */
[----:B0-----:R-:W-:Y:S02]  /*4230*/  LEA R10, P0, R21, R26, 0x1 ;  /* 0x0000001a150a7211 */ /* 0x001fe400078008ff */
[----:B-1----:R-:W-:Y:S02]  /*4240*/  LEA R4, R19, R4, 0x1 ;  /* 0x0000000413047211 */ /* 0x002fe400078e08ff */
[----:B------:R-:W-:-:S03]  /*4250*/  LEA.HI.X.SX32 R13, R20, R0, 0x1, P1 ;  /* 0x00000000140d7211 */ /* 0x000fc600008f0eff */
[----:B------:R0:W-:Y:S01]  /*4260*/  STL [R1+0x30], R4 ;  /* 0x0000300401007387 */ /* 0x0001e20000100800 */
[----:B------:R-:W-:Y:S02]  /*4270*/  MOV R20, c[0x0][0x198] ;  /* 0x0000660000147a02 */ /* 0x000fe40000000f00 */
[----:B------:R-:W-:Y:S01]  /*4280*/  LEA.HI.X.SX32 R11, R21, R0, 0x1, P0 ;  /* 0x00000000150b7211 */ /* 0x000fe200000f0eff */
[----:B0-----:R-:W-:Y:S01]  /*4290*/  IMAD R4, R19, 0x2, R4 ;  /* 0x0000000213047824 */ /* 0x001fe200078e0204 */
[C---:B------:R-:W-:Y:S01]  /*42a0*/  LEA R14, P0, R5.reuse, R26, 0x1 ;  /* 0x0000001a050e7211 */ /* 0x040fe200078008ff */
[----:B------:R0:W2:Y:S04]  /*42b0*/  LDG.E.U16 R21, [R12.64] ;  /* 0x000000040c157981 */ /* 0x0000a8000c1e1500 */
[----:B------:R1:W-:Y:S04]  /*42c0*/  STL [R1+0x14c], R4 ;  /* 0x00014c0401007387 */ /* 0x0003e80000100800 */
[----:B----4-:R4:W-:Y:S01]  /*42d0*/  STL [R1+0x298], R8 ;  /* 0x0002980801007387 */ /* 0x0109e20000100800 */
[----:B------:R-:W-:Y:S01]  /*42e0*/  LEA.HI.X.SX32 R15, R5, R0, 0x1, P0 ;  /* 0x00000000050f7211 */ /* 0x000fe200000f0eff */
[----:B-1----:R-:W-:-:S04]  /*42f0*/  IMAD R4, R20, 0x2, R4 ;  /* 0x0000000214047824 */ /* 0x002fc800078e0204 */
[----:B------:R1:W2:Y:S04]  /*4300*/  LDG.E.U16 R14, [R14.64] ;  /* 0x000000040e0e7981 */ /* 0x0002a8000c1e1500 */
[----:B----4-:R4:W2:Y:S02]  /*4310*/  LDG.E.U16 R8, [R10.64] ;  /* 0x000000040a087981 */ /* 0x0108a4000c1e1500 */
[----:B----4-:R-:W-:-:S04]  /*4320*/  LEA R10, P0, R24, R26, 0x1 ;  /* 0x0000001a180a7211 */ /* 0x010fc800078008ff */
[----:B------:R-:W-:Y:S02]  /*4330*/  LEA.HI.X.SX32 R11, R24, R0, 0x1, P0 ;  /* 0x00000000180b7211 */ /* 0x000fe400000f0eff */
[----:B0-----:R-:W-:-:S03]  /*4340*/  LEA R12, P0, R3, R26, 0x1 ;  /* 0x0000001a030c7211 */ /* 0x001fc600078008ff */
[----:B-1----:R0:W4:Y:S01]  /*4350*/  LDG.E.U16 R15, [R10.64] ;  /* 0x000000040a0f7981 */ /* 0x002122000c1e1500 */
[----:B------:R-:W-:-:S06]  /*4360*/  LEA.HI.X.SX32 R13, R3, R0, 0x1, P0 ;  /* 0x00000000030d7211 */ /* 0x000fcc00000f0eff */
[----:B------:R1:W2:Y:S04]  /*4370*/  LDG.E.U16 R13, [R12.64] ;  /* 0x000000040c0d7981 */ /* 0x0002a8000c1e1500 */
[----:B-----5:R5:W-:Y:S02]  /*4380*/  STL [R1+0x294], R28 ;  /* 0x0002941c01007387 */ /* 0x020be40000100800 */
[----:B-----5:R-:W-:-:S05]  /*4390*/  LEA R28, R20, R4, 0x1 ;  /* 0x00000004141c7211 */ /* 0x020fca00078e08ff */
[----:B------:R-:W-:Y:S04]  /*43a0*/  STL [R1+0x1c58], R28 ;  /* 0x001c581c01007387 */ /* 0x000fe80000100800 */
[----:B---3--:R3:W-:Y:S01]  /*43b0*/  STL [R1+0x290], R6 ;  /* 0x0002900601007387 */ /* 0x0087e20000100800 */
[----:B------:R-:W-:Y:S01]  /*43c0*/  IMAD R5, R20, 0x2, R28 ;  /* 0x0000000214057824 */ /* 0x000fe200078e021c */
[----:B---3--:R-:W-:-:S04]  /*43d0*/  LEA R6, P1, R7, R26, 0x1 ;  /* 0x0000001a07067211 */ /* 0x008fc800078208ff */
[----:B------:R-:W-:-:S05]  /*43e0*/  LEA.HI.X.SX32 R7, R7, R0, 0x1, P1 ;  /* 0x0000000007077211 */ /* 0x000fca00008f0eff */
[----:B------:R3:W5:Y:S02]  /*43f0*/  LDG.E.U16 R28, [R6.64] ;  /* 0x00000004061c7981 */ /* 0x000764000c1e1500 */
[----:B---3--:R-:W-:-:S04]  /*4400*/  LEA R6, P0, R27, R26, 0x1 ;  /* 0x0000001a1b067211 */ /* 0x008fc800078008ff */
[----:B------:R-:W-:-:S06]  /*4410*/  LEA.HI.X.SX32 R7, R27, R0, 0x1, P0 ;  /* 0x000000001b077211 */ /* 0x000fcc00000f0eff */
[----:B------:R3:W5:Y:S04]  /*4420*/  LDG.E.U16 R7, [R6.64] ;  /* 0x0000000406077981 */ /* 0x000768000c1e1500 */
[----:B------:R0:W-:Y:S02]  /*4430*/  STL [R1+0x2c], R5 ;  /* 0x00002c0501007387 */ /* 0x0001e40000100800 */
[----:B0-----:R-:W-:-:S05]  /*4440*/  LEA R5, R20, R5, 0x1 ;  /* 0x0000000514057211 */ /* 0x001fca00078e08ff */
[----:B------:R0:W-:Y:S02]  /*4450*/  STL [R1+0x184], R5 ;  /* 0x0001840501007387 */ /* 0x0001e40000100800 */
[----:B0-----:R-:W-:-:S05]  /*4460*/  IMAD R5, R20, 0x2, R5 ;  /* 0x0000000214057824 */ /* 0x001fca00078e0205 */
[----:B------:R-:W-:-:S05]  /*4470*/  LEA R24, R20, R5, 0x1 ;  /* 0x0000000514187211 */ /* 0x000fca00078e08ff */
[----:B------:R-:W-:Y:S01]  /*4480*/  IMAD R3, R20, 0x2, R24 ;  /* 0x0000000214037824 */ /* 0x000fe200078e0218 */
[----:B------:R0:W-:Y:S01]  /*4490*/  STL [R1+0x1c5c], R24 ;  /* 0x001c5c1801007387 */ /* 0x0001e20000100800 */
[----:B------:R-:W-:-:S03]  /*44a0*/  LEA R10, P0, R23, R26, 0x1 ;  /* 0x0000001a170a7211 */ /* 0x000fc600078008ff */
[----:B0-----:R-:W5:Y:S04]  /*44b0*/  LDL.LU R24, [R1+0x10] ;  /* 0x0000100001187983 */ /* 0x001f680000300800 */
[----:B--2---:R0:W-:Y:S04]  /*44c0*/  STL [R1+0x28c], R8 ;  /* 0x00028c0801007387 */ /* 0x0041e80000100800 */
[----:B------:R2:W-:Y:S01]  /*44d0*/  STL [R1+0x20], R3 ;  /* 0x0000200301007387 */ /* 0x0005e20000100800 */
[----:B0-----:R-:W-:-:S03]  /*44e0*/  LEA R8, P1, R9, R26, 0x1 ;  /* 0x0000001a09087211 */ /* 0x001fc600078208ff */
[----:B------:R0:W-:Y:S01]  /*44f0*/  STL [R1+0x288], R21 ;  /* 0x0002881501007387 */ /* 0x0001e20000100800 */
[----:B--2---:R-:W-:Y:S02]  /*4500*/  LEA R3, R20, R3, 0x1 ;  /* 0x0000000314037211 */ /* 0x004fe400078e08ff */
[-C--:B------:R-:W-:Y:S01]  /*4510*/  LEA.HI.X.SX32 R9, R9, R0.reuse, 0x1, P1 ;  /* 0x0000000009097211 */ /* 0x080fe200008f0eff */
[----:B0-----:R-:W2:Y:S01]  /*4520*/  LDL.LU R21, [R1+0x14] ;  /* 0x0000140001157983 */ /* 0x001ea20000300800 */
[----:B------:R-:W-:-:S03]  /*4530*/  LEA.HI.X.SX32 R11, R23, R0, 0x1, P0 ;  /* 0x00000000170b7211 */ /* 0x000fc600000f0eff */
[----:B------:R-:W-:Y:S04]  /*4540*/  STL [R1+0x178], R3 ;  /* 0x0001780301007387 */ /* 0x000fe80000100800 */
[----:B------:R0:W-:Y:S01]  /*4550*/  STL [R1+0x284], R14 ;  /* 0x0002840e01007387 */ /* 0x0001e20000100800 */
[----:B-1----:R-:W-:-:S03]  /*4560*/  LEA R12, P1, R22, R26, 0x1 ;  /* 0x0000001a160c7211 */ /* 0x002fc600078208ff */
[----:B------:R1:W2:Y:S01]  /*4570*/  LDG.E.U16 R11, [R10.64] ;  /* 0x000000040a0b7981 */ /* 0x0002a2000c1e1500 */
[----:B0-----:R-:W-:Y:S01]  /*4580*/  IMAD R14, R20, 0x2, R3 ;  /* 0x00000002140e7824 */ /* 0x001fe200078e0203 */
[----:B------:R-:W-:Y:S02]  /*4590*/  LEA R3, R18, R23, 0x1 ;  /* 0x0000001712037211 */ /* 0x000fe400078e08ff */
[----:B------:R0:W2:Y:S01]  /*45a0*/  LDG.E.U16 R23, [R8.64] ;  /* 0x0000000408177981 */ /* 0x0000a2000c1e1500 */
[----:B------:R-:W-:-:S03]  /*45b0*/  IMAD R18, R20, 0x2, R14 ;  /* 0x0000000214127824 */ /* 0x000fc600078e020e */
[----:B----4-:R4:W-:Y:S01]  /*45c0*/  STL [R1+0x280], R15 ;  /* 0x0002800f01007387 */ /* 0x0109e20000100800 */
[----:B0-----:R-:W-:-:S04]  /*45d0*/  LEA R8, P0, R3, R26, 0x1 ;  /* 0x0000001a03087211 */ /* 0x001fc800078008ff */
[----:B------:R-:W-:Y:S01]  /*45e0*/  LEA.HI.X.SX32 R9, R3, R0, 0x1, P0 ;  /* 0x0000000003097211 */ /* 0x000fe200000f0eff */
[----:B----4-:R-:W4:Y:S01]  /*45f0*/  LDL.LU R15, [R1+0x1c] ;  /* 0x00001c00010f7983 */ /* 0x010f220000300800 */
[----:B---3--:R-:W-:-:S04]  /*4600*/  LEA R6, P0, R25, R26, 0x1 ;  /* 0x0000001a19067211 */ /* 0x008fc800078008ff */
[----:B------:R2:W3:Y:S01]  /*4610*/  LDG.E.U16 R9, [R8.64] ;  /* 0x0000000408097981 */ /* 0x0004e2000c1e1500 */
[----:B------:R-:W-:-:S03]  /*4620*/  LEA R27, R20, R18, 0x1 ;  /* 0x00000012141b7211 */ /* 0x000fc600078e08ff */
[----:B-----5:R0:W-:Y:S04]  /*4630*/  STL [R1+0x27c], R28 ;  /* 0x00027c1c01007387 */ /* 0x0201e80000100800 */
[----:B0-----:R-:W5:Y:S04]  /*4640*/  LDL.LU R28, [R1+0xc] ;  /* 0x00000c00011c7983 */ /* 0x001f680000300800 */
[----:B------:R0:W-:Y:S04]  /*4650*/  STL [R1+0x1c54], R18 ;  /* 0x001c541201007387 */ /* 0x0001e80000100800 */
[----:B------:R1:W-:Y:S04]  /*4660*/  STL [R1+0x278], R13 ;  /* 0x0002780d01007387 */ /* 0x0003e80000100800 */
[----:B------:R1:W-:Y:S01]  /*4670*/  STL [R1+0x274], R7 ;  /* 0x0002740701007387 */ /* 0x0003e20000100800 */
[----:B0-----:R-:W-:Y:S01]  /*4680*/  IMAD R18, R19, 0x2, R25 ;  /* 0x0000000213127824 */ /* 0x001fe200078e0219 */
[----:B-1----:R-:W-:-:S02]  /*4690*/  LEA.HI.X.SX32 R13, R22, R0, 0x1, P1 ;  /* 0x00000000160d7211 */ /* 0x002fc400008f0eff */
[----:B------:R-:W-:-:S03]  /*46a0*/  LEA.HI.X.SX32 R7, R25, R0, 0x1, P0 ;  /* 0x0000000019077211 */ /* 0x000fc600000f0eff */
[----:B------:R0:W5:Y:S04]  /*46b0*/  LDG.E.U16 R22, [R12.64] ;  /* 0x000000040c167981 */ /* 0x000168000c1e1500 */
[----:B------:R1:W5:Y:S01]  /*46c0*/  LDG.E.U16 R6, [R6.64] ;  /* 0x0000000406067981 */ /* 0x000362000c1e1500 */
[----:B0-----:R-:W-:-:S04]  /*46d0*/  LEA R12, P0, R18, R26, 0x1 ;  /* 0x0000001a120c7211 */ /* 0x001fc800078008ff */
[----:B------:R-:W-:-:S05]  /*46e0*/  LEA.HI.X.SX32 R13, R18, R0, 0x1, P0 ;  /* 0x00000000120d7211 */ /* 0x000fca00000f0eff */
[----:B------:R-:W5:Y:S01]  /*46f0*/  LDG.E.U16 R25, [R12.64] ;  /* 0x000000040c197981 */ /* 0x000f62000c1e1500 */
[----:B------:R-:W-:-:S05]  /*4700*/  IMAD R3, R20, 0x2, R27 ;  /* 0x0000000214037824 */ /* 0x000fca00078e021b */
[----:B------:R0:W-:Y:S02]  /*4710*/  STL [R1+0x174], R3 ;  /* 0x0001740301007387 */ /* 0x0001e40000100800 */
[----:B0-----:R-:W-:-:S04]  /*4720*/  LEA R3, R20, R3, 0x1 ;  /* 0x0000000314037211 */ /* 0x001fc800078e08ff */
[----:B------:R-:W-:Y:S02]  /*4730*/  LEA R19, R20, R3, 0x1 ;  /* 0x0000000314137211 */ /* 0x000fe400078e08ff */
[-C--:B------:R-:W-:Y:S02]  /*4740*/  LEA R10, P1, R24, R26.reuse, 0x1 ;  /* 0x0000001a180a7211 */ /* 0x080fe400078208ff */
[----:B--2---:R-:W-:Y:S01]  /*4750*/  LEA R8, P0, R21, R26, 0x1 ;  /* 0x0000001a15087211 */ /* 0x004fe200078008ff */
[----:B------:R0:W-:Y:S02]  /*4760*/  STL [R1+0x270], R23 ;  /* 0x0002701701007387 */ /* 0x0001e40000100800 */
[----:B0-----:R-:W-:-:S05]  /*4770*/  IMAD R23, R20, 0x2, R19 ;  /* 0x0000000214177824 */ /* 0x001fca00078e0213 */
[C---:B------:R-:W-:Y:S01]  /*4780*/  LEA R18, R20.reuse, R23, 0x1 ;  /* 0x0000001714127211 */ /* 0x040fe200078e08ff */
[----:B------:R0:W-:Y:S04]  /*4790*/  STL [R1+0x26c], R11 ;  /* 0x00026c0b01007387 */ /* 0x0001e80000100800 */
[----:B-1----:R-:W-:Y:S01]  /*47a0*/  IMAD R7, R20, 0x2, R18 ;  /* 0x0000000214077824 */ /* 0x002fe200078e0212 */
[----:B---3--:R1:W-:Y:S04]  /*47b0*/  STL [R1+0x268], R9 ;  /* 0x0002680901007387 */ /* 0x0083e80000100800 */
[----:B------:R2:W-:Y:S01]  /*47c0*/  STL [R1+0x16c], R18 ;  /* 0x00016c1201007387 */ /* 0x0005e20000100800 */
[----:B0-----:R-:W-:-:S02]  /*47d0*/  LEA.HI.X.SX32 R11, R24, R0, 0x1, P1 ;  /* 0x00000000180b7211 */ /* 0x001fc400008f0eff */
[----:B-1----:R-:W-:-:S03]  /*47e0*/  LEA.HI.X.SX32 R9, R21, R0, 0x1, P0 ;  /* 0x0000000015097211 */ /* 0x002fc600000f0eff */
[----:B------:R4:W3:Y:S01]  /*47f0*/  LDG.E.U16 R24, [R10.64] ;  /* 0x000000040a187981 */ /* 0x0008e2000c1e1500 */
[----:B------:R-:W-:-:S03]  /*4800*/  LEA R21, R20, R7, 0x1 ;  /* 0x0000000714157211 */ /* 0x000fc600078e08ff */
[----:B--2---:R0:W2:Y:S01]  /*4810*/  LDG.E.U16 R18, [R8.64] ;  /* 0x0000000408127981 */ /* 0x0040a2000c1e1500 */
[----:B----4-:R-:W-:-:S04]  /*4820*/  LEA R10, P0, R15, R26, 0x1 ;  /* 0x0000001a0f0a7211 */ /* 0x010fc800078008ff */
[----:B------:R-:W-:Y:S01]  /*4830*/  LEA.HI.X.SX32 R11, R15, R0, 0x1, P0 ;  /* 0x000000000f0b7211 */ /* 0x000fe200000f0eff */
[----:B-----5:R1:W-:Y:S04]  /*4840*/  STL [R1+0x264], R22 ;  /* 0x0002641601007387 */ /* 0x0203e80000100800 */
[----:B------:R4:W-:Y:S01]  /*4850*/  STL [R1+0x260], R6 ;  /* 0x0002600601007387 */ /* 0x0009e20000100800 */
[----:B-1----:R-:W-:-:S05]  /*4860*/  IMAD R22, R20, 0x2, R21 ;  /* 0x0000000214167824 */ /* 0x002fca00078e0215 */
[----:B----4-:R-:W-:-:S05]  /*4870*/  LEA R6, R20, R22, 0x1 ;  /* 0x0000001614067211 */ /* 0x010fca00078e08ff */
[----:B------:R-:W-:Y:S04]  /*4880*/  STL [R1+0x164], R6 ;  /* 0x0001640601007387 */ /* 0x000fe80000100800 */
[----:B------:R1:W-:Y:S04]  /*4890*/  STL [R1+0x25c], R25 ;  /* 0x00025c1901007387 */ /* 0x0003e80000100800 */
[----:B-1----:R1:W4:Y:S01]  /*48a0*/  LDG.E.U16 R25, [R10.64] ;  /* 0x000000040a197981 */ /* 0x002322000c1e1500 */
[----:B0-----:R-:W-:Y:S01]  /*48b0*/  LEA R8, P0, R29, R26, 0x1 ;  /* 0x0000001a1d087211 */ /* 0x001fe200078008ff */
[----:B------:R-:W-:-:S03]  /*48c0*/  IMAD R6, R20, 0x2, R6 ;  /* 0x0000000214067824 */ /* 0x000fc600078e0206 */
[----:B------:R-:W-:Y:S02]  /*48d0*/  LEA.HI.X.SX32 R9, R29, R0, 0x1, P0 ;  /* 0x000000001d097211 */ /* 0x000fe400000f0eff */
[----:B------:R-:W-:Y:S02]  /*48e0*/  MOV R29, c[0x0][0x198] ;  /* 0x00006600001d7a02 */ /* 0x000fe40000000f00 */
[----:B------:R-:W-:-:S03]  /*48f0*/  LEA R12, P1, R28, R26, 0x1 ;  /* 0x0000001a1c0c7211 */ /* 0x000fc600078208ff */
[C---:B------:R-:W-:Y:S01]  /*4900*/  IMAD R20, R29.reuse, 0x2, R6 ;  /* 0x000000021d147824 */ /* 0x040fe200078e0206 */
[----:B------:R-:W-:Y:S02]  /*4910*/  LEA.HI.X.SX32 R13, R28, R0, 0x1, P1 ;  /* 0x000000001c0d7211 */ /* 0x000fe400008f0eff */
[C---:B-1----:R-:W-:Y:S01]  /*4920*/  LEA R10, P0, R16.reuse, R26, 0x1 ;  /* 0x0000001a100a7211 */ /* 0x042fe200078008ff */
[----:B------:R0:W5:Y:S01]  /*4930*/  LDG.E.U16 R28, [R8.64] ;  /* 0x00000004081c7981 */ /* 0x000162000c1e1500 */
[C---:B------:R-:W-:Y:S02]  /*4940*/  LEA R15, R29.reuse, R20, 0x1 ;  /* 0x000000141d0f7211 */ /* 0x040fe400078e08ff */
[----:B------:R-:W-:Y:S01]  /*4950*/  LEA.HI.X.SX32 R11, R16, R0, 0x1, P0 ;  /* 0x00000000100b7211 */ /* 0x000fe200000f0eff */
[----:B---3--:R1:W-:Y:S04]  /*4960*/  STL [R1+0x258], R24 ;  /* 0x0002581801007387 */ /* 0x0083e80000100800 */
[----:B--2---:R2:W-:Y:S04]  /*4970*/  STL [R1+0x254], R18 ;  /* 0x0002541201007387 */ /* 0x0045e80000100800 */
[----:B-1----:R1:W3:Y:S01]  /*4980*/  LDG.E.U16 R24, [R12.64] ;  /* 0x000000040c187981 */ /* 0x0022e2000c1e1500 */
[----:B--2---:R-:W-:-:S05]  /*4990*/  IMAD R18, R29, 0x2, R15 ;  /* 0x000000021d127824 */ /* 0x004fca00078e020f */
[----:B------:R-:W-:Y:S04]  /*49a0*/  STL [R1+0x158], R18 ;  /* 0x0001581201007387 */ /* 0x000fe80000100800 */
[----:B----4-:R2:W-:Y:S04]  /*49b0*/  STL [R1+0x250], R25 ;  /* 0x0002501901007387 */ /* 0x0105e80000100800 */
[----:B--2---:R2:W4:Y:S01]  /*49c0*/  LDG.E.U16 R25, [R10.64] ;  /* 0x000000040a197981 */ /* 0x004522000c1e1500 */
[-C--:B-1----:R-:W-:Y:S02]  /*49d0*/  LEA R12, P1, R17, R26.reuse, 0x1 ;  /* 0x0000001a110c7211 */ /* 0x082fe400078208ff */
[----:B------:R-:W-:-:S02]  /*49e0*/  LEA R16, P0, R2, R26, 0x1 ;  /* 0x0000001a02107211 */ /* 0x000fc400078008ff */
[----:B0-----:R-:W-:Y:S02]  /*49f0*/  LEA R8, R29, R18, 0x1 ;  /* 0x000000121d087211 */ /* 0x001fe400078e08ff */
[-C--:B------:R-:W-:Y:S02]  /*4a00*/  LEA.HI.X.SX32 R13, R17, R0.reuse, 0x1, P1 ;  /* 0x00000000110d7211 */ /* 0x080fe400008f0eff */
[----:B------:R-:W-:Y:S01]  /*4a10*/  LEA.HI.X.SX32 R17, R2, R0, 0x1, P0 ;  /* 0x0000000002117211 */ /* 0x000fe200000f0eff */
[----:B------:R-:W-:Y:S01]  /*4a20*/  IMAD R2, R29, 0x2, R8 ;  /* 0x000000021d027824 */ /* 0x000fe200078e0208 */
[----:B--2---:R-:W-:-:S04]  /*4a30*/  LEA R10, P0, R4, R26, 0x1 ;  /* 0x0000001a040a7211 */ /* 0x004fc800078008ff */
[----:B------:R-:W-:Y:S02]  /*4a40*/  LEA R9, R29, R2, 0x1 ;  /* 0x000000021d097211 */ /* 0x000fe400078e08ff */
[----:B------:R-:W-:-:S03]  /*4a50*/  LEA.HI.X.SX32 R11, R4, R0, 0x1, P0 ;  /* 0x00000000040b7211 */ /* 0x000fc600000f0eff */
[----:B------:R-:W-:-:S05]  /*4a60*/  IMAD R18, R29, 0x2, R9 ;  /* 0x000000021d127824 */ /* 0x000fca00078e0209 */
[----:B------:R-:W-:Y:S01]  /*4a70*/  LEA R4, R29, R18, 0x1 ;  /* 0x000000121d047211 */ /* 0x000fe200078e08ff */
[----:B---3--:R0:W-:Y:S04]  /*4a80*/  STL [R1+0x24c], R24 ;  /* 0x00024c1801007387 */ /* 0x0081e80000100800 */
[----:B-----5:R1:W-:Y:S04]  /*4a90*/  STL [R1+0x248], R28 ;  /* 0x0002481c01007387 */ /* 0x0203e80000100800 */
[----:B0-----:R0:W2:Y:S04]  /*4aa0*/  LDG.E.U16 R24, [R12.64] ;  /* 0x000000040c187981 */ /* 0x0010a8000c1e1500 */
[----:B-1----:R1:W3:Y:S01]  /*4ab0*/  LDG.E.U16 R28, [R16.64] ;  /* 0x00000004101c7981 */ /* 0x0022e2000c1e1500 */
[----:B0-----:R-:W-:-:S03]  /*4ac0*/  LEA R12, P1, R5, R26, 0x1 ;  /* 0x0000001a050c7211 */ /* 0x001fc600078208ff */
[----:B------:R0:W-:Y:S01]  /*4ad0*/  STL [R1+0x154], R18 ;  /* 0x0001541201007387 */ /* 0x0001e20000100800 */
[----:B------:R-:W-:-:S05]  /*4ae0*/  LEA.HI.X.SX32 R13, R5, R0, 0x1, P1 ;  /* 0x00000000050d7211 */ /* 0x000fca00008f0eff */
[----:B0-----:R0:W5:Y:S04]  /*4af0*/  LDG.E.U16 R18, [R12.64] ;  /* 0x000000040c127981 */ /* 0x001168000c1e1500 */
[----:B----4-:R4:W-:Y:S04]  /*4b00*/  STL [R1+0x244], R25 ;  /* 0x0002441901007387 */ /* 0x0109e80000100800 */
[----:B----4-:R4:W5:Y:S01]  /*4b10*/  LDG.E.U16 R25, [R10.64] ;  /* 0x000000040a197981 */ /* 0x010962000c1e1500 */
[----:B-1----:R-:W-:Y:S01]  /*4b20*/  LEA R16, P0, R14, R26, 0x1 ;  /* 0x0000001a0e107211 */ /* 0x002fe200078008ff */
[----:B------:R-:W-:-:S03]  /*4b30*/  IMAD R5, R29, 0x2, R4 ;  /* 0x000000021d057824 */ /* 0x000fc600078e0204 */
[----:B------:R-:W-:Y:S02]  /*4b40*/  LEA.HI.X.SX32 R17, R14, R0, 0x1, P0 ;  /* 0x000000000e117211 */ /* 0x000fe400000f0eff */
[----:B------:R-:W-:Y:S02]  /*4b50*/  LEA R14, R29, R5, 0x1 ;  /* 0x000000051d0e7211 */ /* 0x000fe400078e08ff */
[-C--:B0-----:R-:W-:Y:S02]  /*4b60*/  LEA R12, P1, R7, R26.reuse, 0x1 ;  /* 0x0000001a070c7211 */ /* 0x081fe400078208ff */
[----:B----4-:R-:W-:Y:S02]  /*4b70*/  LEA R10, P0, R3, R26, 0x1 ;  /* 0x0000001a030a7211 */ /* 0x010fe400078008ff */
[-C--:B------:R-:W-:Y:S02]  /*4b80*/  LEA.HI.X.SX32 R13, R7, R0.reuse, 0x1, P1 ;  /* 0x00000000070d7211 */ /* 0x080fe400008f0eff */
[----:B------:R-:W-:-:S02]  /*4b90*/  LEA.HI.X.SX32 R11, R3, R0, 0x1, P0 ;  /* 0x00000000030b7211 */ /* 0x000fc400000f0eff */
[----:B------:R0:W4:Y:S04]  /*4ba0*/  LDG.E.U16 R3, [R16.64] ;  /* 0x0000000410037981 */ /* 0x000128000c1e1500 */
[----:B------:R1:W4:Y:S01]  /*4bb0*/  LDG.E.U16 R11, [R10.64] ;  /* 0x000000040a0b7981 */ /* 0x000322000c1e1500 */
[----:B0-----:R-:W-:-:S04]  /*4bc0*/  LEA R16, P0, R6, R26, 0x1 ;  /* 0x0000001a06107211 */ /* 0x001fc800078008ff */
[----:B------:R-:W-:-:S06]  /*4bd0*/  LEA.HI.X.SX32 R17, R6, R0, 0x1, P0 ;  /* 0x0000000006117211 */ /* 0x000fcc00000f0eff */
[----:B------:R0:W4:Y:S04]  /*4be0*/  LDG.E.U16 R17, [R16.64] ;  /* 0x0000000410117981 */ /* 0x000128000c1e1500 */
[----:B--2---:R2:W-:Y:S04]  /*4bf0*/  STL [R1+0x240], R24 ;  /* 0x0002401801007387 */ /* 0x0045e80000100800 */
[----:B--2---:R-:W2:Y:S04]  /*4c00*/  LDL.LU R24, [R1+0x38] ;  /* 0x0000380001187983 */ /* 0x004ea80000300800 */
[----:B---3--:R3:W-:Y:S04]  /*4c10*/  STL [R1+0x23c], R28 ;  /* 0x00023c1c01007387 */ /* 0x0087e80000100800 */
[----:B---3--:R-:W3:Y:S04]  /*4c20*/  LDL.LU R28, [R1+0x28] ;  /* 0x00002800011c7983 */ /* 0x008ee80000300800 */
[----:B-----5:R5:W-:Y:S04]  /*4c30*/  STL [R1+0x238], R25 ;  /* 0x0002381901007387 */ /* 0x020be80000100800 */
[----:B------:R0:W-:Y:S01]  /*4c40*/  STL [R1+0x234], R18 ;  /* 0x0002341201007387 */ /* 0x0001e20000100800 */
[----:B-----5:R-:W-:-:S03]  /*4c50*/  IMAD R25, R29, 0x2, R14 ;  /* 0x000000021d197824 */ /* 0x020fc600078e020e */
[----:B0-----:R-:W5:Y:S02]  /*4c60*/  LDL.LU R18, [R1+0x24] ;  /* 0x0000240001127983 */ /* 0x001f640000300800 */
[----:B------:R-:W-:Y:S02]  /*4c70*/  LEA R7, R29, R25, 0x1 ;  /* 0x000000191d077211 */ /* 0x000fe400078e08ff */
[----:B------:R0:W-:Y:S04]  /*4c80*/  STL [R1+0x150], R25 ;  /* 0x0001501901007387 */ /* 0x0001e80000100800 */
[----:B0-----:R0:W2:Y:S02]  /*4c90*/  LDG.E.U16 R25, [R12.64] ;  /* 0x000000040c197981 */ /* 0x0010a4000c1e1500 */
[----:B0-----:R-:W-:-:S04]  /*4ca0*/  LEA R12, P0, R8, R26, 0x1 ;  /* 0x0000001a080c7211 */ /* 0x001fc800078008ff */
[----:B------:R-:W-:-:S06]  /*4cb0*/  LEA.HI.X.SX32 R13, R8, R0, 0x1, P0 ;  /* 0x00000000080d7211 */ /* 0x000fcc00000f0eff */
[----:B------:R-:W3:Y:S01]  /*4cc0*/  LDG.E.U16 R13, [R12.64] ;  /* 0x000000040c0d7981 */ /* 0x000ee2000c1e1500 */
[----:B-1----:R-:W-:-:S03]  /*4cd0*/  LEA R10, P1, R4, R26, 0x1 ;  /* 0x0000001a040a7211 */ /* 0x002fc600078208ff */
[----:B----4-:R0:W-:Y:S01]  /*4ce0*/  STL [R1+0x230], R3 ;  /* 0x0002300301007387 */ /* 0x0101e20000100800 */
[----:B------:R-:W-:-:S03]  /*4cf0*/  LEA R16, P0, R7, R26, 0x1 ;  /* 0x0000001a07107211 */ /* 0x000fc600078008ff */
[----:B------:R1:W-:Y:S04]  /*4d00*/  STL [R1+0x22c], R11 ;  /* 0x00022c0b01007387 */ /* 0x0003e80000100800 */
[----:B------:R-:W4:Y:S01]  /*4d10*/  LDL.LU R8, [R1] ;  /* 0x0000000001087983 */ /* 0x000f220000300800 */
[----:B0-----:R-:W-:Y:S01]  /*4d20*/  IMAD R3, R29, 0x2, R7 ;  /* 0x000000021d037824 */ /* 0x001fe200078e0207 */
[----:B-1----:R-:W-:-:S06]  /*4d30*/  LEA.HI.X.SX32 R11, R4, R0, 0x1, P1 ;  /* 0x00000000040b7211 */ /* 0x002fcc00008f0eff */
[----:B------:R-:W4:Y:S04]  /*4d40*/  LDG.E.U16 R11, [R10.64] ;  /* 0x000000040a0b7981 */ /* 0x000f28000c1e1500 */
[----:B--2---:R-:W-:Y:S04]  /*4d50*/  STL [R1+0x228], R25 ;  /* 0x0002281901007387 */ /* 0x004fe80000100800 */
[----:B------:R0:W-:Y:S02]  /*4d60*/  STL [R1+0x224], R17 ;  /* 0x0002241101007387 */ /* 0x0001e40000100800 */
[----:B0-----:R-:W-:-:S02]  /*4d70*/  LEA.HI.X.SX32 R17, R7, R0, 0x1, P0 ;  /* 0x0000000007117211 */ /* 0x001fc400000f0eff */
[----:B------:R-:W2:Y:S04]  /*4d80*/  LDL.LU R7, [R1+0x4] ;  /* 0x0000040001077983 */ /* 0x000ea80000300800 */
[----:B---3--:R0:W-:Y:S04]  /*4d90*/  STL [R1+0x220], R13 ;  /* 0x0002200d01007387 */ /* 0x0081e80000100800 */
[----:B------:R-:W3:Y:S04]  /*4da0*/  LDG.E.U16 R17, [R16.64] ;  /* 0x0000000410117981 */ /* 0x000ee8000c1e1500 */
[----:B0-----:R-:W2:Y:S01]  /*4db0*/  LDL.LU R13, [R1+0x34] ;  /* 0x00003400010d7983 */ /* 0x001ea20000300800 */
[----:B------:R-:W-:-:S05]  /*4dc0*/  LEA R6, R29, R3, 0x1 ;  /* 0x000000031d067211 */ /* 0x000fca00078e08ff */
[----:B------:R-:W-:-:S05]  /*4dd0*/  IMAD R25, R29, 0x2, R6 ;  /* 0x000000021d197824 */ /* 0x000fca00078e0206 */
[----:B------:R-:W-:-:S04]  /*4de0*/  LEA R4, R29, R25, 0x1 ;  /* 0x000000191d047211 */ /* 0x000fc800078e08ff */
[CC--:B------:R-:W-:Y:S01]  /*4df0*/  LEA R12, P1, R4.reuse, R26.reuse, 0x1 ;  /* 0x0000001a040c7211 */ /* 0x0c0fe200078208ff */
[----:B----4-:R0:W-:Y:S04]  /*4e00*/  STL [R1+0x21c], R11 ;  /* 0x00021c0b01007387 */ /* 0x0101e80000100800 */
[----:B---3--:R1:W-:Y:S01]  /*4e10*/  STL [R1+0x218], R17 ;  /* 0x0002181101007387 */ /* 0x0083e20000100800 */
[----:B--2---:R-:W-:Y:S01]  /*4e20*/  LEA R10, P0, R13, R26, 0x1 ;  /* 0x0000001a0d0a7211 */ /* 0x004fe200078008ff */
[----:B0-----:R-:W-:Y:S01]  /*4e30*/  IMAD.MOV.U32 R11, RZ, RZ, R13 ;  /* 0x000000ffff0b7224 */ /* 0x001fe200078e000d */
[----:B------:R-:W-:-:S04]  /*4e40*/  LEA.HI.X.SX32 R13, R4, R0, 0x1, P1 ;  /* 0x00000000040d7211 */ /* 0x000fc800008f0eff */
[----:B------:R-:W-:Y:S01]  /*4e50*/  LEA.HI.X.SX32 R11, R11, R0, 0x1, P0 ;  /* 0x000000000b0b7211 */ /* 0x000fe200000f0eff */
[----:B-1----:R0:W2:Y:S05]  /*4e60*/  LDG.E.U16 R17, [R12.64] ;  /* 0x000000040c117981 */ /* 0x0020aa000c1e1500 */
[----:B------:R-:W3:Y:S01]  /*4e70*/  LDG.E.U16 R11, [R10.64] ;  /* 0x000000040a0b7981 */ /* 0x000ee2000c1e1500 */
[-C--:B------:R-:W-:Y:S02]  /*4e80*/  LEA R16, P0, R24, R26.reuse, 0x1 ;  /* 0x0000001a18107211 */ /* 0x080fe400078008ff */
[----:B0-----:R-:W-:-:S04]  /*4e90*/  LEA R12, P1, R28, R26, 0x1 ;  /* 0x0000001a1c0c7211 */ /* 0x001fc800078208ff */
[----:B------:R-:W-:-:S06]  /*4ea0*/  LEA.HI.X.SX32 R13, R28, R0, 0x1, P1 ;  /* 0x000000001c0d7211 */ /* 0x000fcc00008f0eff */
[----:B------:R0:W4:Y:S04]  /*4eb0*/  LDG.E.U16 R13, [R12.64] ;  /* 0x000000040c0d7981 */ /* 0x000128000c1e1500 */
[----:B--2---:R1:W-:Y:S02]  /*4ec0*/  STL [R1+0x214], R17 ;  /* 0x0002141101007387 */ /* 0x0043e40000100800 */
[----:B-1----:R-:W-:Y:S02]  /*4ed0*/  LEA.HI.X.SX32 R17, R24, R0, 0x1, P0 ;  /* 0x0000000018117211 */ /* 0x002fe400000f0eff */
[----:B------:R-:W2:Y:S04]  /*4ee0*/  LDL.LU R24, [R1+0x1c5c] ;  /* 0x001c5c0001187983 */ /* 0x000ea80000300800 */
[----:B------:R-:W2:Y:S04]  /*4ef0*/  LDL.LU R28, [R1+0x1c58] ;  /* 0x001c5800011c7983 */ /* 0x000ea80000300800 */
[----:B---3--:R1:W-:Y:S04]  /*4f00*/  STL [R1+0x210], R11 ;  /* 0x0002100b01007387 */ /* 0x0083e80000100800 */
[----:B-1----:R1:W3:Y:S01]  /*4f10*/  LDG.E.U16 R11, [R16.64] ;  /* 0x00000004100b7981 */ /* 0x0022e2000c1e1500 */
[----:B-----5:R-:W-:-:S02]  /*4f20*/  LEA R10, P0, R18, R26, 0x1 ;  /* 0x0000001a120a7211 */ /* 0x020fc400078008ff */
[----:B-1----:R-:W-:-:S04]  /*4f30*/  LEA R16, P1, R7, R26, 0x1 ;  /* 0x0000001a07107211 */ /* 0x002fc800078208ff */
[-C--:B------:R-:W-:Y:S01]  /*4f40*/  LEA.HI.X.SX32 R17, R7, R0.reuse, 0x1, P1 ;  /* 0x0000000007117211 */ /* 0x080fe200008f0eff */
[----:B---3--:R1:W-:Y:S02]  /*4f50*/  STL [R1+0x20c], R11 ;  /* 0x00020c0b01007387 */ /* 0x0083e40000100800 */
[----:B-1----:R-:W-:Y:S02]  /*4f60*/  LEA.HI.X.SX32 R11, R18, R0, 0x1, P0 ;  /* 0x00000000120b7211 */ /* 0x002fe400000f0eff */
[----:B------:R-:W3:Y:S04]  /*4f70*/  LDL.LU R18, [R1+0x1c54] ;  /* 0x001c540001127983 */ /* 0x000ee80000300800 */
[----:B------:R2:W5:Y:S01]  /*4f80*/  LDG.E.U16 R7, [R10.64] ;  /* 0x000000040a077981 */ /* 0x000562000c1e1500 */
[----:B0-----:R-:W-:-:S03]  /*4f90*/  LEA R12, P0, R8, R26, 0x1 ;  /* 0x0000001a080c7211 */ /* 0x001fc600078008ff */
[----:B----4-:R0:W-:Y:S02]  /*4fa0*/  STL [R1+0x208], R13 ;  /* 0x0002080d01007387 */ /* 0x0101e40000100800 */
[----:B0-----:R-:W-:Y:S02]  /*4fb0*/  LEA.HI.X.SX32 R13, R8, R0, 0x1, P0 ;  /* 0x00000000080d7211 */ /* 0x001fe400000f0eff */
[----:B------:R0:W4:Y:S01]  /*4fc0*/  LDG.E.U16 R8, [R16.64] ;  /* 0x0000000410087981 */ /* 0x000122000c1e1500 */
[----:B--2---:R-:W-:-:S04]  /*4fd0*/  LEA R10, P1, R28, R26, 0x1 ;  /* 0x0000001a1c0a7211 */ /* 0x004fc800078208ff */
[----:B------:R-:W-:Y:S02]  /*4fe0*/  LEA.HI.X.SX32 R11, R28, R0, 0x1, P1 ;  /* 0x000000001c0b7211 */ /* 0x000fe400008f0eff */
[----:B0-----:R-:W-:-:S04]  /*4ff0*/  LEA R16, P0, R24, R26, 0x1 ;  /* 0x0000001a18107211 */ /* 0x001fc800078008ff */
[----:B------:R-:W-:-:S06]  /*5000*/  LEA.HI.X.SX32 R17, R24, R0, 0x1, P0 ;  /* 0x0000000018117211 */ /* 0x000fcc00000f0eff */
[----:B------:R-:W2:Y:S04]  /*5010*/  LDG.E.U16 R17, [R16.64] ;  /* 0x0000000410117981 */ /* 0x000ea8000c1e1500 */
[----:B-----5:R0:W-:Y:S04]  /*5020*/  STL [R1+0x204], R7 ;  /* 0x0002040701007387 */ /* 0x0201e80000100800 */
[----:B0-----:R3:W5:Y:S02]  /*5030*/  LDG.E.U16 R7, [R12.64] ;  /* 0x000000040c077981 */ /* 0x001764000c1e1500 */
[----:B---3--:R-:W-:-:S02]  /*5040*/  LEA R12, P1, R18, R26, 0x1 ;  /* 0x0000001a120c7211 */ /* 0x008fc400078208ff */
[----:B----4-:R0:W-:Y:S02]  /*5050*/  STL [R1+0x200], R8 ;  /* 0x0002000801007387 */ /* 0x0101e40000100800 */
[----:B------:R-:W-:Y:S02]  /*5060*/  LEA.HI.X.SX32 R13, R18, R0, 0x1, P1 ;  /* 0x00000000120d7211 */ /* 0x000fe400008f0eff */
[----:B------:R-:W3:Y:S01]  /*5070*/  LDL.LU R24, [R1+0x3c] ;  /* 0x00003c0001187983 */ /* 0x000ee20000300800 */
[----:B------:R-:W-:-:S03]  /*5080*/  LEA R18, P0, R19, R26, 0x1 ;  /* 0x0000001a13127211 */ /* 0x000fc600078008ff */
[----:B------:R-:W4:Y:S01]  /*5090*/  LDL.LU R28, [R1+0x30] ;  /* 0x00003000011c7983 */ /* 0x000f220000300800 */
[----:B------:R-:W-:-:S03]  /*50a0*/  LEA.HI.X.SX32 R19, R19, R0, 0x1, P0 ;  /* 0x0000000013137211 */ /* 0x000fc600000f0eff */
[----:B0-----:R0:W2:Y:S04]  /*50b0*/  LDG.E.U16 R8, [R10.64] ;  /* 0x000000040a087981 */ /* 0x0010a8000c1e1500 */
[----:B------:R-:W3:Y:S04]  /*50c0*/  LDG.E.U16 R13, [R12.64] ;  /* 0x000000040c0d7981 */ /* 0x000ee8000c1e1500 */
[----:B------:R1:W3:Y:S01]  /*50d0*/  LDG.E.U16 R18, [R18.64] ;  /* 0x0000000412127981 */ /* 0x0002e2000c1e1500 */
[----:B0-----:R-:W-:-:S04]  /*50e0*/  LEA R10, P1, R21, R26, 0x1 ;  /* 0x0000001a150a7211 */ /* 0x001fc800078208ff */
[----:B------:R-:W-:Y:S01]  /*50f0*/  LEA.HI.X.SX32 R11, R21, R0, 0x1, P1 ;  /* 0x00000000150b7211 */ /* 0x000fe200008f0eff */
[----:B-----5:R0:W-:Y:S04]  /*5100*/  STL [R1+0x1fc], R7 ;  /* 0x0001fc0701007387 */ /* 0x0201e80000100800 */
[----:B0-----:R-:W5:Y:S04]  /*5110*/  LDL.LU R7, [R1+0x2c] ;  /* 0x00002c0001077983 */ /* 0x001f680000300800 */
[----:B--2---:R0:W-:Y:S04]  /*5120*/  STL [R1+0x1f8], R8 ;  /* 0x0001f80801007387 */ /* 0x0041e80000100800 */
[----:B0-----:R-:W2:Y:S04]  /*5130*/  LDL.LU R8, [R1+0x20] ;  /* 0x0000200001087983 */ /* 0x001ea80000300800 */
[----:B------:R-:W2:Y:S04]  /*5140*/  LDL.LU R21, [R1+0x40] ;  /* 0x0000400001157983 */ /* 0x000ea80000300800 */
[----:B------:R-:W-:Y:S04]  /*5150*/  STL [R1+0x1f4], R17 ;  /* 0x0001f41101007387 */ /* 0x000fe80000100800 */
[----:B-1----:R-:W2:Y:S04]  /*5160*/  LDL.LU R19, [R1+0x44] ;  /* 0x0000440001137983 */ /* 0x002ea80000300800 */
[----:B---3--:R-:W-:Y:S04]  /*5170*/  STL [R1+0x1ec], R13 ;  /* 0x0001ec0d01007387 */ /* 0x008fe80000100800 */
[----:B------:R0:W-:Y:S04]  /*5180*/  STL [R1+0x1e8], R18 ;  /* 0x0001e81201007387 */ /* 0x0001e80000100800 */
[----:B0-----:R0:W3:Y:S01]  /*5190*/  LDG.E.U16 R18, [R10.64] ;  /* 0x000000040a127981 */ /* 0x0010e2000c1e1500 */
[----:B------:R-:W-:-:S04]  /*51a0*/  LEA R16, P0, R20, R26, 0x1 ;  /* 0x0000001a14107211 */ /* 0x000fc800078008ff */
[----:B------:R-:W-:Y:S02]  /*51b0*/  LEA.HI.X.SX32 R17, R20, R0, 0x1, P0 ;  /* 0x0000000014117211 */ /* 0x000fe400000f0eff */
[----:B------:R-:W-:-:S03]  /*51c0*/  LEA R12, P0, R2, R26, 0x1 ;  /* 0x0000001a020c7211 */ /* 0x000fc600078008ff */
[----:B------:R1:W2:Y:S01]  /*51d0*/  LDG.E.U16 R20, [R16.64] ;  /* 0x0000000410147981 */ /* 0x0002a2000c1e1500 */
[----:B------:R-:W-:Y:S02]  /*51e0*/  LEA.HI.X.SX32 R13, R2, R0, 0x1, P0 ;  /* 0x00000000020d7211 */ /* 0x000fe400000f0eff */
[----:B0-----:R-:W-:Y:S02]  /*51f0*/  LEA R10, P1, R5, R26, 0x1 ;  /* 0x0000001a050a7211 */ /* 0x001fe400078208ff */
[----:B------:R-:W-:Y:S02]  /*5200*/  LEA R4, R29, R4, 0x1 ;  /* 0x000000041d047211 */ /* 0x000fe400078e08ff */
[----:B------:R-:W-:Y:S02]  /*5210*/  LEA.HI.X.SX32 R11, R5, R0, 0x1, P1 ;  /* 0x00000000050b7211 */ /* 0x000fe400008f0eff */
[----:B------:R-:W-:-:S03]  /*5220*/  LEA R2, P0, R3, R26, 0x1 ;  /* 0x0000001a03027211 */ /* 0x000fc600078008ff */
[----:B-1----:R2:W4:Y:S04]  /*5230*/  LDG.E.U16 R16, [R10.64] ;  /* 0x000000040a107981 */ /* 0x002528000c1e1500 */
[----:B---3--:R0:W-:Y:S04]  /*5240*/  STL [R1+0x1dc], R18 ;  /* 0x0001dc1201007387 */ /* 0x0081e80000100800 */
[----:B0-----:R0:W3:Y:S01]  /*5250*/  LDG.E.U16 R18, [R12.64] ;  /* 0x000000040c127981 */ /* 0x0010e2000c1e1500 */
[----:B------:R-:W-:Y:S02]  /*5260*/  LEA.HI.X.SX32 R3, R3, R0, 0x1, P0 ;  /* 0x0000000003037211 */ /* 0x000fe400000f0eff */
[----:B--2---:R-:W-:-:S03]  /*5270*/  LEA R10, P0, R19, R26, 0x1 ;  /* 0x0000001a130a7211 */ /* 0x004fc600078008ff */
[----:B------:R1:W2:Y:S01]  /*5280*/  LDG.E.U16 R17, [R2.64] ;  /* 0x0000000402117981 */ /* 0x0002a2000c1e1500 */
[----:B0-----:R-:W-:-:S04]  /*5290*/  LEA R12, P1, R4, R26, 0x1 ;  /* 0x0000001a040c7211 */ /* 0x001fc800078208ff */
[----:B------:R-:W-:Y:S02]  /*52a0*/  LEA.HI.X.SX32 R13, R4, R0, 0x1, P1 ;  /* 0x00000000040d7211 */ /* 0x000fe400008f0eff */
[----:B-1----:R-:W-:Y:S02]  /*52b0*/  LEA R2, P1, R21, R26, 0x1 ;  /* 0x0000001a15027211 */ /* 0x002fe400078208ff */
[-C--:B------:R-:W-:Y:S01]  /*52c0*/  LEA.HI.X.SX32 R11, R19, R0.reuse, 0x1, P0 ;  /* 0x00000000130b7211 */ /* 0x080fe200000f0eff */
[----:B------:R0:W2:Y:S01]  /*52d0*/  LDG.E.U16 R5, [R12.64] ;  /* 0x000000040c057981 */ /* 0x0000a2000c1e1500 */
[----:B------:R-:W-:-:S03]  /*52e0*/  LEA.HI.X.SX32 R3, R21, R0, 0x1, P1 ;  /* 0x0000000015037211 */ /* 0x000fc600008f0eff */
[----:B------:R4:W2:Y:S04]  /*52f0*/  LDG.E.U16 R19, [R10.64] ;  /* 0x000000040a137981 */ /* 0x0008a8000c1e1500 */
[----:B------:R5:W2:Y:S01]  /*5300*/  LDG.E.U16 R21, [R2.64] ;  /* 0x0000000402157981 */ /* 0x000aa2000c1e1500 */
[-C--:B0-----:R-:W-:Y:S02]  /*5310*/  LEA R12, P0, R24, R26.reuse, 0x1 ;  /* 0x0000001a180c7211 */ /* 0x081fe400078008ff */
[----:B----4-:R-:W-:Y:S02]  /*5320*/  LEA R10, P1, R28, R26, 0x1 ;  /* 0x0000001a1c0a7211 */ /* 0x010fe400078208ff */
[-C--:B------:R-:W-:Y:S01]  /*5330*/  LEA.HI.X.SX32 R13, R24, R0.reuse, 0x1, P0 ;  /* 0x00000000180d7211 */ /* 0x080fe200000f0eff */
[----:B------:R0:W-:Y:S01]  /*5340*/  STL [R1+0x1d4], R20 ;  /* 0x0001d41401007387 */ /* 0x0001e20000100800 */
[----:B------:R-:W-:-:S02]  /*5350*/  LEA.HI.X.SX32 R11, R28, R0, 0x1, P1 ;  /* 0x000000001c0b7211 */ /* 0x000fc400008f0eff */
[----:B-----5:R-:W-:-:S04]  /*5360*/  LEA R2, P0, R7, R26, 0x1 ;  /* 0x0000001a07027211 */ /* 0x020fc800078008ff */
[----:B------:R-:W-:Y:S01]  /*5370*/  LEA.HI.X.SX32 R3, R7, R0, 0x1, P0 ;  /* 0x0000000007037211 */ /* 0x000fe200000f0eff */
[----:B0-----:R0:W4:Y:S04]  /*5380*/  LDG.E.U16 R20, [R12.64] ;  /* 0x000000040c147981 */ /* 0x001128000c1e1500 */
[----:B------:R1:W5:Y:S04]  /*5390*/  LDG.E.U16 R7, [R2.64] ;  /* 0x0000000402077981 */ /* 0x000368000c1e1500 */
[----:B---3--:R3:W-:Y:S04]  /*53a0*/  STL [R1+0x1cc], R18 ;  /* 0x0001cc1201007387 */ /* 0x0087e80000100800 */
[----:B---3--:R3:W5:Y:S01]  /*53b0*/  LDG.E.U16 R18, [R10.64] ;  /* 0x000000040a127981 */ /* 0x008762000c1e1500 */
[----:B0-----:R-:W-:-:S04]  /*53c0*/  LEA R12, P1, R8, R26, 0x1 ;  /* 0x0000001a080c7211 */ /* 0x001fc800078208ff */
[----:B------:R-:W-:Y:S02]  /*53d0*/  LEA.HI.X.SX32 R13, R8, R0, 0x1, P1 ;  /* 0x00000000080d7211 */ /* 0x000fe400008f0eff */
[----:B---3--:R-:W-:-:S04]  /*53e0*/  LEA R10, P0, R27, R26, 0x1 ;  /* 0x0000001a1b0a7211 */ /* 0x008fc800078008ff */
[----:B------:R-:W-:Y:S02]  /*53f0*/  LEA.HI.X.SX32 R11, R27, R0, 0x1, P0 ;  /* 0x000000001b0b7211 */ /* 0x000fe400000f0eff */
[----:B------:R0:W3:Y:S01]  /*5400*/  LDG.E.U16 R27, [R12.64] ;  /* 0x000000040c1b7981 */ /* 0x0000e2000c1e1500 */
[----:B-1----:R-:W-:-:S03]  /*5410*/  LEA R2, P1, R23, R26, 0x1 ;  /* 0x0000001a17027211 */ /* 0x002fc600078208ff */
[----:B--2---:R-:W-:Y:S01]  /*5420*/  STL [R1+0x1b8], R17 ;  /* 0x0001b81101007387 */ /* 0x004fe20000100800 */
[----:B------:R-:W-:-:S03]  /*5430*/  LEA.HI.X.SX32 R3, R23, R0, 0x1, P1 ;  /* 0x0000000017037211 */ /* 0x000fc600008f0eff */
[----:B------:R1:W-:Y:S01]  /*5440*/  STL [R1+0x1c0], R16 ;  /* 0x0001c01001007387 */ /* 0x0003e20000100800 */
[----:B0-----:R-:W-:-:S03]  /*5450*/  LEA R12, P0, R22, R26, 0x1 ;  /* 0x0000001a160c7211 */ /* 0x001fc600078008ff */
[----:B------:R0:W-:Y:S01]  /*5460*/  STL [R1+0x1b0], R5 ;  /* 0x0001b00501007387 */ /* 0x0001e20000100800 */
[----:B------:R-:W-:-:S03]  /*5470*/  LEA.HI.X.SX32 R13, R22, R0, 0x1, P0 ;  /* 0x00000000160d7211 */ /* 0x000fc600000f0eff */
[----:B------:R-:W2:Y:S01]  /*5480*/  LDL.LU R24, [R1+0x3d0] ;  /* 0x0003d00001187983 */ /* 0x000ea20000300800 */
[----:B-1----:R-:W-:-:S03]  /*5490*/  LEA R16, P1, R15, R26, 0x1 ;  /* 0x0000001a0f107211 */ /* 0x002fc600078208ff */
[----:B------:R1:W-:Y:S04]  /*54a0*/  STL [R1+0x1ac], R19 ;  /* 0x0001ac1301007387 */ /* 0x0003e80000100800 */
[----:B0-----:R0:W2:Y:S01]  /*54b0*/  LDG.E.U16 R5, [R10.64] ;  /* 0x000000040a057981 */ /* 0x0010a2000c1e1500 */
[----:B------:R-:W-:-:S03]  /*54c0*/  LEA.HI.X.SX32 R17, R15, R0, 0x1, P1 ;  /* 0x000000000f117211 */ /* 0x000fc600008f0eff */
[----:B------:R0:W2:Y:S04]  /*54d0*/  LDG.E.U16 R23, [R2.64] ;  /* 0x0000000402177981 */ /* 0x0000a8000c1e1500 */
[----:B-1----:R-:W2:Y:S04]  /*54e0*/  LDL.LU R19, [R1+0x3b0] ;  /* 0x0003b00001137983 */ /* 0x002ea80000300800 */
[----:B------:R1:W-:Y:S04]  /*54f0*/  STL [R1+0x1a4], R21 ;  /* 0x0001a41501007387 */ /* 0x0003e80000100800 */
[----:B-1----:R-:W2:Y:S04]  /*5500*/  LDL.LU R21, [R1+0x3a4] ;  /* 0x0003a40001157983 */ /* 0x002ea80000300800 */
[----:B------:R-:W2:Y:S04]  /*5510*/  LDL.LU R28, [R1+0x12c] ;  /* 0x00012c00011c7983 */ /* 0x000ea80000300800 */
[----:B----4-:R1:W-:Y:S04]  /*5520*/  STL [R1+0x1a0], R20 ;  /* 0x0001a01401007387 */ /* 0x0103e80000100800 */
[----:B-1----:R1:W4:Y:S04]  /*5530*/  LDG.E.U16 R20, [R12.64] ;  /* 0x000000040c147981 */ /* 0x002328000c1e1500 */
[----:B-1----:R-:W4:Y:S04]  /*5540*/  LDL.LU R12, [R1+0x3c0] ;  /* 0x0003c000010c7983 */ /* 0x002f280000300800 */
[----:B-----5:R1:W-:Y:S04]  /*5550*/  STL [R1+0x19c], R18 ;  /* 0x00019c1201007387 */ /* 0x0203e80000100800 */
[----:B-1----:R1:W5:Y:S04]  /*5560*/  LDG.E.U16 R18, [R16.64] ;  /* 0x0000000410127981 */ /* 0x002368000c1e1500 */
[----:B-1----:R-:W5:Y:S04]  /*5570*/  LDL.LU R17, [R1+0x3dc] ;  /* 0x0003dc0001117983 */ /* 0x002f680000300800 */
[----:B------:R-:W5:Y:S04]  /*5580*/  LDL.LU R22, [R1+0x128] ;  /* 0x0001280001167983 */ /* 0x000f680000300800 */
[----:B------:R-:W5:Y:S04]  /*5590*/  LDL.LU R13, [R1+0x124] ;  /* 0x00012400010d7983 */ /* 0x000f680000300800 */
[----:B------:R1:W-:Y:S04]  /*55a0*/  STL [R1+0x198], R7 ;  /* 0x0001980701007387 */ /* 0x0003e80000100800 */
[----:B-1----:R-:W5:Y:S04]  /*55b0*/  LDL.LU R7, [R1+0x120] ;  /* 0x0001200001077983 */ /* 0x002f680000300800 */
[----:B------:R-:W5:Y:S01]  /*55c0*/  LDL R16, [R1+0x440] ;  /* 0x0004400001107983 */ /* 0x000f620000100800 */
[----:B0-----:R-:W-:-:S03]  /*55d0*/  LEA R2, P0, R9, R26, 0x1 ;  /* 0x0000001a09027211 */ /* 0x001fc600078008ff */
[----:B---3--:R0:W-:Y:S01]  /*55e0*/  STL [R1+0x194], R27 ;  /* 0x0001941b01007387 */ /* 0x0081e20000100800 */
[----:B------:R-:W-:Y:S02]  /*55f0*/  LEA.HI.X.SX32 R3, R9, R0, 0x1, P0 ;  /* 0x0000000009037211 */ /* 0x000fe400000f0eff */
[-C--:B------:R-:W-:Y:S02]  /*5600*/  LEA R8, P0, R14, R26.reuse, 0x1 ;  /* 0x0000001a0e087211 */ /* 0x080fe400078008ff */
[----:B------:R-:W-:Y:S02]  /*5610*/  LEA R10, P1, R6, R26, 0x1 ;  /* 0x0000001a060a7211 */ /* 0x000fe400078208ff */
[-C--:B------:R-:W-:Y:S01]  /*5620*/  LEA.HI.X.SX32 R9, R14, R0.reuse, 0x1, P0 ;  /* 0x000000000e097211 */ /* 0x080fe200000f0eff */
[----:B------:R1:W3:Y:S01]  /*5630*/  LDG.E.U16 R3, [R2.64] ;  /* 0x0000000402037981 */ /* 0x0002e2000c1e1500 */
[----:B0-----:R-:W-:Y:S01]  /*5640*/  IMAD R27, R29, 0x2, R4 ;  /* 0x000000021d1b7824 */ /* 0x001fe200078e0204 */
[----:B------:R-:W-:-:S02]  /*5650*/  LEA.HI.X.SX32 R11, R6, R0, 0x1, P1 ;  /* 0x00000000060b7211 */ /* 0x000fc400008f0eff */
[----:B--2---:R0:W-:Y:S02]  /*5660*/  STL [R1+0x190], R5 ;  /* 0x0001900501007387 */ /* 0x0041e40000100800 */
[C---:B------:R-:W-:Y:S02]  /*5670*/  LEA R4, P0, R27.reuse, R26, 0x1 ;  /* 0x0000001a1b047211 */ /* 0x040fe400078008ff */
[----:B------:R2:W2:Y:S04]  /*5680*/  LDG.E.U16 R6, [R8.64] ;  /* 0x0000000408067981 */ /* 0x0004a8000c1e1500 */
[----:B------:R1:W2:Y:S01]  /*5690*/  LDG.E.U16 R14, [R10.64] ;  /* 0x000000040a0e7981 */ /* 0x0002a2000c1e1500 */
[----:B0-----:R-:W-:Y:S02]  /*56a0*/  LEA.HI.X.SX32 R5, R27, R0, 0x1, P0 ;  /* 0x000000001b057211 */ /* 0x001fe400000f0eff */
[----:B------:R-:W-:-:S02]  /*56b0*/  LEA R27, R29, R27, 0x1 ;  /* 0x0000001b1d1b7211 */ /* 0x000fc400078e08ff */
[----:B------:R-:W3:Y:S04]  /*56c0*/  LDL.LU R29, [R1+0x11c] ;  /* 0x00011c00011d7983 */ /* 0x000ee80000300800 */
[----:B------:R-:W3:Y:S04]  /*56d0*/  LDG.E.U16 R4, [R4.64] ;  /* 0x0000000404047981 */ /* 0x000ee8000c1e1500 */
[----:B------:R-:W3:Y:S04]  /*56e0*/  LDL.LU R15, [R1+0x118] ;  /* 0x00011800010f7983 */ /* 0x000ee80000300800 */
[----:B------:R0:W-:Y:S04]  /*56f0*/  STL [R1+0x188], R23 ;  /* 0x0001881701007387 */ /* 0x0001e80000100800 */
[----:B0-----:R-:W3:Y:S04]  /*5700*/  LDL.LU R23, [R1+0x114] ;  /* 0x0001140001177983 */ /* 0x001ee80000300800 */
[----:B----4-:R0:W-:Y:S04]  /*5710*/  STL [R1+0x180], R20 ;  /* 0x0001801401007387 */ /* 0x0101e80000100800 */
[----:B0-----:R-:W4:Y:S04]  /*5720*/  LDL.LU R20, [R1+0x110] ;  /* 0x0001100001147983 */ /* 0x001f280000300800 */
[----:B-----5:R0:W-:Y:S04]  /*5730*/  STL [R1+0x17c], R18 ;  /* 0x00017c1201007387 */ /* 0x0201e80000100800 */
[----:B0-----:R-:W5:Y:S04]  /*5740*/  LDL.LU R18, [R1+0x10c] ;  /* 0x00010c0001127983 */ /* 0x001f680000300800 */
[----:B------:R-:W-:Y:S04]  /*5750*/  STS.U16 [R16], R17 ;  /* 0x0000001110007388 */ /* 0x000fe80000000400 */
[----:B------:R0:W-:Y:S04]  /*5760*/  STS.U16 [R16+0x400], R24 ;  /* 0x0004001810007388 */ /* 0x0001e80000000400 */
[----:B0-----:R-:W5:Y:S04]  /*5770*/  LDL.LU R24, [R1+0x108] ;  /* 0x0001080001187983 */ /* 0x001f680000300800 */
[----:B-1----:R-:W5:Y:S04]  /*5780*/  LDL.LU R10, [R1+0x104] ;  /* 0x00010400010a7983 */ /* 0x002f680000300800 */
[----:B------:R-:W5:Y:S04]  /*5790*/  LDL.LU R11, [R1+0x100] ;  /* 0x00010000010b7983 */ /* 0x000f680000300800 */
[----:B--2---:R-:W2:Y:S04]  /*57a0*/  LDL.LU R8, [R1+0xfc] ;  /* 0x0000fc0001087983 */ /* 0x004ea80000300800 */
[----:B------:R-:W-:Y:S04]  /*57b0*/  STS.U16 [R16+0x800], R12 ;  /* 0x0008000c10007388 */ /* 0x000fe80000000400 */
[----:B------:R-:W2:Y:S04]  /*57c0*/  LDL.LU R9, [R1+0xf8] ;  /* 0x0000f80001097983 */ /* 0x000ea80000300800 */
[----:B------:R0:W-:Y:S04]  /*57d0*/  STS.U16 [R16+0xc00], R19 ;  /* 0x000c001310007388 */ /* 0x0001e80000000400 */
[----:B------:R-:W2:Y:S04]  /*57e0*/  LDL.LU R17, [R1+0xf4] ;  /* 0x0000f40001117983 */ /* 0x000ea80000300800 */
[----:B------:R1:W-:Y:S04]  /*57f0*/  STS.U16 [R16+0x1000], R21 ;  /* 0x0010001510007388 */ /* 0x0003e80000000400 */
[----:B0-----:R-:W2:Y:S04]  /*5800*/  LDL.LU R19, [R1+0xf0] ;  /* 0x0000f00001137983 */ /* 0x001ea80000300800 */
[----:B------:R0:W-:Y:S04]  /*5810*/  STS.U16 [R16+0x1400], R28 ;  /* 0x0014001c10007388 */ /* 0x0001e80000000400 */
[----:B-1----:R-:W2:Y:S04]  /*5820*/  LDL.LU R21, [R1+0xec] ;  /* 0x0000ec0001157983 */ /* 0x002ea80000300800 */
[----:B------:R1:W-:Y:S04]  /*5830*/  STS.U16 [R16+0x1800], R22 ;  /* 0x0018001610007388 */ /* 0x0003e80000000400 */
[----:B0-----:R-:W2:Y:S04]  /*5840*/  LDL.LU R28, [R1+0xe8] ;  /* 0x0000e800011c7983 */ /* 0x001ea80000300800 */
[----:B-1----:R-:W2:Y:S04]  /*5850*/  LDL.LU R22, [R1+0xc4] ;  /* 0x0000c40001167983 */ /* 0x002ea80000300800 */
[----:B------:R-:W2:Y:S04]  /*5860*/  LDL.LU R2, [R1+0xe4] ;  /* 0x0000e40001027983 */ /* 0x000ea80000300800 */
[----:B---3--:R0:W-:Y:S04]  /*5870*/  STL [R1+0x170], R3 ;  /* 0x0001700301007387 */ /* 0x0081e80000100800 */
[----:B------:R-:W-:Y:S04]  /*5880*/  STS.U16 [R16+0x1c00], R13 ;  /* 0x001c000d10007388 */ /* 0x000fe80000000400 */
[----:B0-----:R-:W3:Y:S04]  /*5890*/  LDL.LU R3, [R1+0xe0] ;  /* 0x0000e00001037983 */ /* 0x001ee80000300800 */
[----:B------:R0:W-:Y:S04]  /*58a0*/  STL [R1+0x168], R6 ;  /* 0x0001680601007387 */ /* 0x0001e80000100800 */
[----:B------:R1:W-:Y:S04]  /*58b0*/  STS.U16 [R16+0x2000], R7 ;  /* 0x0020000710007388 */ /* 0x0003e80000000400 */
[----:B0-----:R-:W3:Y:S04]  /*58c0*/  LDL.LU R6, [R1+0xdc] ;  /* 0x0000dc0001067983 */ /* 0x001ee80000300800 */
[----:B------:R-:W3:Y:S04]  /*58d0*/  LDL.LU R12, [R1+0xd8] ;  /* 0x0000d800010c7983 */ /* 0x000ee80000300800 */
[----:B------:R-:W-:Y:S04]  /*58e0*/  STL [R1+0x160], R14 ;  /* 0x0001600e01007387 */ /* 0x000fe80000100800 */
[----:B------:R-:W3:Y:S04]  /*58f0*/  LDL.LU R13, [R1+0xd4] ;  /* 0x0000d400010d7983 */ /* 0x000ee80000300800 */
[----:B-1----:R-:W3:Y:S04]  /*5900*/  LDL.LU R7, [R1+0xd0] ;  /* 0x0000d00001077983 */ /* 0x002ee80000300800 */
[----:B------:R0:W-:Y:S04]  /*5910*/  STS.U16 [R16+0x2400], R29 ;  /* 0x0024001d10007388 */ /* 0x0001e80000000400 */
[----:B------:R-:W-:Y:S04]  /*5920*/  STL [R1+0x15c], R4 ;  /* 0x00015c0401007387 */ /* 0x000fe80000100800 */
[----:B0-----:R-:W3:Y:S04]  /*5930*/  LDL.LU R29, [R1+0xcc] ;  /* 0x0000cc00011d7983 */ /* 0x001ee80000300800 */
[----:B------:R0:W-:Y:S04]  /*5940*/  STS.U16 [R16+0x2800], R15 ;  /* 0x0028000f10007388 */ /* 0x0001e80000000400 */
[----:B------:R-:W-:Y:S04]  /*5950*/  STS.U16 [R16+0x2c00], R23 ;  /* 0x002c001710007388 */ /* 0x000fe80000000400 */
[----:B----4-:R-:W-:Y:S04]  /*5960*/  STS.U16 [R16+0x3000], R20 ;  /* 0x0030001410007388 */ /* 0x010fe80000000400 */
[----:B------:R-:W4:Y:S04]  /*5970*/  LDL.LU R14, [R1+0xc8] ;  /* 0x0000c800010e7983 */ /* 0x000f280000300800 */
[----:B0-----:R-:W4:Y:S04]  /*5980*/  LDL.LU R15, [R1+0x54] ;  /* 0x00005400010f7983 */ /* 0x001f280000300800 */
[----:B-----5:R-:W-:Y:S04]  /*5990*/  STS.U16 [R16+0x3400], R18 ;  /* 0x0034001210007388 */ /* 0x020fe80000000400 */
[----:B------:R0:W-:Y:S04]  /*59a0*/  STS.U16 [R16+0x3800], R24 ;  /* 0x0038001810007388 */ /* 0x0001e80000000400 */
[----:B0-----:R-:W5:Y:S04]  /*59b0*/  LDL.LU R24, [R1+0xc0] ;  /* 0x0000c00001187983 */ /* 0x001f680000300800 */
[----:B------:R-:W4:Y:S04]  /*59c0*/  LDL.LU R23, [R1+0xbc] ;  /* 0x0000bc0001177983 */ /* 0x000f280000300800 */
[----:B------:R-:W4:Y:S04]  /*59d0*/  LDL.LU R20, [R1+0xb8] ;  /* 0x0000b80001147983 */ /* 0x000f280000300800 */
[----:B------:R-:W4:Y:S04]  /*59e0*/  LDL.LU R18, [R1+0xb4] ;  /* 0x0000b40001127983 */ /* 0x000f280000300800 */
[----:B------:R-:W-:Y:S04]  /*59f0*/  STS.U16 [R16+0x3c00], R10 ;  /* 0x003c000a10007388 */ /* 0x000fe80000000400 */
[----:B------:R-:W-:Y:S04]  /*5a00*/  STS.U16 [R16+0x4000], R11 ;  /* 0x0040000b10007388 */ /* 0x000fe80000000400 */
[----:B--2---:R-:W-:Y:S04]  /*5a10*/  STS.U16 [R16+0x4400], R8 ;  /* 0x0044000810007388 */ /* 0x004fe80000000400 */
[----:B------:R-:W-:Y:S04]  /*5a20*/  STS.U16 [R16+0x4800], R9 ;  /* 0x0048000910007388 */ /* 0x000fe80000000400 */
[----:B------:R-:W-:Y:S04]  /*5a30*/  STS.U16 [R16+0x4c00], R17 ;  /* 0x004c001110007388 */ /* 0x000fe80000000400 */
[----:B------:R0:W-:Y:S04]  /*5a40*/  STS.U16 [R16+0x5000], R19 ;  /* 0x0050001310007388 */ /* 0x0001e80000000400 */
[----:B------:R1:W-:Y:S04]  /*5a50*/  STS.U16 [R16+0x5400], R21 ;  /* 0x0054001510007388 */ /* 0x0003e80000000400 */
[----:B0-----:R-:W2:Y:S04]  /*5a60*/  LDL.LU R19, [R1+0xb0] ;  /* 0x0000b00001137983 */ /* 0x001ea80000300800 */
[----:B------:R-:W2:Y:S04]  /*5a70*/  LDL.LU R17, [R1+0xac] ;  /* 0x0000ac0001117983 */ /* 0x000ea80000300800 */
[----:B------:R0:W-:Y:S04]  /*5a80*/  STS.U16 [R16+0x5800], R28 ;  /* 0x0058001c10007388 */ /* 0x0001e80000000400 */
[----:B-1----:R-:W2:Y:S04]  /*5a90*/  LDL.LU R21, [R1+0xa8] ;  /* 0x0000a80001157983 */ /* 0x002ea80000300800 */
[----:B------:R1:W-:Y:S04]  /*5aa0*/  STS.U16 [R16+0x5c00], R2 ;  /* 0x005c000210007388 */ /* 0x0003e80000000400 */
[----:B0-----:R-:W2:Y:S04]  /*5ab0*/  LDL.LU R28, [R1+0xa4] ;  /* 0x0000a400011c7983 */ /* 0x001ea80000300800 */
[----:B---3--:R0:W-:Y:S04]  /*5ac0*/  STS.U16 [R16+0x6000], R3 ;  /* 0x0060000310007388 */ /* 0x0081e80000000400 */
[----:B------:R-:W-:Y:S04]  /*5ad0*/  STS.U16 [R16+0x6400], R6 ;  /* 0x0064000610007388 */ /* 0x000fe80000000400 */
[----:B------:R-:W-:Y:S01]  /*5ae0*/  STS.U16 [R16+0x6800], R12 ;  /* 0x0068000c10007388 */ /* 0x000fe20000000400 */
[----:B-1----:R-:W-:-:S03]  /*5af0*/  LEA R2, P0, R22, R26, 0x1 ;  /* 0x0000001a16027211 */ /* 0x002fc600078008ff */
[----:B------:R-:W-:Y:S04]  /*5b00*/  STS.U16 [R16+0x6c00], R13 ;  /* 0x006c000d10007388 */ /* 0x000fe80000000400 */
[----:B------:R-:W-:Y:S01]  /*5b10*/  STS.U16 [R16+0x7000], R7 ;  /* 0x0070000710007388 */ /* 0x000fe20000000400 */
[----:B0-----:R-:W-:-:S03]  /*5b20*/  LEA.HI.X.SX32 R3, R22, R0, 0x1, P0 ;  /* 0x0000000016037211 */ /* 0x001fc600000f0eff */
[----:B------:R0:W-:Y:S04]  /*5b30*/  STS.U16 [R16+0x7400], R29 ;  /* 0x0074001d10007388 */ /* 0x0001e80000000400 */
[----:B0-----:R-:W3:Y:S04]  /*5b40*/  LDL.LU R29, [R1+0xa0] ;  /* 0x0000a000011d7983 */ /* 0x001ee80000300800 */
[----:B------:R-:W3:Y:S04]  /*5b50*/  LDL.LU R12, [R1+0x9c] ;  /* 0x00009c00010c7983 */ /* 0x000ee80000300800 */
[----:B------:R-:W3:Y:S04]  /*5b60*/  LDL.LU R13, [R1+0x98] ;  /* 0x00009800010d7983 */ /* 0x000ee80000300800 */
[----:B------:R-:W3:Y:S04]  /*5b70*/  LDL.LU R7, [R1+0x94] ;  /* 0x0000940001077983 */ /* 0x000ee80000300800 */
[----:B------:R0:W-:Y:S01]  /*5b80*/  STL.64 [R1+0x128], R2 ;  /* 0x0001280201007387 */ /* 0x0001e20000100a00 */
[----:B-----5:R-:W-:-:S04]  /*5b90*/  LEA R10, P0, R24, R26, 0x1 ;  /* 0x0000001a180a7211 */ /* 0x020fc800078008ff */
[----:B------:R-:W-:Y:S02]  /*5ba0*/  LEA.HI.X.SX32 R11, R24, R0, 0x1, P0 ;  /* 0x00000000180b7211 */ /* 0x000fe400000f0eff */
[----:B------:R-:W5:Y:S01]  /*5bb0*/  LDL.LU R24, [R1+0x90] ;  /* 0x0000900001187983 */ /* 0x000f620000300800 */
[-C--:B----4-:R-:W-:Y:S02]  /*5bc0*/  LEA R8, P1, R23, R26.reuse, 0x1 ;  /* 0x0000001a17087211 */ /* 0x090fe400078208ff */
[-C--:B------:R-:W-:Y:S01]  /*5bd0*/  LEA R4, P2, R20, R26.reuse, 0x1 ;  /* 0x0000001a14047211 */ /* 0x080fe200078408ff */
[----:B------:R-:W-:Y:S01]  /*5be0*/  STS.U16 [R16+0x7800], R14 ;  /* 0x0078000e10007388 */ /* 0x000fe20000000400 */
[----:B0-----:R-:W-:-:S03]  /*5bf0*/  LEA R2, P3, R18, R26, 0x1 ;  /* 0x0000001a12027211 */ /* 0x001fc600078608ff */
[----:B------:R0:W-:Y:S01]  /*5c00*/  STS.U16 [R16+0x7c00], R15 ;  /* 0x007c000f10007388 */ /* 0x0001e20000000400 */
[-C--:B------:R-:W-:Y:S02]  /*5c10*/  LEA.HI.X.SX32 R9, R23, R0.reuse, 0x1, P1 ;  /* 0x0000000017097211 */ /* 0x080fe400008f0eff */
[-C--:B------:R-:W-:Y:S02]  /*5c20*/  LEA.HI.X.SX32 R5, R20, R0.reuse, 0x1, P2 ;  /* 0x0000000014057211 */ /* 0x080fe400010f0eff */
[----:B------:R-:W-:Y:S01]  /*5c30*/  LEA.HI.X.SX32 R3, R18, R0, 0x1, P3 ;  /* 0x0000000012037211 */ /* 0x000fe200018f0eff */
[----:B0-----:R-:W4:Y:S04]  /*5c40*/  LDL.LU R16, [R1+0x8c] ;  /* 0x00008c0001107983 */ /* 0x001f280000300800 */
[----:B------:R-:W4:Y:S04]  /*5c50*/  LDL.LU R15, [R1+0x88] ;  /* 0x00008800010f7983 */ /* 0x000f280000300800 */
[----:B------:R2:W-:Y:S04]  /*5c60*/  STL.64 [R1+0x120], R10 ;  /* 0x0001200a01007387 */ /* 0x0005e80000100a00 */
[----:B------:R-:W4:Y:S04]  /*5c70*/  LDL.LU R22, [R1+0x84] ;  /* 0x0000840001167983 */ /* 0x000f280000300800 */
[----:B------:R0:W-:Y:S04]  /*5c80*/  STL.64 [R1+0x118], R8 ;  /* 0x0001180801007387 */ /* 0x0001e80000100a00 */
[----:B------:R1:W-:Y:S01]  /*5c90*/  STL.64 [R1+0x110], R4 ;  /* 0x0001100401007387 */ /* 0x0003e20000100a00 */
[----:B--2---:R-:W-:-:S03]  /*5ca0*/  LEA R10, P0, R19, R26, 0x1 ;  /* 0x0000001a130a7211 */ /* 0x004fc600078008ff */
[----:B------:R2:W-:Y:S01]  /*5cb0*/  STL.64 [R1+0x108], R2 ;  /* 0x0001080201007387 */ /* 0x0005e20000100a00 */
[----:B------:R-:W-:Y:S02]  /*5cc0*/  LEA.HI.X.SX32 R11, R19, R0, 0x1, P0 ;  /* 0x00000000130b7211 */ /* 0x000fe400000f0eff */
[-C--:B0-----:R-:W-:Y:S01]  /*5cd0*/  LEA R8, P1, R17, R26.reuse, 0x1 ;  /* 0x0000001a11087211 */ /* 0x081fe200078208ff */
[----:B------:R-:W4:Y:S04]  /*5ce0*/  LDL.LU R23, [R1+0x80] ;  /* 0x0000800001177983 */ /* 0x000f280000300800 */
[----:B------:R-:W4:Y:S01]  /*5cf0*/  LDL.LU R20, [R1+0x78] ;  /* 0x0000780001147983 */ /* 0x000f220000300800 */
[----:B-1----:R-:W-:Y:S02]  /*5d00*/  LEA R4, P2, R21, R26, 0x1 ;  /* 0x0000001a15047211 */ /* 0x002fe400078408ff */
[-C--:B------:R-:W-:Y:S01]  /*5d10*/  LEA.HI.X.SX32 R9, R17, R0.reuse, 0x1, P1 ;  /* 0x0000000011097211 */ /* 0x080fe200008f0eff */
[----:B------:R-:W4:Y:S01]  /*5d20*/  LDL.LU R18, [R1+0x70] ;  /* 0x0000700001127983 */ /* 0x000f220000300800 */
[----:B------:R-:W-:-:S02]  /*5d30*/  LEA.HI.X.SX32 R5, R21, R0, 0x1, P2 ;  /* 0x0000000015057211 */ /* 0x000fc400010f0eff */
[C---:B--2---:R-:W-:Y:S01]  /*5d40*/  LEA R2, P3, R28.reuse, R26, 0x1 ;  /* 0x0000001a1c027211 */ /* 0x044fe200078608ff */
[----:B------:R3:W-:Y:S03]  /*5d50*/  STL.64 [R1+0x100], R10 ;  /* 0x0001000a01007387 */ /* 0x0007e60000100a00 */
[----:B------:R-:W-:Y:S01]  /*5d60*/  LEA.HI.X.SX32 R3, R28, R0, 0x1, P3 ;  /* 0x000000001c037211 */ /* 0x000fe200018f0eff */
[----:B------:R-:W2:Y:S04]  /*5d70*/  LDL.LU R19, [R1+0x68] ;  /* 0x0000680001137983 */ /* 0x000ea80000300800 */
[----:B------:R0:W-:Y:S04]  /*5d80*/  STL.64 [R1+0xf8], R8 ;  /* 0x0000f80801007387 */ /* 0x0001e80000100a00 */
[----:B------:R1:W-:Y:S04]  /*5d90*/  STL.64 [R1+0xf0], R4 ;  /* 0x0000f00401007387 */ /* 0x0003e80000100a00 */
[----:B------:R0:W-:Y:S04]  /*5da0*/  STL.64 [R1+0xe8], R2 ;  /* 0x0000e80201007387 */ /* 0x0001e80000100a00 */
[----:B------:R-:W2:Y:S01]  /*5db0*/  LDL.LU R28, [R1+0x7c] ;  /* 0x00007c00011c7983 */ /* 0x000ea20000300800 */
[----:B---3--:R-:W-:-:S04]  /*5dc0*/  LEA R10, P0, R29, R26, 0x1 ;  /* 0x0000001a1d0a7211 */ /* 0x008fc800078008ff */
[----:B------:R-:W-:Y:S02]  /*5dd0*/  LEA.HI.X.SX32 R11, R29, R0, 0x1, P0 ;  /* 0x000000001d0b7211 */ /* 0x000fe400000f0eff */
[----:B------:R-:W3:Y:S01]  /*5de0*/  LDL.LU R29, [R1+0x74] ;  /* 0x00007400011d7983 */ /* 0x000ee20000300800 */
[-C--:B0-----:R-:W-:Y:S02]  /*5df0*/  LEA R8, P1, R12, R26.reuse, 0x1 ;  /* 0x0000001a0c087211 */ /* 0x081fe400078208ff */
[-C--:B-1----:R-:W-:Y:S01]  /*5e00*/  LEA R4, P2, R13, R26.reuse, 0x1 ;  /* 0x0000001a0d047211 */ /* 0x082fe200078408ff */
[----:B------:R-:W3:Y:S01]  /*5e10*/  LDL.LU R17, [R1+0x6c] ;  /* 0x00006c0001117983 */ /* 0x000ee20000300800 */
[----:B------:R-:W-:-:S03]  /*5e20*/  LEA R2, P3, R7, R26, 0x1 ;  /* 0x0000001a07027211 */ /* 0x000fc600078608ff */
[----:B------:R-:W-:Y:S01]  /*5e30*/  STL.64 [R1+0xe0], R10 ;  /* 0x0000e00a01007387 */ /* 0x000fe20000100a00 */
[-C--:B------:R-:W-:Y:S02]  /*5e40*/  LEA.HI.X.SX32 R9, R12, R0.reuse, 0x1, P1 ;  /* 0x000000000c097211 */ /* 0x080fe400008f0eff */
[-C--:B------:R-:W-:Y:S01]  /*5e50*/  LEA.HI.X.SX32 R5, R13, R0.reuse, 0x1, P2 ;  /* 0x000000000d057211 */ /* 0x080fe200010f0eff */
[----:B------:R-:W3:Y:S01]  /*5e60*/  LDL.LU R21, [R1+0x58] ;  /* 0x0000580001157983 */ /* 0x000ee20000300800 */
[----:B------:R-:W-:-:S03]  /*5e70*/  LEA.HI.X.SX32 R3, R7, R0, 0x1, P3 ;  /* 0x0000000007037211 */ /* 0x000fc600018f0eff */
[----:B------:R4:W-:Y:S04]  /*5e80*/  STL.64 [R1+0xd8], R8 ;  /* 0x0000d80801007387 */ /* 0x0009e80000100a00 */
[----:B------:R0:W-:Y:S04]  /*5e90*/  STL.64 [R1+0xd0], R4 ;  /* 0x0000d00401007387 */ /* 0x0001e80000100a00 */
[----:B------:R1:W-:Y:S01]  /*5ea0*/  STL.64 [R1+0xc8], R2 ;  /* 0x0000c80201007387 */ /* 0x0003e20000100a00 */
[----:B-----5:R-:W-:-:S04]  /*5eb0*/  LEA R6, P0, R24, R26, 0x1 ;  /* 0x0000001a18067211 */ /* 0x020fc800078008ff */
[----:B------:R-:W-:Y:S02]  /*5ec0*/  LEA.HI.X.SX32 R7, R24, R0, 0x1, P0 ;  /* 0x0000000018077211 */ /* 0x000fe400000f0eff */
[----:B------:R-:W5:Y:S04]  /*5ed0*/  LDL.LU R24, [R1+0x64] ;  /* 0x0000640001187983 */ /* 0x000f680000300800 */
[----:B------:R-:W5:Y:S04]  /*5ee0*/  LDL.LU R12, [R1+0x5c] ;  /* 0x00005c00010c7983 */ /* 0x000f680000300800 */
[----:B------:R-:W5:Y:S01]  /*5ef0*/  LDL.LU R13, [R1+0x1f0] ;  /* 0x0001f000010d7983 */ /* 0x000f620000300800 */
[----:B----4-:R-:W-:-:S02]  /*5f00*/  LEA R8, P1, R16, R26, 0x1 ;  /* 0x0000001a10087211 */ /* 0x010fc400078208ff */
[C---:B0-----:R-:W-:Y:S02]  /*5f10*/  LEA R4, P2, R15.reuse, R26, 0x1 ;  /* 0x0000001a0f047211 */ /* 0x041fe400078408ff */
[-C--:B------:R-:W-:Y:S01]  /*5f20*/  LEA.HI.X.SX32 R9, R16, R0.reuse, 0x1, P1 ;  /* 0x0000000010097211 */ /* 0x080fe200008f0eff */
[----:B------:R0:W-:Y:S01]  /*5f30*/  STL.64 [R1+0xc0], R6 ;  /* 0x0000c00601007387 */ /* 0x0001e20000100a00 */
[----:B------:R-:W-:Y:S02]  /*5f40*/  LEA.HI.X.SX32 R5, R15, R0, 0x1, P2 ;  /* 0x000000000f057211 */ /* 0x000fe400010f0eff */
[----:B-1----:R-:W-:-:S04]  /*5f50*/  LEA R2, P3, R22, R26, 0x1 ;  /* 0x0000001a16027211 */ /* 0x002fc800078608ff */
[----:B------:R-:W-:Y:S01]  /*5f60*/  LEA.HI.X.SX32 R3, R22, R0, 0x1, P3 ;  /* 0x0000000016037211 */ /* 0x000fe200018f0eff */
[----:B0-----:R-:W4:Y:S04]  /*5f70*/  LDL.LU R7, [R1+0x1e4] ;  /* 0x0001e40001077983 */ /* 0x001f280000300800 */
[----:B------:R0:W-:Y:S01]  /*5f80*/  STL.64 [R1+0xb8], R8 ;  /* 0x0000b80801007387 */ /* 0x0001e20000100a00 */
[----:B------:R-:W-:-:S03]  /*5f90*/  LEA R10, P0, R23, R26, 0x1 ;  /* 0x0000001a170a7211 */ /* 0x000fc600078008ff */
[----:B------:R1:W-:Y:S01]  /*5fa0*/  STL.64 [R1+0xb0], R4 ;  /* 0x0000b00401007387 */ /* 0x0003e20000100a00 */
[----:B------:R-:W-:Y:S02]  /*5fb0*/  LEA.HI.X.SX32 R11, R23, R0, 0x1, P0 ;  /* 0x00000000170b7211 */ /* 0x000fe400000f0eff */
[C---:B0-----:R-:W-:Y:S01]  /*5fc0*/  LEA R8, P1, R20.reuse, R26, 0x1 ;  /* 0x0000001a14087211 */ /* 0x041fe200078208ff */
[----:B------:R2:W-:Y:S03]  /*5fd0*/  STL.64 [R1+0xa8], R2 ;  /* 0x0000a80201007387 */ /* 0x0005e60000100a00 */
[----:B------:R-:W-:Y:S01]  /*5fe0*/  LEA.HI.X.SX32 R9, R20, R0, 0x1, P1 ;  /* 0x0000000014097211 */ /* 0x000fe200008f0eff */
[----:B------:R-:W4:Y:S01]  /*5ff0*/  LDL.LU R15, [R1+0x1e0] ;  /* 0x0001e000010f7983 */ /* 0x000f220000300800 */
[----:B-1----:R-:W-:-:S03]  /*6000*/  LEA R4, P2, R18, R26, 0x1 ;  /* 0x0000001a12047211 */ /* 0x002fc600078408ff */
[----:B------:R0:W-:Y:S01]  /*6010*/  STL.64 [R1+0xa0], R10 ;  /* 0x0000a00a01007387 */ /* 0x0001e20000100a00 */
[----:B------:R-:W-:Y:S02]  /*6020*/  LEA.HI.X.SX32 R5, R18, R0, 0x1, P2 ;  /* 0x0000000012057211 */ /* 0x000fe400010f0eff */
[C---:B--2---:R-:W-:Y:S01]  /*6030*/  LEA R2, P3, R19.reuse, R26, 0x1 ;  /* 0x0000001a13027211 */ /* 0x044fe200078608ff */
[----:B------:R-:W2:Y:S03]  /*6040*/  LDL.LU R22, [R1+0x1d8] ;  /* 0x0001d80001167983 */ /* 0x000ea60000300800 */
[----:B------:R-:W-:Y:S01]  /*6050*/  LEA.HI.X.SX32 R3, R19, R0, 0x1, P3 ;  /* 0x0000000013037211 */ /* 0x000fe200018f0eff */
[----:B------:R3:W-:Y:S04]  /*6060*/  STL.64 [R1+0x98], R8 ;  /* 0x0000980801007387 */ /* 0x0007e80000100a00 */
[----:B------:R-:W2:Y:S04]  /*6070*/  LDL.LU R23, [R1+0x1d0] ;  /* 0x0001d00001177983 */ /* 0x000ea80000300800 */
[----:B------:R1:W-:Y:S01]  /*6080*/  STL.64 [R1+0x90], R4 ;  /* 0x0000900401007387 */ /* 0x0003e20000100a00 */
[----:B0-----:R-:W-:-:S03]  /*6090*/  LEA R10, P0, R28, R26, 0x1 ;  /* 0x0000001a1c0a7211 */ /* 0x001fc600078008ff */
[----:B------:R-:W2:Y:S01]  /*60a0*/  LDL.LU R20, [R1+0x1c8] ;  /* 0x0001c80001147983 */ /* 0x000ea20000300800 */
[----:B------:R-:W-:-:S03]  /*60b0*/  LEA.HI.X.SX32 R11, R28, R0, 0x1, P0 ;  /* 0x000000001c0b7211 */ /* 0x000fc600000f0eff */
[----:B------:R0:W-:Y:S04]  /*60c0*/  STL.64 [R1+0x88], R2 ;  /* 0x0000880201007387 */ /* 0x0001e80000100a00 */
[----:B------:R-:W2:Y:S04]  /*60d0*/  LDL.LU R18, [R1+0x1c4] ;  /* 0x0001c40001127983 */ /* 0x000ea80000300800 */
[----:B------:R-:W2:Y:S04]  /*60e0*/  LDL.LU R19, [R1+0x1bc] ;  /* 0x0001bc0001137983 */ /* 0x000ea80000300800 */
[----:B------:R5:W-:Y:S04]  /*60f0*/  STL.64 [R1+0x80], R10 ;  /* 0x0000800a01007387 */ /* 0x000be80000100a00 */
[----:B------:R-:W2:Y:S01]  /*6100*/  LDL.LU R28, [R1+0x1b4] ;  /* 0x0001b400011c7983 */ /* 0x000ea20000300800 */
[----:B---3--:R-:W-:-:S04]  /*6110*/  LEA R8, P1, R29, R26, 0x1 ;  /* 0x0000001a1d087211 */ /* 0x008fc800078208ff */
[----:B------:R-:W-:Y:S02]  /*6120*/  LEA.HI.X.SX32 R9, R29, R0, 0x1, P1 ;  /* 0x000000001d097211 */ /* 0x000fe400008f0eff */
[----:B-1----:R-:W-:-:S03]  /*6130*/  LEA R4, P2, R17, R26, 0x1 ;  /* 0x0000001a11047211 */ /* 0x002fc600078408ff */
[----:B------:R1:W-:Y:S01]  /*6140*/  STL.64 [R1+0x78], R8 ;  /* 0x0000780801007387 */ /* 0x0003e20000100a00 */
[----:B0-----:R-:W-:-:S03]  /*6150*/  LEA R2, P3, R21, R26, 0x1 ;  /* 0x0000001a15027211 */ /* 0x001fc600078608ff */
[----:B------:R-:W3:Y:S01]  /*6160*/  LDL.LU R29, [R1+0x130] ;  /* 0x00013000011d7983 */ /* 0x000ee20000300800 */
[-C--:B------:R-:W-:Y:S02]  /*6170*/  LEA.HI.X.SX32 R5, R17, R0.reuse, 0x1, P2 ;  /* 0x0000000011057211 */ /* 0x080fe400010f0eff */
[----:B------:R-:W-:-:S03]  /*6180*/  LEA.HI.X.SX32 R3, R21, R0, 0x1, P3 ;  /* 0x0000000015037211 */ /* 0x000fc600018f0eff */
[----:B------:R0:W-:Y:S04]  /*6190*/  STL.64 [R1+0x70], R4 ;  /* 0x0000700401007387 */ /* 0x0001e80000100a00 */
[----:B------:R4:W-:Y:S04]  /*61a0*/  STL.64 [R1+0x68], R2 ;  /* 0x0000680201007387 */ /* 0x0009e80000100a00 */
[----:B------:R-:W3:Y:S01]  /*61b0*/  LDL.LU R21, [R1+0x1a8] ;  /* 0x0001a80001157983 */ /* 0x000ee20000300800 */
[----:B-----5:R-:W-:-:S04]  /*61c0*/  LEA R10, P0, R24, R26, 0x1 ;  /* 0x0000001a180a7211 */ /* 0x020fc800078008ff */
[----:B------:R-:W-:Y:S02]  /*61d0*/  LEA.HI.X.SX32 R11, R24, R0, 0x1, P0 ;  /* 0x00000000180b7211 */ /* 0x000fe400000f0eff */
[----:B------:R-:W5:Y:S04]  /*61e0*/  LDL.LU R24, [R1+0x138] ;  /* 0x0001380001187983 */ /* 0x000f680000300800 */
[----:B------:R-:W5:Y:S01]  /*61f0*/  LDL.LU R16, [R1+0x134] ;  /* 0x0001340001107983 */ /* 0x000f620000300800 */
[CC--:B-1----:R-:W-:Y:S02]  /*6200*/  LEA R8, P1, R12.reuse, R26.reuse, 0x1 ;  /* 0x0000001a0c087211 */ /* 0x0c2fe400078208ff */
[C---:B0-----:R-:W-:Y:S02]  /*6210*/  LEA R4, P2, R13.reuse, R26, 0x1 ;  /* 0x0000001a0d047211 */ /* 0x041fe400078408ff */
[-C--:B------:R-:W-:Y:S01]  /*6220*/  LEA.HI.X.SX32 R9, R12, R0.reuse, 0x1, P1 ;  /* 0x000000000c097211 */ /* 0x080fe200008f0eff */
[----:B------:R0:W-:Y:S01]  /*6230*/  STL.64 [R1+0x60], R10 ;  /* 0x0000600a01007387 */ /* 0x0001e20000100a00 */
[----:B------:R-:W-:-:S03]  /*6240*/  LEA.HI.X.SX32 R5, R13, R0, 0x1, P2 ;  /* 0x000000000d057211 */ /* 0x000fc600010f0eff */
[----:B------:R-:W5:Y:S04]  /*6250*/  LDL.LU R17, [R1+0x148] ;  /* 0x0001480001117983 */ /* 0x000f680000300800 */
[----:B------:R2:W-:Y:S04]  /*6260*/  STL.64 [R1+0x58], R8 ;  /* 0x0000580801007387 */ /* 0x0005e80000100a00 */
[----:B------:R-:W5:Y:S01]  /*6270*/  LDL.LU R12, [R1+0x13c] ;  /* 0x00013c00010c7983 */ /* 0x000f620000300800 */
[----:B----4-:R-:W-:-:S03]  /*6280*/  LEA R2, P3, R7, R26, 0x1 ;  /* 0x0000001a07027211 */ /* 0x010fc600078608ff */
[----:B------:R1:W-:Y:S01]  /*6290*/  STL.64 [R1+0x50], R4 ;  /* 0x0000500401007387 */ /* 0x0003e20000100a00 */
[----:B------:R-:W-:-:S03]  /*62a0*/  LEA.HI.X.SX32 R3, R7, R0, 0x1, P3 ;  /* 0x0000000007037211 */ /* 0x000fc600018f0eff */
[----:B------:R-:W4:Y:S04]  /*62b0*/  LDL.LU R7, [R1+0x140] ;  /* 0x0001400001077983 */ /* 0x000f280000300800 */
[----:B------:R1:W-:Y:S01]  /*62c0*/  STL.64 [R1+0x48], R2 ;  /* 0x0000480201007387 */ /* 0x0003e20000100a00 */
[----:B0-----:R-:W-:-:S04]  /*62d0*/  LEA R10, P0, R15, R26, 0x1 ;  /* 0x0000001a0f0a7211 */ /* 0x001fc800078008ff */
[----:B------:R-:W-:Y:S02]  /*62e0*/  LEA.HI.X.SX32 R11, R15, R0, 0x1, P0 ;  /* 0x000000000f0b7211 */ /* 0x000fe400000f0eff */
[----:B--2---:R-:W-:-:S03]  /*62f0*/  LEA R8, P1, R22, R26, 0x1 ;  /* 0x0000001a16087211 */ /* 0x004fc600078208ff */
[----:B------:R0:W-:Y:S01]  /*6300*/  STL.64 [R1+0x40], R10 ;  /* 0x0000400a01007387 */ /* 0x0001e20000100a00 */
[----:B------:R-:W-:-:S03]  /*6310*/  LEA.HI.X.SX32 R9, R22, R0, 0x1, P1 ;  /* 0x0000000016097211 */ /* 0x000fc600008f0eff */
[----:B------:R-:W2:Y:S01]  /*6320*/  LDL.LU R13, [R1+0x144] ;  /* 0x00014400010d7983 */ /* 0x000ea20000300800 */
[----:B-1----:R-:W-:-:S03]  /*6330*/  LEA R4, P2, R23, R26, 0x1 ;  /* 0x0000001a17047211 */ /* 0x002fc600078408ff */
[----:B------:R1:W-:Y:S01]  /*6340*/  STL.64 [R1+0x38], R8 ;  /* 0x0000380801007387 */ /* 0x0003e20000100a00 */
[----:B------:R-:W-:-:S03]  /*6350*/  LEA.HI.X.SX32 R5, R23, R0, 0x1, P2 ;  /* 0x0000000017057211 */ /* 0x000fc600010f0eff */
[----:B------:R-:W2:Y:S01]  /*6360*/  LDL.LU R15, [R1+0x18c] ;  /* 0x00018c00010f7983 */ /* 0x000ea20000300800 */
[----:B------:R-:W-:-:S03]  /*6370*/  LEA R2, P3, R20, R26, 0x1 ;  /* 0x0000001a14027211 */ /* 0x000fc600078608ff */
[----:B------:R1:W-:Y:S01]  /*6380*/  STL.64 [R1+0x30], R4 ;  /* 0x0000300401007387 */ /* 0x0003e20000100a00 */
[----:B------:R-:W-:-:S03]  /*6390*/  LEA.HI.X.SX32 R3, R20, R0, 0x1, P3 ;  /* 0x0000000014037211 */ /* 0x000fc600018f0eff */
[----:B------:R-:W2:Y:S01]  /*63a0*/  LDL.LU R22, [R1+0x14c] ;  /* 0x00014c0001167983 */ /* 0x000ea20000300800 */
[CC--:B0-----:R-:W-:Y:S02]  /*63b0*/  LEA R10, P0, R18.reuse, R26.reuse, 0x1 ;  /* 0x0000001a120a7211 */ /* 0x0c1fe400078008ff */
[C---:B-1----:R-:W-:Y:S02]  /*63c0*/  LEA R8, P1, R19.reuse, R26, 0x1 ;  /* 0x0000001a13087211 */ /* 0x042fe400078208ff */
[-C--:B------:R-:W-:Y:S01]  /*63d0*/  LEA.HI.X.SX32 R11, R18, R0.reuse, 0x1, P0 ;  /* 0x00000000120b7211 */ /* 0x080fe200000f0eff */
[----:B------:R3:W-:Y:S01]  /*63e0*/  STL.64 [R1+0x28], R2 ;  /* 0x0000280201007387 */ /* 0x0007e20000100a00 */
[----:B------:R-:W-:-:S03]  /*63f0*/  LEA.HI.X.SX32 R9, R19, R0, 0x1, P1 ;  /* 0x0000000013097211 */ /* 0x000fc600008f0eff */
[----:B------:R-:W2:Y:S01]  /*6400*/  LDL.LU R23, [R1+0x184] ;  /* 0x0001840001177983 */ /* 0x000ea20000300800 */
[----:B------:R-:W-:-:S03]  /*6410*/  LEA R4, P2, R28, R26, 0x1 ;  /* 0x0000001a1c047211 */ /* 0x000fc600078408ff */
[----:B------:R-:W-:Y:S01]  /*6420*/  STL.64 [R1+0x20], R10 ;  /* 0x0000200a01007387 */ /* 0x000fe20000100a00 */
[----:B------:R-:W-:-:S03]  /*6430*/  LEA.HI.X.SX32 R5, R28, R0, 0x1, P2 ;  /* 0x000000001c057211 */ /* 0x000fc600010f0eff */
[----:B------:R-:W2:Y:S04]  /*6440*/  LDL.LU R18, [R1+0x178] ;  /* 0x0001780001127983 */ /* 0x000ea80000300800 */
[----:B------:R-:W-:Y:S04]  /*6450*/  STL.64 [R1+0x18], R8 ;  /* 0x0000180801007387 */ /* 0x000fe80000100a00 */
[----:B------:R-:W2:Y:S04]  /*6460*/  LDL.LU R19, [R1+0x174] ;  /* 0x0001740001137983 */ /* 0x000ea80000300800 */
[----:B------:R0:W-:Y:S01]  /*6470*/  STL.64 [R1+0x10], R4 ;  /* 0x0000100401007387 */ /* 0x0001e20000100a00 */
[----:B---3--:R-:W-:-:S04]  /*6480*/  LEA R2, P3, R29, R26, 0x1 ;  /* 0x0000001a1d027211 */ /* 0x008fc800078608ff */
[----:B------:R-:W-:-:S05]  /*6490*/  LEA.HI.X.SX32 R3, R29, R0, 0x1, P3 ;  /* 0x000000001d037211 */ /* 0x000fca00018f0eff */
[----:B------:R1:W-:Y:S04]  /*64a0*/  STL.64 [R1+0x8], R2 ;  /* 0x0000080201007387 */ /* 0x0003e80000100a00 */
[----:B------:R-:W3:Y:S01]  /*64b0*/  LDL.LU R20, [R1+0x16c] ;  /* 0x00016c0001147983 */ /* 0x000ee20000300800 */
[----:B0-----:R-:W-:-:S04]  /*64c0*/  LEA R4, P0, R21, R26, 0x1 ;  /* 0x0000001a15047211 */ /* 0x001fc800078008ff */
[----:B------:R-:W-:Y:S02]  /*64d0*/  LEA.HI.X.SX32 R5, R21, R0, 0x1, P0 ;  /* 0x0000000015057211 */ /* 0x000fe400000f0eff */
[----:B------:R-:W3:Y:S04]  /*64e0*/  LDL.LU R21, [R1+0x164] ;  /* 0x0001640001157983 */ /* 0x000ee80000300800 */
[----:B------:R-:W-:Y:S01]  /*64f0*/  STL.64 [R1], R4 ;  /* 0x0000000401007387 */ /* 0x000fe20000100a00 */
[-C--:B-----5:R-:W-:Y:S02]  /*6500*/  LEA R28, P1, R24, R26.reuse, 0x1 ;  /* 0x0000001a181c7211 */ /* 0x0a0fe400078208ff */
[----:B-1----:R-:W-:Y:S02]  /*6510*/  LEA R2, P2, R16, R26, 0x1 ;  /* 0x0000001a10027211 */ /* 0x002fe400078408ff */
[----:B------:R-:W-:-:S02]  /*6520*/  LEA.HI.X.SX32 R29, R24, R0, 0x1, P1 ;  /* 0x00000000181d7211 */ /* 0x000fc400008f0eff */
[----:B------:R-:W-:Y:S01]  /*6530*/  LEA.HI.X.SX32 R3, R16, R0, 0x1, P2 ;  /* 0x0000000010037211 */ /* 0x000fe200010f0eff */
[----:B------:R-:W5:Y:S04]  /*6540*/  LDL.LU R24, [R1+0x158] ;  /* 0x0001580001187983 */ /* 0x000f680000300800 */
[----:B------:R0:W-:Y:S04]  /*6550*/  STL.64 [R1+0x1b40], R28 ;  /* 0x001b401c01007387 */ /* 0x0001e80000100a00 */
[----:B------:R1:W-:Y:S04]  /*6560*/  STL.64 [R1+0x130], R2 ;  /* 0x0001300201007387 */ /* 0x0003e80000100a00 */
[----:B0-----:R-:W5:Y:S04]  /*6570*/  LDL.LU R28, [R1+0x154] ;  /* 0x00015400011c7983 */ /* 0x001f680000300800 */
[----:B------:R-:W5:Y:S01]  /*6580*/  LDL.LU R29, [R1+0x150] ;  /* 0x00015000011d7983 */ /* 0x000f620000300800 */
[----:B-1----:R-:W-:-:S02]  /*6590*/  LEA R2, P0, R17, R26, 0x1 ;  /* 0x0000001a11027211 */ /* 0x002fc400078008ff */
[-C--:B----4-:R-:W-:Y:S02]  /*65a0*/  LEA R4, P2, R7, R26.reuse, 0x1 ;  /* 0x0000001a07047211 */ /* 0x090fe400078408ff */
[C---:B------:R-:W-:Y:S02]  /*65b0*/  LEA R8, P1, R12.reuse, R26, 0x1 ;  /* 0x0000001a0c087211 */ /* 0x040fe400078208ff */
[-C--:B------:R-:W-:Y:S02]  /*65c0*/  LEA.HI.X.SX32 R3, R17, R0.reuse, 0x1, P0 ;  /* 0x0000000011037211 */ /* 0x080fe400000f0eff */
[-C--:B------:R-:W-:Y:S02]  /*65d0*/  LEA.HI.X.SX32 R5, R7, R0.reuse, 0x1, P2 ;  /* 0x0000000007057211 */ /* 0x080fe400010f0eff */
[----:B------:R-:W-:Y:S01]  /*65e0*/  LEA.HI.X.SX32 R9, R12, R0, 0x1, P1 ;  /* 0x000000000c097211 */ /* 0x000fe200008f0eff */
[----:B------:R-:W-:Y:S04]  /*65f0*/  STL.64 [R1+0x1b38], R2 ;  /* 0x001b380201007387 */ /* 0x000fe80000100a00 */
[----:B------:R-:W-:Y:S04]  /*6600*/  STL.64 [R1+0x1b48], R4 ;  /* 0x001b480401007387 */ /* 0x000fe80000100a00 */
[----:B------:R2:W-:Y:S02]  /*6610*/  STL.64 [R1+0x138], R8 ;  /* 0x0001380801007387 */ /* 0x0005e40000100a00 */
[----:B--2---:R-:W-:-:S02]  /*6620*/  LEA R8, P0, R13, R26, 0x1 ;  /* 0x0000001a0d087211 */ /* 0x004fc400078008ff */
[----:B------:R-:W-:Y:S02]  /*6630*/  LEA R6, P1, R15, R26, 0x1 ;  /* 0x0000001a0f067211 */ /* 0x000fe400078208ff */
[-C--:B------:R-:W-:Y:S02]  /*6640*/  LEA.HI.X.SX32 R9, R13, R0.reuse, 0x1, P0 ;  /* 0x000000000d097211 */ /* 0x080fe400000f0eff */
[----:B------:R-:W-:Y:S02]  /*6650*/  LEA.HI.X.SX32 R7, R15, R0, 0x1, P1 ;  /* 0x000000000f077211 */ /* 0x000fe400008f0eff */
[----:B------:R-:W-:-:S03]  /*6660*/  LEA R2, P2, R22, R26, 0x1 ;  /* 0x0000001a16027211 */ /* 0x000fc600078408ff */
[----:B------:R-:W-:Y:S04]  /*6670*/  STL.64 [R1+0x1b50], R6 ;  /* 0x001b500601007387 */ /* 0x000fe80000100a00 */
[----:B------:R0:W-:Y:S01]  /*6680*/  STL.64 [R1+0x140], R8 ;  /* 0x0001400801007387 */ /* 0x0001e20000100a00 */
[----:B------:R-:W-:Y:S02]  /*6690*/  LEA.HI.X.SX32 R3, R22, R0, 0x1, P2 ;  /* 0x0000000016037211 */ /* 0x000fe400010f0eff */
[----:B0-----:R-:W-:-:S04]  /*66a0*/  LEA R8, P0, R23, R26, 0x1 ;  /* 0x0000001a17087211 */ /* 0x001fc800078008ff */
[----:B------:R-:W-:Y:S02]  /*66b0*/  LEA.HI.X.SX32 R9, R23, R0, 0x1, P0 ;  /* 0x0000000017097211 */ /* 0x000fe400000f0eff */
[----:B------:R-:W-:-:S04]  /*66c0*/  LEA R10, P1, R18, R26, 0x1 ;  /* 0x0000001a120a7211 */ /* 0x000fc800078208ff */
[----:B------:R-:W-:Y:S02]  /*66d0*/  LEA.HI.X.SX32 R11, R18, R0, 0x1, P1 ;  /* 0x00000000120b7211 */ /* 0x000fe400008f0eff */
[----:B------:R-:W-:-:S04]  /*66e0*/  LEA R12, P2, R19, R26, 0x1 ;  /* 0x0000001a130c7211 */ /* 0x000fc800078408ff */
[----:B------:R-:W-:Y:S01]  /*66f0*/  LEA.HI.X.SX32 R13, R19, R0, 0x1, P2 ;  /* 0x00000000130d7211 */ /* 0x000fe200010f0eff */
[----:B------:R0:W-:Y:S04]  /*6700*/  STL.64 [R1+0x148], R2 ;  /* 0x0001480201007387 */ /* 0x0001e80000100a00 */
[----:B------:R-:W-:Y:S04]  /*6710*/  STL.64 [R1+0x1b30], R8 ;  /* 0x001b300801007387 */ /* 0x000fe80000100a00 */
[----:B------:R-:W-:Y:S04]  /*6720*/  STL.64 [R1+0x1b58], R10 ;  /* 0x001b580a01007387 */ /* 0x000fe80000100a00 */
[----:B------:R-:W-:Y:S01]  /*6730*/  STL.64 [R1+0x1b60], R12 ;  /* 0x001b600c01007387 */ /* 0x000fe20000100a00 */
[----:B---3--:R-:W-:-:S04]  /*6740*/  LEA R14, P0, R20, R26, 0x1 ;  /* 0x0000001a140e7211 */ /* 0x008fc800078008ff */
[----:B------:R-:W-:Y:S02]  /*6750*/  LEA.HI.X.SX32 R15, R20, R0, 0x1, P0 ;  /* 0x00000000140f7211 */ /* 0x000fe400000f0eff */
[----:B------:R-:W-:-:S04]  /*6760*/  LEA R16, P1, R21, R26, 0x1 ;  /* 0x0000001a15107211 */ /* 0x000fc800078208ff */
[----:B------:R-:W-:Y:S01]  /*6770*/  LEA.HI.X.SX32 R17, R21, R0, 0x1, P1 ;  /* 0x0000000015117211 */ /* 0x000fe200008f0eff */
[----:B------:R-:W-:Y:S04]  /*6780*/  STL.64 [R1+0x1b68], R14 ;  /* 0x001b680e01007387 */ /* 0x000fe80000100a00 */
[----:B------:R-:W-:Y:S01]  /*6790*/  STL.64 [R1+0x1b70], R16 ;  /* 0x001b701001007387 */ /* 0x000fe20000100a00 */
[----:B-----5:R-:W-:-:S04]  /*67a0*/  LEA R18, P2, R24, R26, 0x1 ;  /* 0x0000001a18127211 */ /* 0x020fc800078408ff */
[----:B------:R-:W-:Y:S02]  /*67b0*/  LEA.HI.X.SX32 R19, R24, R0, 0x1, P2 ;  /* 0x0000000018137211 */ /* 0x000fe400010f0eff */
[----:B------:R-:W-:-:S04]  /*67c0*/  LEA R20, P0, R28, R26, 0x1 ;  /* 0x0000001a1c147211 */ /* 0x000fc800078008ff */
[----:B------:R-:W-:Y:S02]  /*67d0*/  LEA.HI.X.SX32 R21, R28, R0, 0x1, P0 ;  /* 0x000000001c157211 */ /* 0x000fe400000f0eff */
[C---:B------:R-:W-:Y:S01]  /*67e0*/  LEA R22, P1, R29.reuse, R26, 0x1 ;  /* 0x0000001a1d167211 */ /* 0x040fe200078208ff */
[----:B------:R-:W-:Y:S03]  /*67f0*/  STL.64 [R1+0x1b78], R18 ;  /* 0x001b781201007387 */ /* 0x000fe60000100a00 */
[----:B------:R-:W-:Y:S01]  /*6800*/  LEA.HI.X.SX32 R23, R29, R0, 0x1, P1 ;  /* 0x000000001d177211 */ /* 0x000fe200008f0eff */
[----:B------:R1:W-:Y:S04]  /*6810*/  STL.64 [R1+0x1b80], R20 ;  /* 0x001b801401007387 */ /* 0x0003e80000100a00 */
[----:B------:R-:W2:Y:S04]  /*6820*/  LDL.LU R29, [R1+0x318] ;  /* 0x00031800011d7983 */ /* 0x000ea80000300800 */
[----:B0-----:R-:W3:Y:S04]  /*6830*/  LDL.LU R2, [R1+0x30c] ;  /* 0x00030c0001027983 */ /* 0x001ee80000300800 */
[----:B------:R-:W4:Y:S04]  /*6840*/  LDL.LU R3, [R1+0x300] ;  /* 0x0003000001037983 */ /* 0x000f280000300800 */
[----:B-1----:R-:W5:Y:S04]  /*6850*/  LDL.LU R20, [R1+0x2d0] ;  /* 0x0002d00001147983 */ /* 0x002f680000300800 */
[----:B------:R-:W2:Y:S04]  /*6860*/  LDL.LU R21, [R1+0x2c4] ;  /* 0x0002c40001157983 */ /* 0x000ea80000300800 */
[----:B------:R-:W2:Y:S04]  /*6870*/  LDL.LU R18, [R1+0x2b8] ;  /* 0x0002b80001127983 */ /* 0x000ea80000300800 */
[----:B------:R-:W2:Y:S04]  /*6880*/  LDL.LU R19, [R1+0x2ac] ;  /* 0x0002ac0001137983 */ /* 0x000ea80000300800 */
[----:B------:R-:W2:Y:S04]  /*6890*/  LDL.LU R16, [R1+0x2a0] ;  /* 0x0002a00001107983 */ /* 0x000ea80000300800 */
[----:B------:R-:W2:Y:S04]  /*68a0*/  LDL.LU R17, [R1+0x294] ;  /* 0x0002940001117983 */ /* 0x000ea80000300800 */
[----:B------:R-:W2:Y:S04]  /*68b0*/  LDL.LU R14, [R1+0x288] ;  /* 0x00028800010e7983 */ /* 0x000ea80000300800 */
[----:B------:R-:W2:Y:S04]  /*68c0*/  LDL.LU R15, [R1+0x27c] ;  /* 0x00027c00010f7983 */ /* 0x000ea80000300800 */
[----:B------:R-:W2:Y:S04]  /*68d0*/  LDL.LU R12, [R1+0x270] ;  /* 0x00027000010c7983 */ /* 0x000ea80000300800 */
[----:B------:R-:W2:Y:S01]  /*68e0*/  LDL.LU R13, [R1+0x264] ;  /* 0x00026400010d7983 */ /* 0x000ea20000300800 */
[----:B------:R-:W-:-:S03]  /*68f0*/  LEA R24, P2, R25, R26, 0x1 ;  /* 0x0000001a19187211 */ /* 0x000fc600078408ff */
[----:B------:R-:W2:Y:S04]  /*6900*/  LDL.LU R10, [R1+0x258] ;  /* 0x00025800010a7983 */ /* 0x000ea80000300800 */
[----:B------:R-:W2:Y:S04]  /*6910*/  LDL.LU R11, [R1+0x24c] ;  /* 0x00024c00010b7983 */ /* 0x000ea80000300800 */
[----:B------:R-:W2:Y:S04]  /*6920*/  LDL.LU R8, [R1+0x248] ;  /* 0x0002480001087983 */ /* 0x000ea80000300800 */
[----:B------:R-:W2:Y:S01]  /*6930*/  LDL.LU R9, [R1+0x244] ;  /* 0x0002440001097983 */ /* 0x000ea20000300800 */
[----:B------:R-:W-:-:S03]  /*6940*/  LEA.HI.X.SX32 R25, R25, R0, 0x1, P2 ;  /* 0x0000000019197211 */ /* 0x000fc600010f0eff */
[----:B------:R-:W2:Y:S04]  /*6950*/  LDL.LU R6, [R1+0x240] ;  /* 0x0002400001067983 */ /* 0x000ea80000300800 */
[----:B------:R-:W2:Y:S01]  /*6960*/  LDL.LU R7, [R1+0x23c] ;  /* 0x00023c0001077983 */ /* 0x000ea20000300800 */
[----:B------:R-:W-:-:S03]  /*6970*/  LEA R26, P3, R27, R26, 0x1 ;  /* 0x0000001a1b1a7211 */ /* 0x000fc600078608ff */
[----:B------:R-:W2:Y:S04]  /*6980*/  LDL.LU R28, [R1+0x238] ;  /* 0x00023800011c7983 */ /* 0x000ea80000300800 */
[----:B------:R-:W2:Y:S04]  /*6990*/  LDL.LU R4, [R1+0x234] ;  /* 0x0002340001047983 */ /* 0x000ea80000300800 */
[----:B------:R-:W2:Y:S04]  /*69a0*/  LDL.LU R5, [R1+0x230] ;  /* 0x0002300001057983 */ /* 0x000ea80000300800 */
[----:B------:R0:W-:Y:S01]  /*69b0*/  STL.64 [R1+0x1b88], R22 ;  /* 0x001b881601007387 */ /* 0x0001e20000100a00 */
[----:B------:R-:W-:-:S03]  /*69c0*/  LEA.HI.X.SX32 R27, R27, R0, 0x1, P3 ;  /* 0x000000001b1b7211 */ /* 0x000fc600018f0eff */
[----:B0-----:R-:W2:Y:S04]  /*69d0*/  LDL.LU R22, [R1+0x2e8] ;  /* 0x0002e80001167983 */ /* 0x001ea80000300800 */
[----:B------:R-:W2:Y:S04]  /*69e0*/  LDL.LU R23, [R1+0x2dc] ;  /* 0x0002dc0001177983 */ /* 0x000ea80000300800 */
[----:B------:R0:W-:Y:S04]  /*69f0*/  STL.64 [R1+0x1b90], R24 ;  /* 0x001b901801007387 */ /* 0x0001e80000100a00 */
[----:B0-----:R-:W2:Y:S04]  /*6a00*/  LDL.LU R25, [R1+0x2f4] ;  /* 0x0002f40001197983 */ /* 0x001ea80000300800 */
[----:B------:R-:W2:Y:S04]  /*6a10*/  LDL R0, [R1+0x440] ;  /* 0x0004400001007983 */ /* 0x000ea80000100800 */
[----:B------:R-:W-:Y:S04]  /*6a20*/  STL.64 [R1+0x1b98], R26 ;  /* 0x001b981a01007387 */ /* 0x000fe80000100a00 */
[----:B--2---:R0:W-:Y:S04]  /*6a30*/  STS.U16 [R0+0x8000], R29 ;  /* 0x0080001d00007388 */ /* 0x0041e80000000400 */
[----:B0-----:R-:W2:Y:S04]  /*6a40*/  LDL.LU R29, [R1+0x22c] ;  /* 0x00022c00011d7983 */ /* 0x001ea80000300800 */
[----:B---3--:R0:W-:Y:S04]  /*6a50*/  STS.U16 [R0+0x8400], R2 ;  /* 0x0084000200007388 */ /* 0x0081e80000000400 */
[----:B----4-:R1:W-:Y:S04]  /*6a60*/  STS.U16 [R0+0x8800], R3 ;  /* 0x0088000300007388 */ /* 0x0103e80000000400 */
[----:B------:R3:W-:Y:S04]  /*6a70*/  STS.U16 [R0+0x8c00], R25 ;  /* 0x008c001900007388 */ /* 0x0007e80000000400 */
[----:B0-----:R-:W4:Y:S04]  /*6a80*/  LDL.LU R2, [R1+0x228] ;  /* 0x0002280001027983 */ /* 0x001f280000300800 */
[----:B------:R-:W-:Y:S04]  /*6a90*/  STS.U16 [R0+0x9000], R22 ;  /* 0x0090001600007388 */ /* 0x000fe80000000400 */
[----:B------:R-:W-:Y:S04]  /*6aa0*/  STS.U16 [R0+0x9400], R23 ;  /* 0x0094001700007388 */ /* 0x000fe80000000400 */
[----:B-----5:R-:W-:Y:S04]  /*6ab0*/  STS.U16 [R0+0x9800], R20 ;  /* 0x0098001400007388 */ /* 0x020fe80000000400 */
[----:B------:R-:W-:Y:S04]  /*6ac0*/  STS.U16 [R0+0x9c00], R21 ;  /* 0x009c001500007388 */ /* 0x000fe80000000400 */
        /* <DEDUP_REMOVED lines=13> */
[----:B-1----:R-:W5:Y:S04]  /*6ba0*/  LDL.LU R3, [R1+0x224] ;  /* 0x0002240001037983 */ /* 0x002f680000300800 */
[----:B------:R-:W-:Y:S04]  /*6bb0*/  STS.U16 [R0+0xd400], R7 ;  /* 0x00d4000700007388 */ /* 0x000fe80000000400 */
[----:B------:R0:W-:Y:S04]  /*6bc0*/  STS.U16 [R0+0xd800], R28 ;  /* 0x00d8001c00007388 */ /* 0x0001e80000000400 */
[----:B------:R-:W5:Y:S04]  /*6bd0*/  LDL.LU R24, [R1+0x220] ;  /* 0x0002200001187983 */ /* 0x000f680000300800 */
[----:B---3--:R-:W3:Y:S04]  /*6be0*/  LDL.LU R25, [R1+0x21c] ;  /* 0x00021c0001197983 */ /* 0x008ee80000300800 */
[----:B------:R-:W-:Y:S04]  /*6bf0*/  STS.U16 [R0+0xdc00], R4 ;  /* 0x00dc000400007388 */ /* 0x000fe80000000400 */
[----:B0-----:R-:W3:Y:S04]  /*6c00*/  LDL.LU R28, [R1+0x218] ;  /* 0x00021800011c7983 */ /* 0x001ee80000300800 */
[----:B------:R-:W-:Y:S04]  /*6c10*/  STS.U16 [R0+0xe000], R5 ;  /* 0x00e0000500007388 */ /* 0x000fe80000000400 */
[----:B------:R-:W3:Y:S04]  /*6c20*/  LDL.LU R22, [R1+0x214] ;  /* 0x0002140001167983 */ /* 0x000ee80000300800 */
[----:B--2---:R0:W-:Y:S04]  /*6c30*/  STS.U16 [R0+0xe400], R29 ;  /* 0x00e4001d00007388 */ /* 0x0041e80000000400 */
[----:B0-----:R-:W2:Y:S04]  /*6c40*/  LDL.LU R29, [R1+0x450] ;  /* 0x00045000011d7983 */ /* 0x001ea80000300800 */
[----:B----4-:R0:W-:Y:S04]  /*6c50*/  STS.U16 [R0+0xe800], R2 ;  /* 0x00e8000200007388 */ /* 0x0101e80000000400 */
[----:B0-----:R-:W4:Y:S04]  /*6c60*/  LDL.LU R2, [R1+0x444] ;  /* 0x0004440001027983 */ /* 0x001f280000300800 */
[----:B------:R-:W4:Y:S04]  /*6c70*/  LDL.LU R23, [R1+0x434] ;  /* 0x0004340001177983 */ /* 0x000f280000300800 */
        /* <DEDUP_REMOVED lines=11> */
[----:B------:R-:W4:Y:S01]  /*6d30*/  LDL.LU R8, [R1+0x3ac] ;  /* 0x0003ac0001087983 */ /* 0x000f220000300800 */
[----:B------:R-:W-:-:S03]  /*6d40*/  LOP3.LUT R20, R0, 0x20, RZ, 0x3c, !PT ;  /* 0x0000002000147812 */ /* 0x000fc600078e3cff */
[----:B------:R-:W4:Y:S04]  /*6d50*/  LDL.LU R9, [R1+0x3a0] ;  /* 0x0003a00001097983 */ /* 0x000f280000300800 */
[----:B------:R-:W4:Y:S04]  /*6d60*/  LDL.LU R6, [R1+0x398] ;  /* 0x0003980001067983 */ /* 0x000f280000300800 */
[----:B------:R-:W4:Y:S04]  /*6d70*/  LDL.LU R7, [R1+0x390] ;  /* 0x0003900001077983 */ /* 0x000f280000300800 */
[----:B-----5:R0:W-:Y:S04]  /*6d80*/  STS.U16 [R0+0xec00], R3 ;  /* 0x00ec000300007388 */ /* 0x0201e80000000400 */
[----:B------:R-:W5:Y:S04]  /*6d90*/  LDL.LU R4, [R1+0x388] ;  /* 0x0003880001047983 */ /* 0x000f680000300800 */
[----:B------:R-:W5:Y:S04]  /*6da0*/  LDL.LU R5, [R1+0x380] ;  /* 0x0003800001057983 */ /* 0x000f680000300800 */
[----:B------:R-:W-:Y:S04]  /*6db0*/  STS.U16 [R0+0xf000], R24 ;  /* 0x00f0001800007388 */ /* 0x000fe80000000400 */
[----:B0-----:R-:W5:Y:S04]  /*6dc0*/  LDL.LU R3, [R1+0x378] ;  /* 0x0003780001037983 */ /* 0x001f680000300800 */
[----:B---3--:R-:W-:Y:S04]  /*6dd0*/  STS.U16 [R0+0xf400], R25 ;  /* 0x00f4001900007388 */ /* 0x008fe80000000400 */
[----:B------:R0:W-:Y:S04]  /*6de0*/  STS.U16 [R0+0xf800], R28 ;  /* 0x00f8001c00007388 */ /* 0x0001e80000000400 */
[----:B------:R-:W-:Y:S04]  /*6df0*/  STS.U16 [R0+0xfc00], R22 ;  /* 0x00fc001600007388 */ /* 0x000fe80000000400 */
[----:B0-----:R-:W3:Y:S04]  /*6e00*/  LDL.LU R28, [R1+0x370] ;  /* 0x00037000011c7983 */ /* 0x001ee80000300800 */
[----:B------:R-:W-:Y:S04]  /*6e10*/  STL [R1+0x1c50], R0 ;  /* 0x001c500001007387 */ /* 0x000fe80000100800 */
[----:B--2---:R0:W-:Y:S04]  /*6e20*/  STS.U16 [R20+0x100], R29 ;  /* 0x0001001d14007388 */ /* 0x0041e80000000400 */
[----:B0-----:R-:W2:Y:S04]  /*6e30*/  LDL.LU R29, [R1+0x368] ;  /* 0x00036800011d7983 */ /* 0x001ea80000300800 */
[----:B----4-:R0:W-:Y:S04]  /*6e40*/  STS.U16 [R20+0x500], R2 ;  /* 0x0005000214007388 */ /* 0x0101e80000000400 */
        /* <DEDUP_REMOVED lines=14> */
[----:B0-----:R-:W4:Y:S04]  /*6f30*/  LDL.LU R2, [R1+0x360] ;  /* 0x0003600001027983 */ /* 0x001f280000300800 */
[----:B------:R-:W-:Y:S04]  /*6f40*/  STS.U16 [R20+0x4100], R6 ;  /* 0x0041000614007388 */ /* 0x000fe80000000400 */
[----:B------:R-:W-:Y:S04]  /*6f50*/  STS.U16 [R20+0x4500], R7 ;  /* 0x0045000714007388 */ /* 0x000fe80000000400 */
[----:B------:R-:W4:Y:S04]  /*6f60*/  LDL.LU R0, [R1+0x358] ;  /* 0x0003580001007983 */ /* 0x000f280000300800 */
[----:B-----5:R-:W-:Y:S04]  /*6f70*/  STS.U16 [R20+0x4900], R4 ;  /* 0x0049000414007388 */ /* 0x020fe80000000400 */
[----:B------:R-:W5:Y:S04]  /*6f80*/  LDL.LU R26, [R1+0x350] ;  /* 0x00035000011a7983 */ /* 0x000f680000300800 */
[----:B------:R-:W-:Y:S04]  /*6f90*/  STS.U16 [R20+0x4d00], R5 ;  /* 0x004d000514007388 */ /* 0x000fe80000000400 */
[----:B------:R-:W5:Y:S04]  /*6fa0*/  LDL.LU R27, [R1+0x348] ;  /* 0x00034800011b7983 */ /* 0x000f680000300800 */
[----:B------:R0:W-:Y:S04]  /*6fb0*/  STS.U16 [R20+0x5100], R3 ;  /* 0x0051000314007388 */ /* 0x0001e80000000400 */
[----:B------:R-:W5:Y:S04]  /*6fc0*/  LDL.LU R24, [R1+0x340] ;  /* 0x0003400001187983 */ /* 0x000f680000300800 */
[----:B0-----:R-:W5:Y:S04]  /*6fd0*/  LDL.LU R3, [R1+0x338] ;  /* 0x0003380001037983 */ /* 0x001f680000300800 */
[----:B------:R-:W5:Y:S04]  /*6fe0*/  LDL.LU R25, [R1+0x330] ;  /* 0x0003300001197983 */ /* 0x000f680000300800 */
[----:B---3--:R0:W-:Y:S04]  /*6ff0*/  STS.U16 [R20+0x5500], R28 ;  /* 0x0055001c14007388 */ /* 0x0081e80000000400 */
[----:B------:R-:W3:Y:S04]  /*7000*/  LDL.LU R22, [R1+0x328] ;  /* 0x0003280001167983 */ /* 0x000ee80000300800 */
[----:B0-----:R-:W3:Y:S04]  /*7010*/  LDL.LU R28, [R1+0x320] ;  /* 0x00032000011c7983 */ /* 0x001ee80000300800 */
[----:B--2---:R0:W-:Y:S04]  /*7020*/  STS.U16 [R20+0x5900], R29 ;  /* 0x0059001d14007388 */ /* 0x0041e80000000400 */
[----:B0-----:R-:W2:Y:S04]  /*7030*/  LDL.LU R29, [R1+0x314] ;  /* 0x00031400011d7983 */ /* 0x001ea80000300800 */
        /* <DEDUP_REMOVED lines=13> */
[----:B----4-:R0:W-:Y:S04]  /*7110*/  STS.U16 [R20+0x5d00], R2 ;  /* 0x005d000214007388 */ /* 0x0101e80000000400 */
[----:B------:R-:W4:Y:S04]  /*7120*/  LDL.LU R9, [R1+0x26c] ;  /* 0x00026c0001097983 */ /* 0x000f280000300800 */
[----:B------:R-:W4:Y:S04]  /*7130*/  LDL.LU R6, [R1+0x260] ;  /* 0x0002600001067983 */ /* 0x000f280000300800 */
[----:B------:R-:W-:Y:S04]  /*7140*/  STS.U16 [R20+0x6100], R0 ;  /* 0x0061000014007388 */ /* 0x000fe80000000400 */
[----:B------:R-:W4:Y:S04]  /*7150*/  LDL.LU R7, [R1+0x254] ;  /* 0x0002540001077983 */ /* 0x000f280000300800 */
[----:B-----5:R-:W-:Y:S04]  /*7160*/  STS.U16 [R20+0x6500], R26 ;  /* 0x0065001a14007388 */ /* 0x020fe80000000400 */
[----:B------:R-:W5:Y:S04]  /*7170*/  LDL.LU R4, [R1+0x210] ;  /* 0x0002100001047983 */ /* 0x000f680000300800 */
[----:B------:R-:W-:Y:S04]  /*7180*/  STS.U16 [R20+0x6900], R27 ;  /* 0x0069001b14007388 */ /* 0x000fe80000000400 */
[----:B------:R-:W4:Y:S04]  /*7190*/  LDL.LU R5, [R1+0x208] ;  /* 0x0002080001057983 */ /* 0x000f280000300800 */
[----:B------:R-:W-:Y:S04]  /*71a0*/  STS.U16 [R20+0x6d00], R24 ;  /* 0x006d001814007388 */ /* 0x000fe80000000400 */
[----:B0-----:R-:W4:Y:S04]  /*71b0*/  LDL.LU R2, [R1+0x204] ;  /* 0x0002040001027983 */ /* 0x001f280000300800 */
[----:B------:R0:W-:Y:S04]  /*71c0*/  STS.U16 [R20+0x7100], R3 ;  /* 0x0071000314007388 */ /* 0x0001e80000000400 */
[----:B------:R-:W-:Y:S04]  /*71d0*/  STS.U16 [R20+0x7500], R25 ;  /* 0x0075001914007388 */ /* 0x000fe80000000400 */
[----:B---3--:R-:W-:Y:S04]  /*71e0*/  STS.U16 [R20+0x7900], R22 ;  /* 0x0079001614007388 */ /* 0x008fe80000000400 */
[----:B0-----:R-:W3:Y:S04]  /*71f0*/  LDL.LU R3, [R1+0x200] ;  /* 0x0002000001037983 */ /* 0x001ee80000300800 */
[----:B------:R0:W-:Y:S04]  /*7200*/  STS.U16 [R20+0x7d00], R28 ;  /* 0x007d001c14007388 */ /* 0x0001e80000000400 */
        /* <DEDUP_REMOVED lines=34> */
[----:B----4-:R1:W-:Y:S04]  /*7430*/  STS.U16 [R20+0xb900], R9 ;  /* 0x00b9000914007388 */ /* 0x0103e80000000400 */
[----:B0-----:R-:W4:Y:S04]  /*7440*/  LDL.LU R8, [R1+0x3e0] ;  /* 0x0003e00001087983 */ /* 0x001f280000300800 */
[----:B------:R0:W-:Y:S04]  /*7450*/  STS.U16 [R20+0xbd00], R6 ;  /* 0x00bd000614007388 */ /* 0x0001e80000000400 */
[----:B-1----:R-:W4:Y:S04]  /*7460*/  LDL.LU R9, [R1+0x3d4] ;  /* 0x0003d40001097983 */ /* 0x002f280000300800 */
[----:B------:R1:W-:Y:S04]  /*7470*/  STS.U16 [R20+0xc100], R7 ;  /* 0x00c1000714007388 */ /* 0x0003e80000000400 */
[----:B0-----:R-:W4:Y:S04]  /*7480*/  LDL.LU R6, [R1+0x3c8] ;  /* 0x0003c80001067983 */ /* 0x001f280000300800 */
[----:B-----5:R0:W-:Y:S04]  /*7490*/  STS.U16 [R20+0xc500], R4 ;  /* 0x00c5000414007388 */ /* 0x0201e80000000400 */
[----:B-1----:R-:W5:Y:S04]  /*74a0*/  LDL.LU R7, [R1+0x3bc] ;  /* 0x0003bc0001077983 */ /* 0x002f680000300800 */
[----:B------:R1:W-:Y:S04]  /*74b0*/  STS.U16 [R20+0xc900], R5 ;  /* 0x00c9000514007388 */ /* 0x0003e80000000400 */
[----:B0-----:R-:W4:Y:S04]  /*74c0*/  LDL.LU R4, [R1+0x3b4] ;  /* 0x0003b40001047983 */ /* 0x001f280000300800 */
[----:B------:R0:W-:Y:S04]  /*74d0*/  STS.U16 [R20+0xcd00], R2 ;  /* 0x00cd000214007388 */ /* 0x0001e80000000400 */
[----:B-1----:R-:W4:Y:S04]  /*74e0*/  LDL.LU R5, [R1+0x3a8] ;  /* 0x0003a80001057983 */ /* 0x002f280000300800 */
[----:B---3--:R1:W-:Y:S04]  /*74f0*/  STS.U16 [R20+0xd100], R3 ;  /* 0x00d1000314007388 */ /* 0x0083e80000000400 */
[----:B0-----:R-:W3:Y:S04]  /*7500*/  LDL.LU R2, [R1+0x39c] ;  /* 0x00039c0001027983 */ /* 0x001ee80000300800 */
[----:B------:R0:W-:Y:S04]  /*7510*/  STS.U16 [R20+0xd500], R28 ;  /* 0x00d5001c14007388 */ /* 0x0001e80000000400 */
[----:B-1----:R-:W3:Y:S04]  /*7520*/  LDL.LU R3, [R1+0x394] ;  /* 0x0003940001037983 */ /* 0x002ee80000300800 */
[----:B0-----:R-:W3:Y:S04]  /*7530*/  LDL.LU R28, [R1+0x38c] ;  /* 0x00038c00011c7983 */ /* 0x001ee80000300800 */
[----:B--2---:R0:W-:Y:S04]  /*7540*/  STS.U16 [R20+0xd900], R29 ;  /* 0x00d9001d14007388 */ /* 0x0041e80000000400 */
[----:B------:R1:W-:Y:S04]  /*7550*/  STS.U16 [R20+0xdd00], R0 ;  /* 0x00dd000014007388 */ /* 0x0003e80000000400 */
[----:B0-----:R-:W2:Y:S04]  /*7560*/  LDL.LU R29, [R1+0x384] ;  /* 0x00038400011d7983 */ /* 0x001ea80000300800 */
[----:B-1----:R-:W2:Y:S04]  /*7570*/  LDL.LU R0, [R1+0x1c50] ;  /* 0x001c500001007983 */ /* 0x002ea80000300800 */
[----:B------:R-:W-:Y:S04]  /*7580*/  STS.U16 [R20+0xe100], R26 ;  /* 0x00e1001a14007388 */ /* 0x000fe80000000400 */
[----:B------:R-:W-:Y:S04]  /*7590*/  STS.U16 [R20+0xe500], R27 ;  /* 0x00e5001b14007388 */ /* 0x000fe80000000400 */
[----:B------:R2:W-:Y:S02]  /*75a0*/  STS.U16 [R20+0xe900], R24 ;  /* 0x00e9001814007388 */ /* 0x0005e40000000400 */
[----:B--2---:R-:W-:-:S02]  /*75b0*/  LOP3.LUT R24, R0, 0x40, RZ, 0x3c, !PT ;  /* 0x0000004000187812 */ /* 0x004fc400078e3cff */
[----:B------:R0:W-:Y:S04]  /*75c0*/  STL [R1+0x1c1c], R0 ;  /* 0x001c1c0001007387 */ /* 0x0001e80000100800 */
[----:B0-----:R-:W2:Y:S04]  /*75d0*/  LDL.LU R0, [R1+0x364] ;  /* 0x0003640001007983 */ /* 0x001ea80000300800 */
[----:B--2---:R0:W-:Y:S04]  /*75e0*/  STL [R1+0x1c44], R0 ;  /* 0x001c440001007387 */ /* 0x0041e80000100800 */
[----:B0-----:R-:W2:Y:S04]  /*75f0*/  LDL.LU R0, [R1+0x36c] ;  /* 0x00036c0001007983 */ /* 0x001ea80000300800 */
[----:B--2---:R0:W-:Y:S04]  /*7600*/  STL [R1+0x1c48], R0 ;  /* 0x001c480001007387 */ /* 0x0041e80000100800 */
[----:B0-----:R-:W2:Y:S04]  /*7610*/  LDL.LU R0, [R1+0x374] ;  /* 0x0003740001007983 */ /* 0x001ea80000300800 */
[----:B------:R-:W-:Y:S04]  /*7620*/  STS.U16 [R20+0xed00], R25 ;  /* 0x00ed001914007388 */ /* 0x000fe80000000400 */
[----:B------:R-:W-:Y:S04]  /*7630*/  STS.U16 [R20+0xf100], R22 ;  /* 0x00f1001614007388 */ /* 0x000fe80000000400 */
[----:B------:R-:W-:Y:S04]  /*7640*/  STS.U16 [R20+0xf500], R23 ;  /* 0x00f5001714007388 */ /* 0x000fe80000000400 */
[----:B------:R-:W-:Y:S04]  /*7650*/  STS.U16 [R20+0xf900], R21 ;  /* 0x00f9001514007388 */ /* 0x000fe80000000400 */
[----:B------:R-:W-:Y:S04]  /*7660*/  STS.U16 [R20+0xfd00], R18 ;  /* 0x00fd001214007388 */ /* 0x000fe80000000400 */
[----:B--2---:R0:W-:Y:S04]  /*7670*/  STL [R1+0x1c4c], R0 ;  /* 0x001c4c0001007387 */ /* 0x0041e80000100800 */
        /* <DEDUP_REMOVED lines=42> */
[----:B------:R1:W-:Y:S04]  /*7920*/  STS.U16 [R24+0x4600], R28 ;  /* 0x0046001c18007388 */ /* 0x0003e80000000400 */
[----:B0-----:R-:W3:Y:S04]  /*7930*/  LDL.LU R3, [R1+0x25c] ;  /* 0x00025c0001037983 */ /* 0x001ee80000300800 */
[----:B------:R0:W-:Y:S04]  /*7940*/  STS.U16 [R24+0x4a00], R29 ;  /* 0x004a001d18007388 */ /* 0x0001e80000000400 */
[----:B-1----:R-:W3:Y:S04]  /*7950*/  LDL.LU R28, [R1+0x250] ;  /* 0x00025000011c7983 */ /* 0x002ee80000300800 */
[----:B0-----:R-:W3:Y:S04]  /*7960*/  LDL.LU R29, [R1+0x20c] ;  /* 0x00020c00011d7983 */ /* 0x001ee80000300800 */
[----:B--2---:R0:W-:Y:S04]  /*7970*/  STS.U16 [R24+0x4e00], R0 ;  /* 0x004e000018007388 */ /* 0x0041e80000000400 */
[----:B0-----:R-:W2:Y:S04]  /*7980*/  LDL.LU R0, [R1+0x1c4c] ;  /* 0x001c4c0001007983 */ /* 0x001ea80000300800 */
[----:B--2---:R0:W-:Y:S04]  /*7990*/  STS.U16 [R24+0x5200], R0 ;  /* 0x0052000018007388 */ /* 0x0041e80000000400 */
[----:B0-----:R-:W2:Y:S04]  /*79a0*/  LDL.LU R0, [R1+0x1c48] ;  /* 0x001c480001007983 */ /* 0x001ea80000300800 */
[----:B--2---:R0:W-:Y:S04]  /*79b0*/  STS.U16 [R24+0x5600], R0 ;  /* 0x0056000018007388 */ /* 0x0041e80000000400 */
[----:B0-----:R-:W2:Y:S04]  /*79c0*/  LDL.LU R0, [R1+0x1c44] ;  /* 0x001c440001007983 */ /* 0x001ea80000300800 */
[----:B--2---:R0:W-:Y:S04]  /*79d0*/  STS.U16 [R24+0x5a00], R0 ;  /* 0x005a000018007388 */ /* 0x0041e80000000400 */
[----:B0-----:R-:W2:Y:S04]  /*79e0*/  LDL.LU R0, [R1+0x17c] ;  /* 0x00017c0001007983 */ /* 0x001ea80000300800 */
[----:B--2---:R0:W-:Y:S04]  /*79f0*/  STL [R1+0x1c20], R0 ;  /* 0x001c200001007387 */ /* 0x0041e80000100800 */
        /* <DEDUP_REMOVED lines=15> */
[----:B------:R-:W-:Y:S04]  /*7af0*/  STS.U16 [R24+0x5e00], R26 ;  /* 0x005e001a18007388 */ /* 0x000fe80000000400 */
[----:B--2---:R0:W-:Y:S04]  /*7b00*/  STL [R1+0x1c40], R0 ;  /* 0x001c400001007387 */ /* 0x0041e80000100800 */
[----:B0-----:R-:W2:Y:S04]  /*7b10*/  LDL.LU R0, [R1+0x1ac] ;  /* 0x0001ac0001007983 */ /* 0x001ea80000300800 */
[----:B------:R-:W2:Y:S04]  /*7b20*/  LDL.LU R26, [R1+0x168] ;  /* 0x00016800011a7983 */ /* 0x000ea80000300800 */
        /* <DEDUP_REMOVED lines=15> */
[----:B----4-:R-:W-:Y:S04]  /*7c20*/  STS.U16 [R24+0x9e00], R11 ;  /* 0x009e000b18007388 */ /* 0x010fe80000000400 */
[----:B------:R-:W-:Y:S04]  /*7c30*/  STS.U16 [R24+0xa200], R8 ;  /* 0x00a2000818007388 */ /* 0x000fe80000000400 */
[----:B------:R-:W-:Y:S04]  /*7c40*/  STS.U16 [R24+0xa600], R9 ;  /* 0x00a6000918007388 */ /* 0x000fe80000000400 */
[----:B-----5:R-:W-:Y:S04]  /*7c50*/  STS.U16 [R24+0xaa00], R6 ;  /* 0x00aa000618007388 */ /* 0x020fe80000000400 */
[----:B------:R-:W-:Y:S04]  /*7c60*/  STS.U16 [R24+0xae00], R7 ;  /* 0x00ae000718007388 */ /* 0x000fe80000000400 */
[----:B------:R-:W-:Y:S04]  /*7c70*/  STS.U16 [R24+0xb200], R4 ;  /* 0x00b2000418007388 */ /* 0x000fe80000000400 */
[----:B---3--:R-:W-:Y:S04]  /*7c80*/  STS.U16 [R24+0xb600], R5 ;  /* 0x00b6000518007388 */ /* 0x008fe80000000400 */
[----:B------:R-:W-:Y:S04]  /*7c90*/  STS.U16 [R24+0xba00], R2 ;  /* 0x00ba000218007388 */ /* 0x000fe80000000400 */
[----:B------:R-:W-:Y:S04]  /*7ca0*/  STS.U16 [R24+0xbe00], R3 ;  /* 0x00be000318007388 */ /* 0x000fe80000000400 */
[----:B------:R-:W-:Y:S04]  /*7cb0*/  STS.U16 [R24+0xc200], R28 ;  /* 0x00c2001c18007388 */ /* 0x000fe80000000400 */
[----:B------:R-:W-:Y:S04]  /*7cc0*/  STS.U16 [R24+0xc600], R29 ;  /* 0x00c6001d18007388 */ /* 0x000fe80000000400 */
[----:B--2---:R0:W-:Y:S04]  /*7cd0*/  STL [R1+0x1c18], R26 ;  /* 0x001c181a01007387 */ /* 0x0041e80000100800 */
[----:B0-----:R-:W2:Y:S04]  /*7ce0*/  LDL.LU R26, [R1+0x170] ;  /* 0x00017000011a7983 */ /* 0x001ea80000300800 */
[----:B------:R-:W3:Y:S04]  /*7cf0*/  LDL.LU R27, [R1+0x160] ;  /* 0x00016000011b7983 */ /* 0x000ee80000300800 */
[----:B------:R-:W4:Y:S04]  /*7d00*/  LDL.LU R25, [R1+0x15c] ;  /* 0x00015c0001197983 */ /* 0x000f280000300800 */
[----:B------:R-:W5:Y:S04]  /*7d10*/  LDL.LU R22, [R1+0x448] ;  /* 0x0004480001167983 */ /* 0x000f680000300800 */
[----:B------:R-:W2:Y:S04]  /*7d20*/  LDL.LU R23, [R1+0x438] ;  /* 0x0004380001177983 */ /* 0x000ea80000300800 */
[----:B------:R-:W2:Y:S04]  /*7d30*/  LDL.LU R20, [R1+0x42c] ;  /* 0x00042c0001147983 */ /* 0x000ea80000300800 */
[----:B------:R-:W2:Y:S04]  /*7d40*/  LDL.LU R21, [R1+0x420] ;  /* 0x0004200001157983 */ /* 0x000ea80000300800 */
[----:B------:R-:W2:Y:S04]  /*7d50*/  LDL.LU R18, [R1+0x414] ;  /* 0x0004140001127983 */ /* 0x000ea80000300800 */
[----:B------:R-:W2:Y:S04]  /*7d60*/  LDL.LU R19, [R1+0x408] ;  /* 0x0004080001137983 */ /* 0x000ea80000300800 */
[----:B------:R-:W2:Y:S04]  /*7d70*/  LDL.LU R16, [R1+0x3fc] ;  /* 0x0003fc0001107983 */ /* 0x000ea80000300800 */
[----:B------:R-:W2:Y:S04]  /*7d80*/  LDL.LU R17, [R1+0x3f0] ;  /* 0x0003f00001117983 */ /* 0x000ea80000300800 */
[----:B------:R-:W2:Y:S04]  /*7d90*/  LDL.LU.64 R14, [R1+0x128] ;  /* 0x00012800010e7983 */ /* 0x000ea80000300a00 */
[----:B------:R-:W3:Y:S04]  /*7da0*/  LDL.LU.64 R12, [R1+0x120] ;  /* 0x00012000010c7983 */ /* 0x000ee80000300a00 */
[----:B------:R-:W4:Y:S04]  /*7db0*/  LDL.LU.64 R10, [R1+0x118] ;  /* 0x00011800010a7983 */ /* 0x000f280000300a00 */
[----:B------:R-:W5:Y:S04]  /*7dc0*/  LDL.LU.64 R8, [R1+0x110] ;  /* 0x0001100001087983 */ /* 0x000f680000300a00 */
[----:B------:R-:W5:Y:S04]  /*7dd0*/  LDL.LU.64 R6, [R1+0x108] ;  /* 0x0001080001067983 */ /* 0x000f680000300a00 */
[----:B------:R-:W5:Y:S04]  /*7de0*/  LDL.LU.64 R4, [R1+0x100] ;  /* 0x0001000001047983 */ /* 0x000f680000300a00 */
[----:B------:R-:W5:Y:S04]  /*7df0*/  LDL.LU.64 R2, [R1+0xf8] ;  /* 0x0000f80001027983 */ /* 0x000f680000300a00 */
[----:B------:R-:W5:Y:S04]  /*7e00*/  LDL.LU.64 R28, [R1+0xf0] ;  /* 0x0000f000011c7983 */ /* 0x000f680000300a00 */
[----:B------:R0:W-:Y:S04]  /*7e10*/  STS.U16 [R24+0xca00], R0 ;  /* 0x00ca000018007388 */ /* 0x0001e80000000400 */
[----:B0-----:R-:W5:Y:S04]  /*7e20*/  LDL.LU R0, [R1+0x1c40] ;  /* 0x001c400001007983 */ /* 0x001f680000300800 */
[----:B--2---:R-:W2:Y:S04]  /*7e30*/  LDG.E.U16 R14, [R14.64] ;  /* 0x000000040e0e7981 */ /* 0x004ea8000c1e1500 */
[----:B---3--:R-:W3:Y:S04]  /*7e40*/  LDG.E.U16 R12, [R12.64] ;  /* 0x000000040c0c7981 */ /* 0x008ee8000c1e1500 */
[----:B----4-:R-:W4:Y:S04]  /*7e50*/  LDG.E.U16 R10, [R10.64] ;  /* 0x000000040a0a7981 */ /* 0x010f28000c1e1500 */
[----:B-----5:R-:W5:Y:S04]  /*7e60*/  LDG.E.U16 R8, [R8.64] ;  /* 0x0000000408087981 */ /* 0x020f68000c1e1500 */
[----:B------:R-:W2:Y:S04]  /*7e70*/  LDG.E.U16 R6, [R6.64] ;  /* 0x0000000406067981 */ /* 0x000ea8000c1e1500 */
[----:B------:R0:W2:Y:S04]  /*7e80*/  LDG.E.U16 R5, [R4.64] ;  /* 0x0000000404057981 */ /* 0x0000a8000c1e1500 */
[----:B0-----:R0:W2:Y:S04]  /*7e90*/  LDG.E.U16 R4, [R2.64] ;  /* 0x0000000402047981 */ /* 0x0010a8000c1e1500 */
[----:B------:R1:W-:Y:S04]  /*7ea0*/  STS.U16 [R24+0xce00], R0 ;  /* 0x00ce000018007388 */ /* 0x0003e80000000400 */
[----:B-1----:R-:W2:Y:S04]  /*7eb0*/  LDL.LU R0, [R1+0x1c3c] ;  /* 0x001c3c0001007983 */ /* 0x002ea80000300800 */
[----:B--2---:R1:W-:Y:S04]  /*7ec0*/  STS.U16 [R24+0xd200], R0 ;  /* 0x00d2000018007388 */ /* 0x0043e80000000400 */
        /* <DEDUP_REMOVED lines=14> */
[----:B------:R2:W-:Y:S04]  /*7fb0*/  STS.U16 [R24+0xf200], R26 ;  /* 0x00f2001a18007388 */ /* 0x0005e80000000400 */
[----:B-1----:R-:W3:Y:S04]  /*7fc0*/  LDL.LU R0, [R1+0x1c1c] ;  /* 0x001c1c0001007983 */ /* 0x002ee80000300800 */
[----:B--2---:R-:W2:Y:S01]  /*7fd0*/  LDL.LU R26, [R1+0x1c18] ;  /* 0x001c1800011a7983 */ /* 0x004ea20000300800 */
[----:B---3--:R-:W-:-:S03]  /*7fe0*/  LOP3.LUT R0, R0, 0x60, RZ, 0x3c, !PT ;  /* 0x0000006000007812 */ /* 0x008fc600078e3cff */
[----:B--2---:R-:W-:Y:S04]  /*7ff0*/  STS.U16 [R24+0xf600], R26 ;  /* 0x00f6001a18007388 */ /* 0x004fe80000000400 */
        /* <DEDUP_REMOVED lines=9> */
[----:B------:R-:W-:Y:S04]  /*8090*/  STL [R1+0xa40], R0 ;  /* 0x000a400001007387 */ /* 0x000fe80000100800 */
[----:B------:R1:W-:Y:S04]  /*80a0*/  STS.U16 [R0+0x1f00], R17 ;  /* 0x001f001100007388 */ /* 0x0003e80000000400 */
[----:B-1----:R1:W2:Y:S04]  /*80b0*/  LDG.E.U16 R0, [R28.64] ;  /* 0x000000041c007981 */ /* 0x0022a8000c1e1500 */
[----:B-1----:R-:W3:Y:S04]  /*80c0*/  LDL.LU.64 R28, [R1+0xe8] ;  /* 0x0000e800011c7983 */ /* 0x002ee80000300a00 */
[----:B0-----:R-:W2:Y:S04]  /*80d0*/  LDL.LU.64 R2, [R1+0xd0] ;  /* 0x0000d00001027983 */ /* 0x001ea80000300a00 */
[----:B--2---:R0:W-:Y:S04]  /*80e0*/  STL.64 [R1+0x1c08], R2 ;  /* 0x001c080201007387 */ /* 0x0041e80000100a00 */
[----:B0-----:R-:W2:Y:S04]  /*80f0*/  LDL.LU.64 R2, [R1+0xd8] ;  /* 0x0000d80001027983 */ /* 0x001ea80000300a00 */
[----:B--2---:R0:W-:Y:S04]  /*8100*/  STL.64 [R1+0x1c10], R2 ;  /* 0x001c100201007387 */ /* 0x0041e80000100a00 */
[----:B0-----:R-:W2:Y:S04]  /*8110*/  LDL.LU.64 R2, [R1+0xe0] ;  /* 0x0000e00001027983 */ /* 0x001ea80000300a00 */
[----:B------:R-:W2:Y:S04]  /*8120*/  LDL.LU.64 R26, [R1+0x60] ;  /* 0x00006000011a7983 */ /* 0x000ea80000300a00 */
[----:B--2---:R0:W-:Y:S04]  /*8130*/  STL.64 [R1+0x1ba0], R26 ;  /* 0x001ba01a01007387 */ /* 0x0041e80000100a00 */
[----:B0-----:R-:W2:Y:S04]  /*8140*/  LDL.LU.64 R26, [R1+0x68] ;  /* 0x00006800011a7983 */ /* 0x001ea80000300a00 */
        /* <DEDUP_REMOVED lines=14> */
[----:B------:R-:W-:Y:S04]  /*8230*/  STL [R1+0x128], R14 ;  /* 0x0001280e01007387 */ /* 0x000fe80000100800 */
[----:B--2---:R0:W-:Y:S04]  /*8240*/  STL.64 [R1+0x1be0], R26 ;  /* 0x001be01a01007387 */ /* 0x0041e80000100a00 */
[----:B------:R-:W-:Y:S04]  /*8250*/  STL [R1+0x120], R12 ;  /* 0x0001200c01007387 */ /* 0x000fe80000100800 */
[----:B0-----:R-:W2:Y:S04]  /*8260*/  LDL.LU.64 R26, [R1+0xa8] ;  /* 0x0000a800011a7983 */ /* 0x001ea80000300a00 */
[----:B----4-:R-:W-:Y:S04]  /*8270*/  STL [R1+0x118], R10 ;  /* 0x0001180a01007387 */ /* 0x010fe80000100800 */
[----:B--2---:R0:W-:Y:S04]  /*8280*/  STL.64 [R1+0x1be8], R26 ;  /* 0x001be81a01007387 */ /* 0x0041e80000100a00 */
[----:B-----5:R-:W-:Y:S04]  /*8290*/  STL [R1+0x110], R8 ;  /* 0x0001100801007387 */ /* 0x020fe80000100800 */
[----:B0-----:R-:W2:Y:S04]  /*82a0*/  LDL.LU.64 R26, [R1+0xb0] ;  /* 0x0000b000011a7983 */ /* 0x001ea80000300a00 */
[----:B------:R-:W-:Y:S04]  /*82b0*/  STL [R1+0x108], R6 ;  /* 0x0001080601007387 */ /* 0x000fe80000100800 */
[----:B--2---:R0:W-:Y:S04]  /*82c0*/  STL.64 [R1+0x1bf0], R26 ;  /* 0x001bf01a01007387 */ /* 0x0041e80000100a00 */
[----:B------:R-:W-:Y:S04]  /*82d0*/  STL [R1+0x100], R5 ;  /* 0x0001000501007387 */ /* 0x000fe80000100800 */
[----:B0-----:R-:W2:Y:S04]  /*82e0*/  LDL.LU.64 R26, [R1+0xb8] ;  /* 0x0000b800011a7983 */ /* 0x001ea80000300a00 */
[----:B------:R-:W-:Y:S04]  /*82f0*/  STL [R1+0xf8], R4 ;  /* 0x0000f80401007387 */ /* 0x000fe80000100800 */
[----:B--2---:R0:W-:Y:S04]  /*8300*/  STL.64 [R1+0x1bf8], R26 ;  /* 0x001bf81a01007387 */ /* 0x0041e80000100a00 */
[----:B------:R3:W-:Y:S04]  /*8310*/  STL [R1+0xf0], R0 ;  /* 0x0000f00001007387 */ /* 0x0007e80000100800 */
[----:B0-----:R-:W2:Y:S04]  /*8320*/  LDL.LU.64 R26, [R1+0xc0] ;  /* 0x0000c000011a7983 */ /* 0x001ea80000300a00 */
[----:B---3--:R0:W3:Y:S04]  /*8330*/  LDG.E.U16 R0, [R28.64] ;  /* 0x000000041c007981 */ /* 0x0080e8000c1e1500 */
[----:B--2---:R1:W-:Y:S04]  /*8340*/  STL.64 [R1+0x1c00], R26 ;  /* 0x001c001a01007387 */ /* 0x0043e80000100a00 */
[----:B-1----:R-:W2:Y:S04]  /*8350*/  LDL.LU.64 R26, [R1+0xc8] ;  /* 0x0000c800011a7983 */ /* 0x002ea80000300a00 */
[----:B------:R-:W4:Y:S04]  /*8360*/  LDL.LU.64 R24, [R1+0x58] ;  /* 0x0000580001187983 */ /* 0x000f280000300a00 */
[----:B------:R-:W5:Y:S04]  /*8370*/  LDL.LU.64 R22, [R1+0x50] ;  /* 0x0000500001167983 */ /* 0x000f680000300a00 */
[----:B------:R-:W2:Y:S04]  /*8380*/  LDL.LU.64 R20, [R1+0x48] ;  /* 0x0000480001147983 */ /* 0x000ea80000300a00 */
        /* <DEDUP_REMOVED lines=8> */
[----:B0-----:R-:W2:Y:S04]  /*8410*/  LDL.LU.64 R28, [R1] ;  /* 0x00000000011c7983 */ /* 0x001ea80000300a00 */
[----:B---3--:R0:W-:Y:S04]  /*8420*/  STL [R1+0xe8], R0 ;  /* 0x0000e80001007387 */ /* 0x0081e80000100800 */
[----:B0-----:R0:W3:Y:S04]  /*8430*/  LDG.E.U16 R0, [R2.64] ;  /* 0x0000000402007981 */ /* 0x0010e8000c1e1500 */
[----:B0-----:R-:W2:Y:S04]  /*8440*/  LDL.LU.64 R2, [R1+0x1c10] ;  /* 0x001c100001027983 */ /* 0x001ea80000300a00 */
[----:B---3--:R2:W-:Y:S04]  /*8450*/  STL [R1+0xe0], R0 ;  /* 0x0000e00001007387 */ /* 0x0085e80000100800 */
[----:B--2---:R0:W2:Y:S04]  /*8460*/  LDG.E.U16 R0, [R2.64] ;  /* 0x0000000402007981 */ /* 0x0040a8000c1e1500 */
[----:B0-----:R-:W3:Y:S04]  /*8470*/  LDL.LU.64 R2, [R1+0x1c08] ;  /* 0x001c080001027983 */ /* 0x001ee80000300a00 */
[----:B--2---:R3:W-:Y:S04]  /*8480*/  STL [R1+0xd8], R0 ;  /* 0x0000d80001007387 */ /* 0x0047e80000100800 */
[----:B---3--:R0:W2:Y:S04]  /*8490*/  LDG.E.U16 R0, [R2.64] ;  /* 0x0000000402007981 */ /* 0x0080a8000c1e1500 */
[----:B0-----:R-:W3:Y:S04]  /*84a0*/  LDL.LU.64 R2, [R1+0x130] ;  /* 0x0001300001027983 */ /* 0x001ee80000300a00 */
[----:B--2---:R0:W-:Y:S04]  /*84b0*/  STL [R1+0xd0], R0 ;  /* 0x0000d00001007387 */ /* 0x0041e80000100800 */
[----:B0-----:R0:W2:Y:S04]  /*84c0*/  LDG.E.U16 R0, [R26.64] ;  /* 0x000000041a007981 */ /* 0x0010a8000c1e1500 */
[----:B0-----:R-:W3:Y:S04]  /*84d0*/  LDL.LU.64 R26, [R1+0x1c00] ;  /* 0x001c0000011a7983 */ /* 0x001ee80000300a00 */
[----:B--2---:R3:W-:Y:S04]  /*84e0*/  STL [R1+0xc8], R0 ;  /* 0x0000c80001007387 */ /* 0x0047e80000100800 */
[----:B---3--:R0:W2:Y:S04]  /*84f0*/  LDG.E.U16 R0, [R26.64] ;  /* 0x000000041a007981 */ /* 0x0080a8000c1e1500 */
        /* <DEDUP_REMOVED lines=38> */
[----:B----4-:R0:W2:Y:S04]  /*8760*/  LDG.E.U16 R0, [R24.64] ;  /* 0x0000000418007981 */ /* 0x0100a8000c1e1500 */
[----:B---3--:R-:W3:Y:S04]  /*8770*/  LDG.E.U16 R26, [R26.64] ;  /* 0x000000041a1a7981 */ /* 0x008ee8000c1e1500 */
[----:B0-----:R-:W4:Y:S04]  /*8780*/  LDL.LU.64 R24, [R1+0x1b90] ;  /* 0x001b900001187983 */ /* 0x001f280000300a00 */
[----:B--2---:R5:W-:Y:S04]  /*8790*/  STL [R1+0x58], R0 ;  /* 0x0000580001007387 */ /* 0x004be80000100800 */
[----:B-----5:R0:W2:Y:S04]  /*87a0*/  LDG.E.U16 R0, [R22.64] ;  /* 0x0000000416007981 */ /* 0x0200a8000c1e1500 */
[----:B----4-:R-:W4:Y:S04]  /*87b0*/  LDG.E.U16 R24, [R24.64] ;  /* 0x0000000418187981 */ /* 0x010f28000c1e1500 */
[----:B0-----:R-:W5:Y:S04]  /*87c0*/  LDL.LU.64 R22, [R1+0x1b88] ;  /* 0x001b880001167983 */ /* 0x001f680000300a00 */
[----:B--2---:R0:W-:Y:S04]  /*87d0*/  STL [R1+0x50], R0 ;  /* 0x0000500001007387 */ /* 0x0041e80000100800 */
[----:B0-----:R0:W2:Y:S04]  /*87e0*/  LDG.E.U16 R0, [R20.64] ;  /* 0x0000000414007981 */ /* 0x0010a8000c1e1500 */
[----:B-----5:R-:W5:Y:S04]  /*87f0*/  LDG.E.U16 R22, [R22.64] ;  /* 0x0000000416167981 */ /* 0x020f68000c1e1500 */
[----:B0-----:R-:W3:Y:S04]  /*8800*/  LDL.LU.64 R20, [R1+0x1b80] ;  /* 0x001b800001147983 */ /* 0x001ee80000300a00 */
[----:B--2---:R0:W-:Y:S04]  /*8810*/  STL [R1+0x48], R0 ;  /* 0x0000480001007387 */ /* 0x0041e80000100800 */
[----:B0-----:R0:W2:Y:S04]  /*8820*/  LDG.E.U16 R0, [R8.64] ;  /* 0x0000000408007981 */ /* 0x0010a8000c1e1500 */
[----:B---3--:R-:W3:Y:S04]  /*8830*/  LDG.E.U16 R20, [R20.64] ;  /* 0x0000000414147981 */ /* 0x008ee8000c1e1500 */
[----:B0-----:R-:W3:Y:S04]  /*8840*/  LDL.LU.64 R8, [R1+0x148] ;  /* 0x0001480001087983 */ /* 0x001ee80000300a00 */
[----:B--2---:R0:W-:Y:S04]  /*8850*/  STL [R1+0x40], R0 ;  /* 0x0000400001007387 */ /* 0x0041e80000100800 */
[----:B0-----:R0:W2:Y:S04]  /*8860*/  LDG.E.U16 R0, [R18.64] ;  /* 0x0000000412007981 */ /* 0x0010a8000c1e1500 */
[----:B0-----:R-:W3:Y:S04]  /*8870*/  LDL.LU.64 R18, [R1+0x1b78] ;  /* 0x001b780001127983 */ /* 0x001ee80000300a00 */
[----:B--2---:R0:W-:Y:S04]  /*8880*/  STL [R1+0x38], R0 ;  /* 0x0000380001007387 */ /* 0x0041e80000100800 */
[----:B0-----:R0:W2:Y:S04]  /*8890*/  LDG.E.U16 R0, [R16.64] ;  /* 0x0000000410007981 */ /* 0x0010a8000c1e1500 */
[----:B---3--:R-:W3:Y:S04]  /*88a0*/  LDG.E.U16 R18, [R18.64] ;  /* 0x0000000412127981 */ /* 0x008ee8000c1e1500 */
        /* <DEDUP_REMOVED lines=19> */
[----:B---3--:R1:W3:Y:S04]  /*89e0*/  LDG.E.U16 R6, [R6.64] ;  /* 0x0000000406067981 */ /* 0x0082e8000c1e1500 */
[----:B0-----:R-:W3:Y:S04]  /*89f0*/  LDL.LU.64 R4, [R1+0x1b48] ;  /* 0x001b480001047983 */ /* 0x001ee80000300a00 */
[----:B-1----:R0:W3:Y:S04]  /*8a00*/  LDG.E.U16 R7, [R8.64] ;  /* 0x0000000408077981 */ /* 0x0020e8000c1e1500 */
[----:B--2---:R1:W-:Y:S04]  /*8a10*/  STL [R1+0x8], R0 ;  /* 0x0000080001007387 */ /* 0x0043e80000100800 */
[----:B-1----:R1:W2:Y:S04]  /*8a20*/  LDG.E.U16 R0, [R28.64] ;  /* 0x000000041c007981 */ /* 0x0022a8000c1e1500 */
[----:B---3--:R-:W3:Y:S04]  /*8a30*/  LDG.E.U16 R4, [R4.64] ;  /* 0x0000000404047981 */ /* 0x008ee8000c1e1500 */
[----:B-1----:R-:W2:Y:S04]  /*8a40*/  LDL.LU.64 R28, [R1+0x1b40] ;  /* 0x001b4000011c7983 */ /* 0x002ea80000300a00 */
[----:B--2---:R-:W2:Y:S04]  /*8a50*/  LDG.E.U16 R28, [R28.64] ;  /* 0x000000041c1c7981 */ /* 0x004ea8000c1e1500 */
[----:B--2---:R-:W-:Y:S04]  /*8a60*/  STL [R1+0x1ad8], R28 ;  /* 0x001ad81c01007387 */ /* 0x004fe80000100800 */
[----:B------:R-:W2:Y:S04]  /*8a70*/  LDL R29, [R1+0xa40] ;  /* 0x000a4000011d7983 */ /* 0x000ea80000100800 */
[----:B------:R1:W-:Y:S04]  /*8a80*/  STL [R1], R0 ;  /* 0x0000000001007387 */ /* 0x0003e80000100800 */
[----:B-1----:R1:W2:Y:S04]  /*8a90*/  LDG.E.U16 R0, [R2.64] ;  /* 0x0000000402007981 */ /* 0x0022a8000c1e1500 */
[----:B-1----:R-:W2:Y:S04]  /*8aa0*/  LDL.LU.64 R2, [R1+0x1b38] ;  /* 0x001b380001027983 */ /* 0x002ea80000300a00 */
[----:B--2---:R-:W2:Y:S04]  /*8ab0*/  LDG.E.U16 R2, [R2.64] ;  /* 0x0000000402027981 */ /* 0x004ea8000c1e1500 */
[----:B------:R-:W-:Y:S04]  /*8ac0*/  STL [R1+0x1adc], R0 ;  /* 0x001adc0001007387 */ /* 0x000fe80000100800 */
[----:B--2---:R1:W-:Y:S04]  /*8ad0*/  STL [R1+0x1ae0], R2 ;  /* 0x001ae00201007387 */ /* 0x0043e80000100800 */
[----:B-1----:R-:W2:Y:S04]  /*8ae0*/  LDL.LU.64 R2, [R1+0x138] ;  /* 0x0001380001027983 */ /* 0x002ea80000300a00 */
[----:B--2---:R-:W2:Y:S04]  /*8af0*/  LDG.E.U16 R3, [R2.64] ;  /* 0x0000000402037981 */ /* 0x004ea8000c1e1500 */
[----:B--2---:R1:W-:Y:S04]  /*8b00*/  STL [R1+0x1ae4], R3 ;  /* 0x001ae40301007387 */ /* 0x0043e80000100800 */
[----:B-1----:R-:W2:Y:S04]  /*8b10*/  LDL.LU.64 R2, [R1+0x140] ;  /* 0x0001400001027983 */ /* 0x002ea80000300a00 */
[----:B---3--:R1:W-:Y:S04]  /*8b20*/  STL [R1+0x1ae8], R4 ;  /* 0x001ae80401007387 */ /* 0x0083e80000100800 */
[----:B-1----:R-:W3:Y:S04]  /*8b30*/  LDL.LU R4, [R1+0x118] ;  /* 0x0001180001047983 */ /* 0x002ee80000300800 */
[----:B--2---:R1:W2:Y:S04]  /*8b40*/  LDG.E.U16 R5, [R2.64] ;  /* 0x0000000402057981 */ /* 0x0042a8000c1e1500 */
[----:B-1----:R-:W3:Y:S04]  /*8b50*/  LDL.LU R3, [R1+0x110] ;  /* 0x0001100001037983 */ /* 0x002ee80000300800 */
[----:B------:R-:W3:Y:S04]  /*8b60*/  LDL.LU R2, [R1+0x108] ;  /* 0x0001080001027983 */ /* 0x000ee80000300800 */
[----:B------:R-:W3:Y:S04]  /*8b70*/  LDL.LU R0, [R1+0x100] ;  /* 0x0001000001007983 */ /* 0x000ee80000300800 */
[----:B------:R-:W3:Y:S04]  /*8b80*/  LDL.LU R28, [R1+0xf8] ;  /* 0x0000f800011c7983 */ /* 0x000ee80000300800 */
[----:B--2---:R1:W-:Y:S04]  /*8b90*/  STL [R1+0x1aec], R5 ;  /* 0x001aec0501007387 */ /* 0x0043e80000100800 */
[----:B-1----:R-:W2:Y:S04]  /*8ba0*/  LDL.LU R5, [R1+0x120] ;  /* 0x0001200001057983 */ /* 0x002ea80000300800 */
[----:B------:R1:W-:Y:S04]  /*8bb0*/  STL [R1+0x1af0], R6 ;  /* 0x001af00601007387 */ /* 0x0003e80000100800 */
[----:B-1----:R-:W2:Y:S04]  /*8bc0*/  LDL.LU R6, [R1+0x128] ;  /* 0x0001280001067983 */ /* 0x002ea80000300800 */
[----:B0-----:R-:W2:Y:S04]  /*8bd0*/  LDL.LU.64 R8, [R1+0x1b30] ;  /* 0x001b300001087983 */ /* 0x001ea80000300a00 */
[----:B--2---:R-:W2:Y:S04]  /*8be0*/  LDG.E.U16 R8, [R8.64] ;  /* 0x0000000408087981 */ /* 0x004ea8000c1e1500 */
[----:B------:R-:W-:Y:S04]  /*8bf0*/  STL [R1+0x1af4], R7 ;  /* 0x001af40701007387 */ /* 0x000fe80000100800 */
[----:B--2---:R-:W-:Y:S04]  /*8c00*/  STL [R1+0x1af8], R8 ;  /* 0x001af80801007387 */ /* 0x004fe80000100800 */
[----:B------:R-:W-:Y:S04]  /*8c10*/  STL [R1+0x1afc], R10 ;  /* 0x001afc0a01007387 */ /* 0x000fe80000100800 */
[----:B------:R-:W-:Y:S04]  /*8c20*/  STL [R1+0x1b00], R12 ;  /* 0x001b000c01007387 */ /* 0x000fe80000100800 */
[----:B------:R-:W-:Y:S04]  /*8c30*/  STL [R1+0x1b04], R14 ;  /* 0x001b040e01007387 */ /* 0x000fe80000100800 */
[----:B------:R-:W-:Y:S04]  /*8c40*/  STL [R1+0x1b08], R16 ;  /* 0x001b081001007387 */ /* 0x000fe80000100800 */
[----:B------:R-:W-:Y:S04]  /*8c50*/  STL [R1+0x1b0c], R18 ;  /* 0x001b0c1201007387 */ /* 0x000fe80000100800 */
[----:B------:R-:W-:Y:S04]  /*8c60*/  STL [R1+0x1b10], R20 ;  /* 0x001b101401007387 */ /* 0x000fe80000100800 */
[----:B-----5:R-:W-:Y:S04]  /*8c70*/  STL [R1+0x1b14], R22 ;  /* 0x001b141601007387 */ /* 0x020fe80000100800 */
[----:B----4-:R-:W-:Y:S04]  /*8c80*/  STL [R1+0x1b18], R24 ;  /* 0x001b181801007387 */ /* 0x010fe80000100800 */
[----:B------:R0:W-:Y:S04]  /*8c90*/  STL [R1+0x1b1c], R26 ;  /* 0x001b1c1a01007387 */ /* 0x0001e80000100800 */
[----:B0-----:R-:W2:Y:S04]  /*8ca0*/  LDL.LU R26, [R1+0xd8] ;  /* 0x0000d800011a7983 */ /* 0x001ea80000300800 */
[----:B--2---:R0:W-:Y:S04]  /*8cb0*/  STL [R1+0x1b20], R26 ;  /* 0x001b201a01007387 */ /* 0x0041e80000100800 */
[----:B0-----:R-:W2:Y:S04]  /*8cc0*/  LDL.LU R26, [R1+0xe0] ;  /* 0x0000e000011a7983 */ /* 0x001ea80000300800 */
[----:B--2---:R0:W-:Y:S04]  /*8cd0*/  STL [R1+0x1b24], R26 ;  /* 0x001b241a01007387 */ /* 0x0041e80000100800 */
[----:B0-----:R-:W2:Y:S01]  /*8ce0*/  LDL.LU R26, [R1+0xe8] ;  /* 0x0000e800011a7983 */ /* 0x001ea20000300800 */
[----:B------:R-:W-:-:S03]  /*8cf0*/  IMAD.MOV.U32 R9, RZ, RZ, c[0x0][0x1d0] ;  /* 0x00007400ff097624 */ /* 0x000fc600078e00ff */
[----:B------:R-:W-:Y:S04]  /*8d00*/  STS.U16 [R29+0x2300], R6 ;  /* 0x002300061d007388 */ /* 0x000fe80000000400 */
[----:B------:R-:W-:Y:S04]  /*8d10*/  STS.U16 [R29+0x2700], R5 ;  /* 0x002700051d007388 */ /* 0x000fe80000000400 */
[----:B---3--:R-:W-:Y:S04]  /*8d20*/  STS.U16 [R29+0x2b00], R4 ;  /* 0x002b00041d007388 */ /* 0x008fe80000000400 */
[----:B--2---:R0:W-:Y:S04]  /*8d30*/  STL [R1+0x1b28], R26 ;  /* 0x001b281a01007387 */ /* 0x0041e80000100800 */
[----:B0-----:R-:W2:Y:S04]  /*8d40*/  LDL.LU R26, [R1+0xf0] ;  /* 0x0000f000011a7983 */ /* 0x001ea80000300800 */
[----:B------:R-:W3:Y:S04]  /*8d50*/  LDL.LU R24, [R1+0xd0] ;  /* 0x0000d00001187983 */ /* 0x000ee80000300800 */
[----:B------:R-:W4:Y:S04]  /*8d60*/  LDL.LU R22, [R1+0xc8] ;  /* 0x0000c80001167983 */ /* 0x000f280000300800 */
[----:B------:R-:W5:Y:S04]  /*8d70*/  LDL.LU R20, [R1+0xc0] ;  /* 0x0000c00001147983 */ /* 0x000f680000300800 */
[----:B------:R-:W3:Y:S04]  /*8d80*/  LDL.LU R18, [R1+0xb8] ;  /* 0x0000b80001127983 */ /* 0x000ee80000300800 */
        /* <DEDUP_REMOVED lines=8> */
[----:B------:R0:W-:Y:S04]  /*8e10*/  STS.U16 [R29+0x2f00], R3 ;  /* 0x002f00031d007388 */ /* 0x0001e80000000400 */
[----:B------:R-:W3:Y:S01]  /*8e20*/  LDL.LU R4, [R1+0x70] ;  /* 0x0000700001047983 */ /* 0x000ee20000300800 */
[----:B------:R-:W-:-:S03]  /*8e30*/  ISETP.GE.AND P0, PT, R9, 0x1, PT ;  /* 0x000000010900780c */ /* 0x000fc60003f06270 */
[----:B------:R1:W-:Y:S04]  /*8e40*/  STS.U16 [R29+0x3300], R2 ;  /* 0x003300021d007388 */ /* 0x0003e80000000400 */
[----:B0-----:R-:W3:Y:S04]  /*8e50*/  LDL.LU R3, [R1+0x68] ;  /* 0x0000680001037983 */ /* 0x001ee80000300800 */
[----:B------:R0:W-:Y:S04]  /*8e60*/  STS.U16 [R29+0x3700], R0 ;  /* 0x003700001d007388 */ /* 0x0001e80000000400 */
[----:B-1----:R-:W3:Y:S04]  /*8e70*/  LDL.LU R2, [R1+0x60] ;  /* 0x0000600001027983 */ /* 0x002ee80000300800 */
[----:B------:R1:W-:Y:S04]  /*8e80*/  STS.U16 [R29+0x3b00], R28 ;  /* 0x003b001c1d007388 */ /* 0x0003e80000000400 */
[----:B0-----:R-:W3:Y:S04]  /*8e90*/  LDL.LU R0, [R1+0x58] ;  /* 0x0000580001007983 */ /* 0x001ee80000300800 */
[----:B-1----:R-:W3:Y:S04]  /*8ea0*/  LDL.LU R28, [R1+0x50] ;  /* 0x00005000011c7983 */ /* 0x002ee80000300800 */
        /* <DEDUP_REMOVED lines=9> */
[----:B------:R-:W3:Y:S04]  /*8f40*/  LDL.LU R11, [R1] ;  /* 0x00000000010b7983 */ /* 0x000ee80000300800 */
[----:B--2---:R0:W-:Y:S04]  /*8f50*/  STS.U16 [R29+0x3f00], R26 ;  /* 0x003f001a1d007388 */ /* 0x0041e80000000400 */
[----:B0-----:R-:W2:Y:S04]  /*8f60*/  LDL.LU R26, [R1+0x1b28] ;  /* 0x001b2800011a7983 */ /* 0x001ea80000300800 */
[----:B--2---:R0:W-:Y:S04]  /*8f70*/  STS.U16 [R29+0x4300], R26 ;  /* 0x0043001a1d007388 */ /* 0x0041e80000000400 */
[----:B0-----:R-:W2:Y:S04]  /*8f80*/  LDL.LU R26, [R1+0x1b24] ;  /* 0x001b2400011a7983 */ /* 0x001ea80000300800 */
[----:B--2---:R0:W-:Y:S04]  /*8f90*/  STS.U16 [R29+0x4700], R26 ;  /* 0x0047001a1d007388 */ /* 0x0041e80000000400 */
[----:B0-----:R-:W2:Y:S04]  /*8fa0*/  LDL.LU R26, [R1+0x1b20] ;  /* 0x001b2000011a7983 */ /* 0x001ea80000300800 */
[----:B--2---:R0:W-:Y:S04]  /*8fb0*/  STS.U16 [R29+0x4b00], R26 ;  /* 0x004b001a1d007388 */ /* 0x0041e80000000400 */
[----:B---3--:R1:W-:Y:S04]  /*8fc0*/  STS.U16 [R29+0x4f00], R24 ;  /* 0x004f00181d007388 */ /* 0x0083e80000000400 */
[----:B----4-:R2:W-:Y:S04]  /*8fd0*/  STS.U16 [R29+0x5300], R22 ;  /* 0x005300161d007388 */ /* 0x0105e80000000400 */
[----:B0-----:R-:W3:Y:S04]  /*8fe0*/  LDL.LU R26, [R1+0x1b1c] ;  /* 0x001b1c00011a7983 */ /* 0x001ee80000300800 */
[----:B-1----:R-:W4:Y:S04]  /*8ff0*/  LDL.LU R24, [R1+0x1b18] ;  /* 0x001b180001187983 */ /* 0x002f280000300800 */
[----:B--2---:R-:W2:Y:S04]  /*9000*/  LDL.LU R22, [R1+0x1b14] ;  /* 0x001b140001167983 */ /* 0x004ea80000300800 */
[----:B-----5:R0:W-:Y:S04]  /*9010*/  STS.U16 [R29+0x5700], R20 ;  /* 0x005700141d007388 */ /* 0x0201e80000000400 */
[----:B------:R1:W-:Y:S04]  /*9020*/  STS.U16 [R29+0x5b00], R18 ;  /* 0x005b00121d007388 */ /* 0x0003e80000000400 */
[----:B------:R5:W-:Y:S04]  /*9030*/  STS.U16 [R29+0x5f00], R16 ;  /* 0x005f00101d007388 */ /* 0x000be80000000400 */
[----:B0-----:R-:W2:Y:S04]  /*9040*/  LDL.LU R20, [R1+0x1b10] ;  /* 0x001b100001147983 */ /* 0x001ea80000300800 */
[----:B-1----:R-:W2:Y:S04]  /*9050*/  LDL.LU R18, [R1+0x1b0c] ;  /* 0x001b0c0001127983 */ /* 0x002ea80000300800 */
[----:B-----5:R-:W5:Y:S04]  /*9060*/  LDL.LU R16, [R1+0x1b08] ;  /* 0x001b080001107983 */ /* 0x020f680000300800 */
[----:B------:R0:W-:Y:S04]  /*9070*/  STS.U16 [R29+0x6300], R14 ;  /* 0x0063000e1d007388 */ /* 0x0001e80000000400 */
[----:B------:R1:W-:Y:S04]  /*9080*/  STS.U16 [R29+0x6700], R12 ;  /* 0x0067000c1d007388 */ /* 0x0003e80000000400 */
[----:B------:R1:W-:Y:S04]  /*9090*/  STS.U16 [R29+0x6b00], R10 ;  /* 0x006b000a1d007388 */ /* 0x0003e80000000400 */
[----:B0-----:R-:W2:Y:S04]  /*90a0*/  LDL.LU R14, [R1+0x1b04] ;  /* 0x001b0400010e7983 */ /* 0x001ea80000300800 */
[----:B-1----:R-:W2:Y:S04]  /*90b0*/  LDL.LU R12, [R1+0x1b00] ;  /* 0x001b0000010c7983 */ /* 0x002ea80000300800 */
[----:B------:R-:W2:Y:S04]  /*90c0*/  LDL.LU R10, [R1+0x1afc] ;  /* 0x001afc00010a7983 */ /* 0x000ea80000300800 */
        /* <DEDUP_REMOVED lines=28> */
[----:B--2---:R-:W-:Y:S04]  /*9290*/  STS.U16 [R29+0xbb00], R28 ;  /* 0x00bb001c1d007388 */ /* 0x004fe80000000400 */
[----:B------:R0:W-:Y:S04]  /*92a0*/  STS.U16 [R29+0xbf00], R0 ;  /* 0x00bf00001d007388 */ /* 0x0001e80000000400 */
[----:B------:R1:W-:Y:S01]  /*92b0*/  STS.U16 [R29+0xc300], R2 ;  /* 0x00c300021d007388 */ /* 0x0003e20000000400 */
[----:B0-----:R-:W-:-:S03]  /*92c0*/  MOV R0, 0x3f800000 ;  /* 0x3f80000000007802 */ /* 0x001fc60000000f00 */
[----:B------:R0:W-:Y:S01]  /*92d0*/  STS.U16 [R29+0xc700], R3 ;  /* 0x00c700031d007388 */ /* 0x0001e20000000400 */
[----:B-1----:R-:W-:-:S03]  /*92e0*/  MOV R2, 0xff800000 ;  /* 0xff80000000027802 */ /* 0x002fc60000000f00 */
[----:B------:R1:W-:Y:S01]  /*92f0*/  STL [R1+0xa88], R0 ;  /* 0x000a880001007387 */ /* 0x0003e20000100800 */
[----:B0-----:R-:W-:Y:S02]  /*9300*/  IMAD.MOV.U32 R3, RZ, RZ, -0x800000 ;  /* 0xff800000ff037424 */ /* 0x001fe400078e00ff */
[----:B-1----:R-:W-:-:S03]  /*9310*/  IMAD.MOV.U32 R0, RZ, RZ, -0x800000 ;  /* 0xff800000ff007424 */ /* 0x002fc600078e00ff */
[----:B------:R-:W-:Y:S04]  /*9320*/  STL [R1+0x6fc], R3 ;  /* 0x0006fc0301007387 */ /* 0x000fe80000100800 */
[----:B------:R-:W-:Y:S04]  /*9330*/  STL [R1+0x6f8], R2 ;  /* 0x0006f80201007387 */ /* 0x000fe80000100800 */
[----:B------:R-:W-:Y:S04]  /*9340*/  STL [R1+0x6f4], R0 ;  /* 0x0006f40001007387 */ /* 0x000fe80000100800 */
[----:B------:R-:W-:Y:S04]  /*9350*/  STL [R1+0x6f0], R3 ;  /* 0x0006f00301007387 */ /* 0x000fe80000100800 */
[----:B------:R-:W-:Y:S04]  /*9360*/  STL [R1+0x6ec], R2 ;  /* 0x0006ec0201007387 */ /* 0x000fe80000100800 */
[----:B------:R0:W-:Y:S04]  /*9370*/  STL [R1+0x6e8], R0 ;  /* 0x0006e80001007387 */ /* 0x0001e80000100800 */
[----:B------:R1:W-:Y:S04]  /*9380*/  STL [R1+0x6e4], R3 ;  /* 0x0006e40301007387 */ /* 0x0003e80000100800 */
[----:B------:R2:W-:Y:S01]  /*9390*/  STL [R1+0x6e0], R2 ;  /* 0x0006e00201007387 */ /* 0x0005e20000100800 */
[----:B0-----:R-:W-:Y:S01]  /*93a0*/  MOV R0, 0x3f800000 ;  /* 0x3f80000000007802 */ /* 0x001fe20000000f00 */
[----:B-1----:R-:W-:-:S04]  /*93b0*/  IMAD.MOV.U32 R3, RZ, RZ, 0x3f800000 ;  /* 0x3f800000ff037424 */ /* 0x002fc800078e00ff */
[----:B------:R-:W-:Y:S01]  /*93c0*/  STL [R1+0xa8c], R0 ;  /* 0x000a8c0001007387 */ /* 0x000fe20000100800 */
[----:B--2---:R-:W-:-:S03]  /*93d0*/  MOV R2, 0x3f800000 ;  /* 0x3f80000000027802 */ /* 0x004fc60000000f00 */
[----:B------:R-:W-:Y:S04]  /*93e0*/  STL [R1+0xa90], R3 ;  /* 0x000a900301007387 */ /* 0x000fe80000100800 */
[----:B------:R-:W-:Y:S04]  /*93f0*/  STL [R1+0xa94], R2 ;  /* 0x000a940201007387 */ /* 0x000fe80000100800 */
[----:B------:R-:W-:Y:S04]  /*9400*/  STL [R1+0xa98], R0 ;  /* 0x000a980001007387 */ /* 0x000fe80000100800 */
[----:B------:R-:W-:Y:S04]  /*9410*/  STL [R1+0xa9c], R3 ;  /* 0x000a9c0301007387 */ /* 0x000fe80000100800 */
[----:B------:R-:W-:Y:S04]  /*9420*/  STL [R1+0xaa4], R2 ;  /* 0x000aa40201007387 */ /* 0x000fe80000100800 */
[----:B------:R-:W-:Y:S04]  /*9430*/  STL [R1+0x4d0], RZ ;  /* 0x0004d0ff01007387 */ /* 0x000fe80000100800 */
[----:B------:R-:W-:Y:S04]  /*9440*/  STL [R1+0xaa8], R0 ;  /* 0x000aa80001007387 */ /* 0x000fe80000100800 */
[----:B------:R-:W-:Y:S04]  /*9450*/  STL [R1+0x4d4], RZ ;  /* 0x0004d4ff01007387 */ /* 0x000fe80000100800 */
        /* <DEDUP_REMOVED lines=240> */
[----:B------:R-:W-:Y:S04]  /*a360*/  STS.U16 [R29+0xcb00], R4 ;  /* 0x00cb00041d007388 */ /* 0x000fe80000000400 */
        /* <DEDUP_REMOVED lines=15> */
[----:B-----5:R-:W-:Y:S04]  /*a460*/  STS.U16 [R29+0xeb00], R16 ;  /* 0x00eb00101d007388 */ /* 0x020fe80000000400 */
[----:B------:R-:W-:Y:S04]  /*a470*/  STL [R1+0x7d8], RZ ;  /* 0x0007d8ff01007387 */ /* 0x000fe80000100800 */
[----:B------:R-:W-:Y:S04]  /*a480*/  STS.U16 [R29+0xef00], R18 ;  /* 0x00ef00121d007388 */ /* 0x000fe80000000400 */
[----:B------:R-:W-:Y:S04]  /*a490*/  STL [R1+0x7dc], RZ ;  /* 0x0007dcff01007387 */ /* 0x000fe80000100800 */
[----:B------:R-:W0:Y:S04]  /*a4a0*/  S2R R25, SR_TID.X ;  /* 0x0000000000197919 */ /* 0x000e280000002100 */
[----:B------:R-:W-:Y:S04]  /*a4b0*/  STS.U16 [R29+0xf300], R20 ;  /* 0x00f300141d007388 */ /* 0x000fe80000000400 */
[----:B------:R-:W-:Y:S04]  /*a4c0*/  STL [R1+0x7c0], RZ ;  /* 0x0007c0ff01007387 */ /* 0x000fe80000100800 */
[----:B------:R-:W-:Y:S04]  /*a4d0*/  STS.U16 [R29+0xf700], R22 ;  /* 0x00f700161d007388 */ /* 0x000fe80000000400 */
[----:B------:R-:W-:Y:S04]  /*a4e0*/  STL [R1+0x7c4], RZ ;  /* 0x0007c4ff01007387 */ /* 0x000fe80000100800 */
[----:B----4-:R0:W-:Y:S04]  /*a4f0*/  STS.U16 [R29+0xfb00], R24 ;  /* 0x00fb00181d007388 */ /* 0x0101e80000000400 */
[----:B------:R1:W-:Y:S04]  /*a500*/  STL [R1+0x7c8], RZ ;  /* 0x0007c8ff01007387 */ /* 0x0003e80000100800 */
[----:B---3--:R1:W-:Y:S04]  /*a510*/  STS.U16 [R29+0xff00], R26 ;  /* 0x00ff001a1d007388 */ /* 0x0083e80000000400 */
[----:B------:R1:W-:Y:S01]  /*a520*/  STL [R1+0x7cc], RZ ;  /* 0x0007ccff01007387 */ /* 0x0003e20000100800 */
[----:B0-----:R-:W-:Y:S01]  /*a530*/  IMAD.SHL.U32 R24, R25, 0x4, RZ ;  /* 0x0000000419187824 */ /* 0x001fe200078e00ff */
[----:B------:R-:W-:Y:S05]  /*a540*/  @!P0 BRA `(.L_x_0) ;  /* 0x0003c2d000008947 */ /* 0x000fea0003800000 */
[----:B-1----:R-:W0:Y:S01]  /*a550*/  S2R R29, SR_TID.X ;  /* 0x00000000001d7919 */ /* 0x002e220000002100 */
[----:B------:R-:W-:-:S02]  /*a560*/  MOV R0, c[0x0][0x1b8] ;  /* 0x00006e0000007a02 */ /* 0x000fc40000000f00 */
[----:B0-----:R-:W-:-:S04]  /*a570*/  SHF.R.U32.HI R29, RZ, 0x6, R29 ;  /* 0x00000006ff1d7819 */ /* 0x001fc8000001161d */
[----:B------:R-:W-:-:S05]  /*a580*/  SGXT.U32 R29, R29, 0x1 ;  /* 0x000000011d1d781a */ /* 0x000fca0000000000 */
[----:B------:R-:W-:-:S04]  /*a590*/  IMAD R2, R29, c[0x0][0x1b8], RZ ;  /* 0x00006e001d027a24 */ /* 0x000fc800078e02ff */
[----:B------:R-:W-:-:S05]  /*a5a0*/  IMAD R2, R0, 0x2, R2 ;  /* 0x0000000200027824 */ /* 0x000fca00078e0202 */
[----:B------:R-:W-:-:S05]  /*a5b0*/  LEA R2, R0, R2, 0x1 ;  /* 0x0000000200027211 */ /* 0x000fca00078e08ff */
[----:B------:R-:W-:-:S05]  /*a5c0*/  IMAD R2, R0, 0x2, R2 ;  /* 0x0000000200027824 */ /* 0x000fca00078e0202 */
[----:B------:R-:W-:-:S05]  /*a5d0*/  LEA R2, R0, R2, 0x1 ;  /* 0x0000000200027211 */ /* 0x000fca00078e08ff */
[----:B------:R0:W-:Y:S02]  /*a5e0*/  STL [R1+0x8c], R2 ;  /* 0x00008c0201007387 */ /* 0x0001e40000100800 */
[----:B0-----:R-:W-:-:S05]  /*a5f0*/  IMAD R2, R0, 0x2, R2 ;  /* 0x0000000200027824 */ /* 0x001fca00078e0202 */
[C---:B------:R-:W-:Y:S01]  /*a600*/  LEA R26, R0.reuse, R2, 0x1 ;  /* 0x00000002001a7211 */ /* 0x040fe200078e08ff */
[----:B------:R0:W-:Y:S04]  /*a610*/  STL [R1+0xb8], R2 ;  /* 0x0000b80201007387 */ /* 0x0001e80000100800 */
[----:B0-----:R-:W-:-:S05]  /*a620*/  IMAD R2, R0, 0x2, R26 ;  /* 0x0000000200027824 */ /* 0x001fca00078e021a */
[----:B------:R0:W-:Y:S02]  /*a630*/  STL [R1+0x4], R2 ;  /* 0x0000040201007387 */ /* 0x0001e40000100800 */
[----:B0-----:R-:W-:-:S05]  /*a640*/  LEA R2, R0, R2, 0x1 ;  /* 0x0000000200027211 */ /* 0x001fca00078e08ff */
[C---:B------:R-:W-:Y:S01]  /*a650*/  IMAD R29, R0.reuse, 0x2, R2 ;  /* 0x00000002001d7824 */ /* 0x040fe200078e0202 */
[----:B------:R0:W-:Y:S04]  /*a660*/  STL [R1], R2 ;  /* 0x0000000201007387 */ /* 0x0001e80000100800 */
[----:B------:R-:W-:-:S05]  /*a670*/  LEA R28, R0, R29, 0x1 ;  /* 0x0000001d001c7211 */ /* 0x000fca00078e08ff */
[----:B0-----:R-:W-:-:S05]  /*a680*/  IMAD R2, R0, 0x2, R28 ;  /* 0x0000000200027824 */ /* 0x001fca00078e021c */
[----:B------:R-:W-:-:S05]  /*a690*/  LEA R3, R0, R2, 0x1 ;  /* 0x0000000200037211 */ /* 0x000fca00078e08ff */
[----:B------:R-:W-:-:S05]  /*a6a0*/  IMAD R4, R0, 0x2, R3 ;  /* 0x0000000200047824 */ /* 0x000fca00078e0203 */
[----:B------:R-:W-:-:S05]  /*a6b0*/  LEA R5, R0, R4, 0x1 ;  /* 0x0000000400057211 */ /* 0x000fca00078e08ff */
[C---:B------:R-:W-:Y:S01]  /*a6c0*/  IMAD R6, R0.reuse, 0x2, R5 ;  /* 0x0000000200067824 */ /* 0x040fe200078e0205 */
[----:B------:R-:W-:Y:S04]  /*a6d0*/  STL [R1+0x1d98], R5 ;  /* 0x001d980501007387 */ /* 0x000fe80000100800 */
        /* <DEDUP_REMOVED lines=13> */
[C---:B------:R-:W-:Y:S01]  /*a7b0*/  IMAD R20, R0.reuse, 0x2, R19 ;  /* 0x0000000200147824 */ /* 0x040fe200078e0213 */
[----:B------:R0:W-:Y:S04]  /*a7c0*/  STL.64 [R1+0x1d40], R18 ;  /* 0x001d401201007387 */ /* 0x0001e80000100a00 */
[----:B------:R-:W-:-:S05]  /*a7d0*/  LEA R21, R0, R20, 0x1 ;  /* 0x0000001400157211 */ /* 0x000fca00078e08ff */
[----:B------:R-:W-:Y:S01]  /*a7e0*/  IMAD R22, R0, 0x2, R21 ;  /* 0x0000000200167824 */ /* 0x000fe200078e0215 */
[----:B0-----:R-:W-:-:S04]  /*a7f0*/  MOV R18, R26 ;  /* 0x0000001a00127202 */ /* 0x001fc80000000f00 */
[----:B------:R-:W-:Y:S02]  /*a800*/  LEA R23, R0, R22, 0x1 ;  /* 0x0000001600177211 */ /* 0x000fe400078e08ff */
[----:B------:R-:W-:-:S03]  /*a810*/  LOP3.LUT R26, R24, 0x7c, RZ, 0xc0, !PT ;  /* 0x0000007c181a7812 */ /* 0x000fc600078ec0ff */
[C---:B------:R-:W-:Y:S01]  /*a820*/  IMAD R27, R0.reuse, 0x2, R23 ;  /* 0x00000002001b7824 */ /* 0x040fe200078e0217 */
[----:B------:R-:W-:Y:S04]  /*a830*/  STL.64 [R1+0x1d28], R22 ;  /* 0x001d281601007387 */ /* 0x000fe80000100a00 */
[C---:B------:R-:W-:Y:S01]  /*a840*/  LEA R5, R0.reuse, R27, 0x1 ;  /* 0x0000001b00057211 */ /* 0x040fe200078e08ff */
[----:B------:R0:W-:Y:S04]  /*a850*/  STL [R1+0x14], R27 ;  /* 0x0000141b01007387 */ /* 0x0001e80000100800 */
[----:B------:R1:W-:Y:S04]  /*a860*/  STL [R1+0x10], R5 ;  /* 0x0000100501007387 */ /* 0x0003e80000100800 */
[----:B0-----:R-:W0:Y:S01]  /*a870*/  S2R R27, SR_TID.X ;  /* 0x00000000001b7919 */ /* 0x001e220000002100 */
[----:B-1----:R-:W-:-:S05]  /*a880*/  IMAD R5, R0, 0x2, R5 ;  /* 0x0000000200057824 */ /* 0x002fca00078e0205 */
[----:B------:R1:W-:Y:S02]  /*a890*/  STL [R1+0xc], R5 ;  /* 0x00000c0501007387 */ /* 0x0003e40000100800 */
[----:B-1----:R-:W-:-:S05]  /*a8a0*/  LEA R5, R0, R5, 0x1 ;  /* 0x0000000500057211 */ /* 0x002fca00078e08ff */
[----:B------:R-:W-:Y:S01]  /*a8b0*/  IMAD R5, R0, 0x2, R5 ;  /* 0x0000000200057824 */ /* 0x000fe200078e0205 */
[----:B0-----:R-:W-:-:S04]  /*a8c0*/  LOP3.LUT R27, R27, 0x3f, RZ, 0xc0, !PT ;  /* 0x0000003f1b1b7812 */ /* 0x001fc800078ec0ff */
[----:B------:R0:W-:Y:S01]  /*a8d0*/  STL [R1+0x20], R5 ;  /* 0x0000200501007387 */ /* 0x0001e20000100800 */
[----:B------:R-:W-:-:S04]  /*a8e0*/  IMAD R27, R27, c[0x0][0x1b4], RZ ;  /* 0x00006d001b1b7a24 */ /* 0x000fc800078e02ff */
[----:B------:R-:W-:Y:S01]  /*a8f0*/  IMAD.SHL.U32 R24, R27, 0x2, RZ ;  /* 0x000000021b187824 */ /* 0x000fe200078e00ff */
[----:B0-----:R-:W-:-:S05]  /*a900*/  LEA R5, R0, R5, 0x1 ;  /* 0x0000000500057211 */ /* 0x001fca00078e08ff */
[----:B------:R0:W-:Y:S02]  /*a910*/  STL [R1+0x1c], R5 ;  /* 0x00001c0501007387 */ /* 0x0001e40000100800 */
[----:B0-----:R-:W-:-:S05]  /*a920*/  IMAD R5, R0, 0x2, R5 ;  /* 0x0000000200057824 */ /* 0x001fca00078e0205 */
[----:B------:R0:W-:Y:S02]  /*a930*/  STL [R1+0x30], R5 ;  /* 0x0000300501007387 */ /* 0x0001e40000100800 */
[----:B0-----:R-:W-:-:S05]  /*a940*/  LEA R5, R0, R5, 0x1 ;  /* 0x0000000500057211 */ /* 0x001fca00078e08ff */
[----:B------:R0:W-:Y:S02]  /*a950*/  STL [R1+0x2c], R5 ;  /* 0x00002c0501007387 */ /* 0x0001e40000100800 */
[----:B0-----:R-:W-:-:S05]  /*a960*/  IMAD R5, R0, 0x2, R5 ;  /* 0x0000000200057824 */ /* 0x001fca00078e0205 */
[C---:B------:R-:W-:Y:S01]  /*a970*/  LEA R19, R0.reuse, R5, 0x1 ;  /* 0x0000000500137211 */ /* 0x040fe200078e08ff */
[----:B------:R0:W-:Y:S04]  /*a980*/  STL [R1+0x28], R5 ;  /* 0x0000280501007387 */ /* 0x0001e80000100800 */
[----:B0-----:R-:W-:-:S05]  /*a990*/  IMAD R5, R0, 0x2, R19 ;  /* 0x0000000200057824 */ /* 0x001fca00078e0213 */
[C---:B------:R-:W-:Y:S01]  /*a9a0*/  LEA R22, R0.reuse, R5, 0x1 ;  /* 0x0000000500167211 */ /* 0x040fe200078e08ff */
[----:B------:R0:W-:Y:S04]  /*a9b0*/  STL [R1+0x38], R5 ;  /* 0x0000380501007387 */ /* 0x0001e80000100800 */
[----:B0-----:R-:W-:-:S05]  /*a9c0*/  IMAD R5, R0, 0x2, R22 ;  /* 0x0000000200057824 */ /* 0x001fca00078e0216 */
[----:B------:R0:W-:Y:S02]  /*a9d0*/  STL [R1+0x48], R5 ;  /* 0x0000480501007387 */ /* 0x0001e40000100800 */
[----:B0-----:R-:W-:-:S05]  /*a9e0*/  LEA R5, R0, R5, 0x1 ;  /* 0x0000000500057211 */ /* 0x001fca00078e08ff */
[----:B------:R0:W-:Y:S02]  /*a9f0*/  STL [R1+0x44], R5 ;  /* 0x0000440501007387 */ /* 0x0001e40000100800 */
[----:B0-----:R-:W-:-:S05]  /*aa00*/  IMAD R5, R0, 0x2, R5 ;  /* 0x0000000200057824 */ /* 0x001fca00078e0205 */
[----:B------:R-:W-:-:S05]  /*aa10*/  LEA R5, R0, R5, 0x1 ;  /* 0x0000000500057211 */ /* 0x000fca00078e08ff */
[----:B------:R0:W-:Y:S02]  /*aa20*/  STL [R1+0x54], R5 ;  /* 0x0000540501007387 */ /* 0x0001e40000100800 */
[----:B0-----:R-:W-:-:S05]  /*aa30*/  IMAD R5, R0, 0x2, R5 ;  /* 0x0000000200057824 */ /* 0x001fca00078e0205 */
[----:B------:R0:W-:Y:S02]  /*aa40*/  STL [R1+0x50], R5 ;  /* 0x0000500501007387 */ /* 0x0001e40000100800 */
[----:B0-----:R-:W-:-:S05]  /*aa50*/  LEA R5, R0, R5, 0x1 ;  /* 0x0000000500057211 */ /* 0x001fca00078e08ff */
[----:B------:R0:W-:Y:S02]  /*aa60*/  STL [R1+0x4c], R5 ;  /* 0x00004c0501007387 */ /* 0x0001e40000100800 */
[----:B0-----:R-:W-:-:S05]  /*aa70*/  IMAD R5, R0, 0x2, R5 ;  /* 0x0000000200057824 */ /* 0x001fca00078e0205 */
[----:B------:R0:W-:Y:S04]  /*aa80*/  STL [R1+0x60], R5 ;  /* 0x0000600501007387 */ /* 0x0001e80000100800 */
[----:B------:R1:W-:Y:S04]  /*aa90*/  STL.64 [R1+0x1de0], R28 ;  /* 0x001de01c01007387 */ /* 0x0003e80000100a00 */
[----:B------:R-:W-:Y:S01]  /*aaa0*/  STL.64 [R1+0x1dd8], R2 ;  /* 0x001dd80201007387 */ /* 0x000fe20000100a00 */
[----:B0-----:R-:W-:-:S03]  /*aab0*/  LEA R5, R0, R5, 0x1 ;  /* 0x0000000500057211 */ /* 0x001fc600078e08ff */
[----:B------:R-:W-:Y:S04]  /*aac0*/  STL.64 [R1+0x1dd0], R8 ;  /* 0x001dd00801007387 */ /* 0x000fe80000100a00 */
[----:B------:R0:W-:Y:S01]  /*aad0*/  STL [R1+0x5c], R5 ;  /* 0x00005c0501007387 */ /* 0x0001e20000100800 */
[----:B-1----:R-:W-:-:S03]  /*aae0*/  LOP3.LUT R29, R25, 0x7f, RZ, 0xc0, !PT ;  /* 0x0000007f191d7812 */ /* 0x002fc600078ec0ff */
[----:B------:R-:W-:Y:S01]  /*aaf0*/  STL.64 [R1+0x1dc8], R10 ;  /* 0x001dc80a01007387 */ /* 0x000fe20000100a00 */
[----:B------:R-:W-:-:S03]  /*ab00*/  SHF.R.U32.HI R25, RZ, 0x3, R29 ;  /* 0x00000003ff197819 */ /* 0x000fc6000001161d */
[----:B------:R-:W-:Y:S01]  /*ab10*/  STL.64 [R1+0x1dc0], R20 ;  /* 0x001dc01401007387 */ /* 0x000fe20000100a00 */
[----:B------:R-:W-:Y:S01]  /*ab20*/  LOP3.LUT R25, R25, 0xc, RZ, 0xc0, !PT ;  /* 0x0000000c19197812 */ /* 0x000fe200078ec0ff */
[C---:B0-----:R-:W-:Y:S02]  /*ab30*/  IMAD R5, R0.reuse, 0x2, R5 ;  /* 0x0000000200057824 */ /* 0x041fe400078e0205 */
[----:B------:R-:W-:Y:S03]  /*ab40*/  STL.64 [R1+0x1db8], R12 ;  /* 0x001db80c01007387 */ /* 0x000fe60000100a00 */
[C---:B------:R-:W-:Y:S01]  /*ab50*/  LEA R2, R0.reuse, R5, 0x1 ;  /* 0x0000000500027211 */ /* 0x040fe200078e08ff */
[----:B------:R-:W-:Y:S04]  /*ab60*/  STL.64 [R1+0x1db0], R14 ;  /* 0x001db00e01007387 */ /* 0x000fe80000100a00 */
[----:B------:R-:W-:Y:S04]  /*ab70*/  STL.64 [R1+0x1da8], R16 ;  /* 0x001da81001007387 */ /* 0x000fe80000100a00 */
[----:B------:R-:W-:Y:S04]  /*ab80*/  STL.64 [R1+0x1da0], R6 ;  /* 0x001da00601007387 */ /* 0x000fe80000100a00 */
[----:B------:R0:W-:Y:S04]  /*ab90*/  STL [R1+0x58], R5 ;  /* 0x0000580501007387 */ /* 0x0001e80000100800 */
[----:B------:R1:W-:Y:S04]  /*aba0*/  STL [R1+0x6c], R2 ;  /* 0x00006c0201007387 */ /* 0x0003e80000100800 */
[----:B------:R-:W2:Y:S04]  /*abb0*/  S2R R28, SR_CTAID.Y ;  /* 0x00000000001c7919 */ /* 0x000ea80000002600 */
[----:B0-----:R-:W0:Y:S01]  /*abc0*/  S2R R5, SR_TID.X ;  /* 0x0000000000057919 */ /* 0x001e220000002100 */
[----:B-1----:R-:W-:-:S05]  /*abd0*/  IMAD R2, R0, 0x2, R2 ;  /* 0x0000000200027824 */ /* 0x002fca00078e0202 */
[----:B------:R1:W-:Y:S02]  /*abe0*/  STL [R1+0x68], R2 ;  /* 0x0000680201007387 */ /* 0x0003e40000100800 */
[----:B-1----:R-:W-:Y:S01]  /*abf0*/  LEA R2, R0, R2, 0x1 ;  /* 0x0000000200027211 */ /* 0x002fe200078e08ff */
[----:B--2---:R-:W-:-:S04]  /*ac00*/  IMAD R8, R28, c[0x0][0x1b0], RZ ;  /* 0x00006c001c087a24 */ /* 0x004fc800078e02ff */
[----:B------:R1:W-:Y:S01]  /*ac10*/  STL [R1+0x64], R2 ;  /* 0x0000640201007387 */ /* 0x0003e20000100800 */
[C---:B0-----:R-:W-:Y:S02]  /*ac20*/  LOP3.LUT R3, R5.reuse, 0x1c, RZ, 0xc0, !PT ;  /* 0x0000001c05037812 */ /* 0x041fe400078ec0ff */
[C---:B------:R-:W-:Y:S01]  /*ac30*/  SHF.L.U32 R9, R8.reuse, 0x1, RZ ;  /* 0x0000000108097819 */ /* 0x040fe200000006ff */
[----:B------:R-:W-:Y:S01]  /*ac40*/  IMAD.HI R8, R8, 0x2, RZ ;  /* 0x0000000208087827 */ /* 0x000fe200078e02ff */
[----:B------:R-:W-:Y:S02]  /*ac50*/  LOP3.LUT R10, R5, 0x60, RZ, 0xc0, !PT ;  /* 0x00000060050a7812 */ /* 0x000fe400078ec0ff */
[----:B------:R-:W-:Y:S01]  /*ac60*/  IADD3 R24, P0, P1, R24, c[0x0][0x170], R9 ;  /* 0x00005c0018187a10 */ /* 0x000fe2000791e009 */
[----:B------:R-:W-:Y:S02]  /*ac70*/  IMAD R26, R3, 0x20, R26 ;  /* 0x00000020031a7824 */ /* 0x000fe400078e021a */
[----:B-1----:R-:W-:-:S02]  /*ac80*/  IMAD R2, R0, 0x2, R2 ;  /* 0x0000000200027824 */ /* 0x002fc400078e0202 */
[----:B------:R-:W-:-:S03]  /*ac90*/  IMAD.SHL.U32 R6, R3, 0x4, RZ ;  /* 0x0000000403067824 */ /* 0x000fc600078e00ff */
[----:B------:R0:W-:Y:S01]  /*aca0*/  STL [R1+0x78], R2 ;  /* 0x0000780201007387 */ /* 0x0001e20000100800 */
[----:B------:R-:W-:Y:S02]  /*acb0*/  IMAD.IADD R9, R6, 0x1, R25 ;  /* 0x0000000106097824 */ /* 0x000fe400078e0219 */
[----:B------:R-:W-:-:S05]  /*acc0*/  IMAD.HI R25, R27, 0x2, RZ ;  /* 0x000000021b197827 */ /* 0x000fca00078e02ff */
[----:B------:R-:W-:Y:S02]  /*acd0*/  IADD3.X R25, R25, c[0x0][0x174], R8, P0, P1 ;  /* 0x00005d0019197a10 */ /* 0x000fe400007e2408 */
[----:B0-----:R-:W-:-:S05]  /*ace0*/  LEA R2, R0, R2, 0x1 ;  /* 0x0000000200027211 */ /* 0x001fca00078e08ff */
[----:B------:R0:W-:Y:S02]  /*acf0*/  STL [R1+0x74], R2 ;  /* 0x0000740201007387 */ /* 0x0001e40000100800 */
[----:B0-----:R-:W-:-:S05]  /*ad00*/  IMAD R2, R0, 0x2, R2 ;  /* 0x0000000200027824 */ /* 0x001fca00078e0202 */
[----:B------:R0:W-:Y:S02]  /*ad10*/  STL [R1+0x70], R2 ;  /* 0x0000700201007387 */ /* 0x0001e40000100800 */
        /* <DEDUP_REMOVED lines=9> */
[C---:B------:R-:W-:Y:S01]  /*adb0*/  IMAD R23, R0.reuse, 0x2, R2 ;  /* 0x0000000200177824 */ /* 0x040fe200078e0202 */
[----:B------:R0:W-:Y:S04]  /*adc0*/  STL [R1+0x90], R2 ;  /* 0x0000900201007387 */ /* 0x0001e80000100800 */
[----:B0-----:R-:W-:-:S05]  /*add0*/  LEA R2, R0, R23, 0x1 ;  /* 0x0000001700027211 */ /* 0x001fca00078e08ff */
[----:B------:R-:W-:-:S05]  /*ade0*/  IMAD R2, R0, 0x2, R2 ;  /* 0x0000000200027824 */ /* 0x000fca00078e0202 */
[----:B------:R0:W-:Y:S02]  /*adf0*/  STL [R1+0xb0], R2 ;  /* 0x0000b00201007387 */ /* 0x0001e40000100800 */
[----:B0-----:R-:W-:-:S05]  /*ae00*/  IMAD R2, R0, 0x2, R2 ;  /* 0x0000000200027824 */ /* 0x001fca00078e0202 */
[----:B------:R0:W-:Y:S02]  /*ae10*/  STL [R1+0xac], R2 ;  /* 0x0000ac0201007387 */ /* 0x0001e40000100800 */
[----:B0-----:R-:W-:-:S05]  /*ae20*/  LEA R2, R0, R2, 0x1 ;  /* 0x0000000200027211 */ /* 0x001fca00078e08ff */
[----:B------:R-:W-:-:S05]  /*ae30*/  IMAD R2, R0, 0x2, R2 ;  /* 0x0000000200027824 */ /* 0x000fca00078e0202 */
[C---:B------:R-:W-:Y:S01]  /*ae40*/  LEA R7, R0.reuse, R2, 0x1 ;  /* 0x0000000200077211 */ /* 0x040fe200078e08ff */
[----:B------:R0:W-:Y:S04]  /*ae50*/  STL [R1+0xc0], R2 ;  /* 0x0000c00201007387 */ /* 0x0001e80000100800 */
[----:B0-----:R-:W-:-:S05]  /*ae60*/  IMAD R2, R0, 0x2, R7 ;  /* 0x0000000200027824 */ /* 0x001fca00078e0207 */
[----:B------:R0:W-:Y:S02]  /*ae70*/  STL [R1+0xdc], R2 ;  /* 0x0000dc0201007387 */ /* 0x0001e40000100800 */
[----:B0-----:R-:W-:-:S05]  /*ae80*/  LEA R2, R0, R2, 0x1 ;  /* 0x0000000200027211 */ /* 0x001fca00078e08ff */
[----:B------:R0:W-:Y:S02]  /*ae90*/  STL [R1+0xd8], R2 ;  /* 0x0000d80201007387 */ /* 0x0001e40000100800 */
[----:B0-----:R-:W-:-:S04]  /*aea0*/  LEA R2, R0, R2, 0x1 ;  /* 0x0000000200027211 */ /* 0x001fc800078e08ff */
[C---:B------:R-:W-:Y:S01]  /*aeb0*/  LEA R3, R0.reuse, R2, 0x1 ;  /* 0x0000000200037211 */ /* 0x040fe200078e08ff */
[----:B------:R0:W-:Y:S03]  /*aec0*/  STL [R1+0xd4], R2 ;  /* 0x0000d40201007387 */ /* 0x0001e60000100800 */
[C---:B------:R-:W-:Y:S01]  /*aed0*/  LEA R6, R0.reuse, R3, 0x1 ;  /* 0x0000000300067211 */ /* 0x040fe200078e08ff */
[----:B------:R1:W-:Y:S03]  /*aee0*/  STL [R1+0xf4], R3 ;  /* 0x0000f40301007387 */ /* 0x0003e60000100800 */
[----:B------:R-:W-:Y:S01]  /*aef0*/  LEA R17, R0, R6, 0x1 ;  /* 0x0000000600117211 */ /* 0x000fe200078e08ff */
[----:B------:R2:W-:Y:S01]  /*af00*/  STL [R1+0xf0], R6 ;  /* 0x0000f00601007387 */ /* 0x0005e20000100800 */
[----:B0-----:R-:W-:-:S04]  /*af10*/  SHF.R.U32.HI R2, RZ, 0x1, R10 ;  /* 0x00000001ff027819 */ /* 0x001fc8000001160a */
[----:B------:R-:W-:Y:S01]  /*af20*/  LOP3.LUT R9, R26, R2, RZ, 0x3c, !PT ;  /* 0x000000021a097212 */ /* 0x000fe200078e3cff */
[C---:B------:R-:W-:Y:S01]  /*af30*/  IMAD.SHL.U32 R9, R5.reuse, 0x80, RZ ;  /* 0x0000008005097824 */ /* 0x040fe200078e00ff */
[C---:B------:R-:W-:Y:S01]  /*af40*/  LOP3.LUT R2, R5.reuse, 0x7, RZ, 0xc0, !PT ;  /* 0x0000000705027812 */ /* 0x040fe200078ec0ff */
[----:B-1----:R-:W-:Y:S02]  /*af50*/  IMAD.SHL.U32 R3, R5, 0x2, RZ ;  /* 0x0000000205037824 */ /* 0x002fe400078e00ff */
[----:B--2---:R-:W-:Y:S01]  /*af60*/  IMAD R6, R0, 0x2, R17 ;  /* 0x0000000200067824 */ /* 0x004fe200078e0211 */
[C---:B------:R-:W-:Y:S02]  /*af70*/  SHF.L.U32 R27, R2.reuse, 0x4, RZ ;  /* 0x00000004021b7819 */ /* 0x040fe400000006ff */
[C---:B------:R-:W-:Y:S01]  /*af80*/  LEA R26, R2.reuse, R10, 0x2 ;  /* 0x0000000a021a7211 */ /* 0x040fe200078e10ff */
[----:B------:R-:W-:Y:S01]  /*af90*/  IMAD R10, R29, c[0x0][0x1a8], RZ ;  /* 0x00006a001d0a7a24 */ /* 0x000fe200078e02ff */
[----:B------:R0:W-:Y:S01]  /*afa0*/  STL [R1+0x110], R6 ;  /* 0x0001100601007387 */ /* 0x0001e20000100800 */
[----:B------:R-:W-:Y:S01]  /*afb0*/  IMAD R2, R2, 0x80, R27 ;  /* 0x0000008002027824 */ /* 0x000fe200078e021b */
[----:B------:R-:W-:-:S02]  /*afc0*/  LOP3.LUT R9, R27, 0x780, R9, 0xf8, !PT ;  /* 0x000007801b097812 */ /* 0x000fc400078ef809 */
[--C-:B------:R-:W-:Y:S02]  /*afd0*/  LOP3.LUT R27, R27, 0x30, R3.reuse, 0x78, !PT ;  /* 0x000000301b1b7812 */ /* 0x100fe400078e7803 */
[----:B------:R-:W-:Y:S02]  /*afe0*/  LOP3.LUT R9, R2, 0x10, R3, 0x78, !PT ;  /* 0x0000001002097812 */ /* 0x000fe400078e7803 */
[C---:B------:R-:W-:Y:S01]  /*aff0*/  LEA R8, R26.reuse, R27, 0x8 ;  /* 0x0000001b1a087211 */ /* 0x040fe200078e40ff */
[----:B------:R-:W-:Y:S01]  /*b000*/  IMAD.U32 R3, R26, 0x20, R27 ;  /* 0x000000201a037824 */ /* 0x000fe200078e001b */
[----:B0-----:R-:W-:Y:S01]  /*b010*/  LEA R6, R0, R6, 0x1 ;  /* 0x0000000600067211 */ /* 0x001fe200078e08ff */
[----:B------:R-:W-:Y:S02]  /*b020*/  IMAD R27, R28, c[0x0][0x1a0], RZ ;  /* 0x000068001c1b7a24 */ /* 0x000fe400078e02ff */
[----:B------:R0:W-:Y:S02]  /*b030*/  STL [R1+0x6d8], R8 ;  /* 0x0006d80801007387 */ /* 0x0001e40000100800 */
[----:B------:R-:W-:-:S02]  /*b040*/  IMAD R14, R0, 0x2, R6 ;  /* 0x00000002000e7824 */ /* 0x000fc400078e0206 */
[----:B------:R1:W-:Y:S03]  /*b050*/  STL [R1+0x6b4], R3 ;  /* 0x0006b40301007387 */ /* 0x0003e60000100800 */
[----:B------:R-:W-:Y:S02]  /*b060*/  LEA R2, R0, R14, 0x1 ;  /* 0x0000000e00027211 */ /* 0x000fe400078e08ff */
[----:B------:R-:W-:Y:S02]  /*b070*/  LEA R26, P0, R27, c[0x0][0x168], 0x1 ;  /* 0x00005a001b1a7a11 */ /* 0x000fe400078008ff */
[----:B0-----:R-:W-:Y:S01]  /*b080*/  LOP3.LUT R8, R5, 0x10, RZ, 0xc0, !PT ;  /* 0x0000001005087812 */ /* 0x001fe200078ec0ff */
[----:B------:R0:W-:Y:S01]  /*b090*/  STL [R1+0x104], R2 ;  /* 0x0001040201007387 */ /* 0x0001e20000100800 */
[----:B-1----:R-:W-:-:S03]  /*b0a0*/  IMAD.MOV.U32 R3, RZ, RZ, c[0x0][0x1a8] ;  /* 0x00006a00ff037624 */ /* 0x002fc600078e00ff */
[----:B------:R-:W2:Y:S04]  /*b0b0*/  LDL.LU R20, [R1+0x8c] ;  /* 0x00008c0001147983 */ /* 0x000ea80000300800 */
[----:B------:R-:W3:Y:S01]  /*b0c0*/  LDL.LU R21, [R1+0xb8] ;  /* 0x0000b80001157983 */ /* 0x000ee20000300800 */
[----:B0-----:R-:W-:-:S05]  /*b0d0*/  LEA R2, R0, R2, 0x1 ;  /* 0x0000000200027211 */ /* 0x001fca00078e08ff */
[----:B------:R0:W-:Y:S01]  /*b0e0*/  STL [R1+0x100], R2 ;  /* 0x0001000201007387 */ /* 0x0001e20000100800 */
[----:B------:R-:W-:Y:S01]  /*b0f0*/  IMAD R12, R3, 0x80, R10 ;  /* 0x00000080030c7824 */ /* 0x000fe200078e020a */
[----:B------:R-:W-:Y:S01]  /*b100*/  LEA.HI.X.SX32 R27, R27, c[0x0][0x16c], 0x1, P0 ;  /* 0x00005b001b1b7a11 */ /* 0x000fe200000f0eff */
[----:B------:R-:W-:Y:S01]  /*b110*/  IMAD R8, R8, 0x40, R9 ;  /* 0x0000004008087824 */ /* 0x000fe200078e0209 */
[----:B0-----:R-:W-:Y:S02]  /*b120*/  LEA R2, R0, R2, 0x1 ;  /* 0x0000000200027211 */ /* 0x001fe400078e08ff */
[----:B------:R-:W-:-:S03]  /*b130*/  LEA R8, P0, R10, R26, 0x1 ;  /* 0x0000001a0a087211 */ /* 0x000fc600078008ff */
[----:B------:R0:W-:Y:S01]  /*b140*/  STL [R1+0xfc], R2 ;  /* 0x0000fc0201007387 */ /* 0x0001e20000100800 */
[C---:B------:R-:W-:Y:S02]  /*b150*/  LEA R16, R3.reuse, R12, 0x7 ;  /* 0x0000000c03107211 */ /* 0x040fe400078e38ff */
[----:B------:R-:W-:Y:S01]  /*b160*/  LEA.HI.X.SX32 R9, R10, R27, 0x1, P0 ;  /* 0x0000001b0a097211 */ /* 0x000fe200000f0eff */
[----:B------:R-:W4:Y:S01]  /*b170*/  LDL.LU R15, [R1] ;  /* 0x00000000010f7983 */ /* 0x000f220000300800 */
[----:B0-----:R-:W-:Y:S01]  /*b180*/  IMAD R2, R0, 0x2, R2 ;  /* 0x0000000200027824 */ /* 0x001fe200078e0202 */
[----:B------:R-:W-:Y:S01]  /*b190*/  LEA R28, P1, R12, R26, 0x1 ;  /* 0x0000001a0c1c7211 */ /* 0x000fe200078208ff */
[----:B------:R-:W-:-:S03]  /*b1a0*/  IMAD R3, R3, 0x80, R16 ;  /* 0x0000008003037824 */ /* 0x000fc600078e0210 */
[----:B------:R0:W-:Y:S01]  /*b1b0*/  STL [R1+0x138], R2 ;  /* 0x0001380201007387 */ /* 0x0001e20000100800 */
[----:B------:R-:W-:Y:S02]  /*b1c0*/  LEA R10, P0, R16, R26, 0x1 ;  /* 0x0000001a100a7211 */ /* 0x000fe400078008ff */
[----:B------:R-:W-:Y:S01]  /*b1d0*/  LEA.HI.X.SX32 R29, R12, R27, 0x1, P1 ;  /* 0x0000001b0c1d7211 */ /* 0x000fe200008f0eff */
[----:B------:R1:W-:Y:S01]  /*b1e0*/  STL.64 [R1+0x6d0], R8 ;  /* 0x0006d00801007387 */ /* 0x0003e20000100a00 */
[----:B------:R-:W-:Y:S02]  /*b1f0*/  SHF.R.U32.HI R12, RZ, 0x6, R5 ;  /* 0x00000006ff0c7819 */ /* 0x000fe40000011605 */
[----:B0-----:R-:W-:Y:S02]  /*b200*/  LEA R2, R0, R2, 0x1 ;  /* 0x0000000200027211 */ /* 0x001fe400078e08ff */
[----:B------:R-:W-:-:S03]  /*b210*/  MOV R13, R18 ;  /* 0x00000012000d7202 */ /* 0x000fc60000000f00 */
[----:B------:R0:W-:Y:S01]  /*b220*/  STL [R1+0x134], R2 ;  /* 0x0001340201007387 */ /* 0x0001e20000100800 */
[C---:B-1----:R-:W-:Y:S02]  /*b230*/  LEA R8, P2, R3.reuse, R26, 0x1 ;  /* 0x0000001a03087211 */ /* 0x042fe400078408ff */
[-C--:B------:R-:W-:Y:S01]  /*b240*/  LEA.HI.X.SX32 R11, R16, R27.reuse, 0x1, P0 ;  /* 0x0000001b100b7211 */ /* 0x080fe200000f0eff */
[----:B------:R1:W-:Y:S01]  /*b250*/  STL.64 [R1+0x6c8], R28 ;  /* 0x0006c81c01007387 */ /* 0x0003e20000100a00 */
[----:B------:R-:W-:Y:S02]  /*b260*/  SHF.R.U32.HI R18, RZ, 0x6, R5 ;  /* 0x00000006ff127819 */ /* 0x000fe40000011605 */
[----:B------:R-:W-:Y:S02]  /*b270*/  SGXT.U32 R12, R12, 0x1 ;  /* 0x000000010c0c781a */ /* 0x000fe40000000000 */
[----:B0-----:R-:W-:Y:S02]  /*b280*/  LEA R2, R0, R2, 0x1 ;  /* 0x0000000200027211 */ /* 0x001fe400078e08ff */
[----:B------:R-:W-:-:S02]  /*b290*/  LEA.HI.X.SX32 R9, R3, R27, 0x1, P2 ;  /* 0x0000001b03097211 */ /* 0x000fc400010f0eff */
[----:B------:R-:W-:Y:S01]  /*b2a0*/  SGXT.U32 R18, R18, 0x1 ;  /* 0x000000011212781a */ /* 0x000fe20000000000 */
[----:B-1----:R-:W4:Y:S01]  /*b2b0*/  LDL.LU.64 R28, [R1+0x1de0] ;  /* 0x001de000011c7983 */ /* 0x002f220000300a00 */
[----:B------:R-:W-:-:S03]  /*b2c0*/  SHF.R.U32.HI R5, RZ, 0x6, R5 ;  /* 0x00000006ff057819 */ /* 0x000fc60000011605 */
[----:B------:R-:W-:Y:S04]  /*b2d0*/  STL [R1+0x11c], R2 ;  /* 0x00011c0201007387 */ /* 0x000fe80000100800 */
[----:B------:R-:W4:Y:S04]  /*b2e0*/  LDL.LU R27, [R1+0x4] ;  /* 0x00000400011b7983 */ /* 0x000f280000300800 */
[----:B------:R0:W-:Y:S01]  /*b2f0*/  STL.64 [R1+0x6c0], R10 ;  /* 0x0006c00a01007387 */ /* 0x0001e20000100a00 */
[----:B------:R-:W-:Y:S01]  /*b300*/  IMAD R3, R18, c[0x0][0x1b8], RZ ;  /* 0x00006e0012037a24 */ /* 0x000fe200078e02ff */
[----:B------:R-:W-:-:S02]  /*b310*/  SGXT.U32 R5, R5, 0x1 ;  /* 0x000000010505781a */ /* 0x000fc40000000000 */
[----:B------:R-:W-:Y:S01]  /*b320*/  LEA R18, R0, R2, 0x1 ;  /* 0x0000000200127211 */ /* 0x000fe200078e08ff */
[C---:B0-----:R-:W-:Y:S02]  /*b330*/  IMAD R11, R12.reuse, c[0x0][0x1b8], RZ ;  /* 0x00006e000c0b7a24 */ /* 0x041fe400078e02ff */
[----:B------:R-:W-:Y:S02]  /*b340*/  IMAD R10, R12, c[0x0][0x1b8], RZ ;  /* 0x00006e000c0a7a24 */ /* 0x000fe400078e02ff */
[----:B------:R-:W-:Y:S02]  /*b350*/  IMAD R11, R0, 0x2, R11 ;  /* 0x00000002000b7824 */ /* 0x000fe400078e020b */
[----:B------:R-:W-:Y:S01]  /*b360*/  IMAD R12, R12, c[0x0][0x1b8], RZ ;  /* 0x00006e000c0c7a24 */ /* 0x000fe200078e02ff */
[----:B------:R-:W-:Y:S01]  /*b370*/  LEA R2, P0, R3, R24, 0x1 ;  /* 0x0000001803027211 */ /* 0x000fe200078008ff */
[C---:B------:R-:W-:Y:S02]  /*b380*/  IMAD R11, R0.reuse, 0x2, R11 ;  /* 0x00000002000b7824 */ /* 0x040fe400078e020b */
[----:B------:R-:W-:Y:S01]  /*b390*/  IMAD R3, R5, c[0x0][0x1b8], RZ ;  /* 0x00006e0005037a24 */ /* 0x000fe200078e02ff */
[C---:B------:R-:W-:Y:S01]  /*b3a0*/  LEA R12, R0.reuse, R12, 0x1 ;  /* 0x0000000c000c7211 */ /* 0x040fe200078e08ff */
[----:B------:R0:W-:Y:S01]  /*b3b0*/  STL.64 [R1+0x6b8], R8 ;  /* 0x0006b80801007387 */ /* 0x0001e20000100a00 */
[----:B------:R-:W-:-:S02]  /*b3c0*/  IMAD R5, R0, 0x2, R18 ;  /* 0x0000000200057824 */ /* 0x000fc400078e0212 */
[-C--:B------:R-:W-:Y:S01]  /*b3d0*/  LEA.HI.X.SX32 R3, R3, R25.reuse, 0x1, P0 ;  /* 0x0000001903037211 */ /* 0x080fe200000f0eff */
[C---:B------:R-:W-:Y:S01]  /*b3e0*/  IMAD R12, R0.reuse, 0x2, R12 ;  /* 0x00000002000c7824 */ /* 0x040fe200078e020c */
[C---:B------:R-:W-:Y:S02]  /*b3f0*/  LEA R10, R0.reuse, R10, 0x1 ;  /* 0x0000000a000a7211 */ /* 0x040fe400078e08ff */
[C---:B0-----:R-:W-:Y:S01]  /*b400*/  LEA R8, P2, R11.reuse, R24, 0x1 ;  /* 0x000000180b087211 */ /* 0x041fe200078408ff */
[----:B------:R0:W-:Y:S01]  /*b410*/  STL.64 [R1+0x12a8], R2 ;  /* 0x0012a80201007387 */ /* 0x0001e20000100a00 */
[----:B------:R-:W-:Y:S02]  /*b420*/  LEA R12, R0, R12, 0x1 ;  /* 0x0000000c000c7211 */ /* 0x000fe400078e08ff */
[-C--:B------:R-:W-:Y:S02]  /*b430*/  LEA.HI.X.SX32 R9, R11, R25.reuse, 0x1, P2 ;  /* 0x000000190b097211 */ /* 0x080fe400010f0eff */
[C---:B------:R-:W-:Y:S01]  /*b440*/  LEA R16, P1, R10.reuse, R24, 0x1 ;  /* 0x000000180a107211 */ /* 0x040fe200078208ff */
[----:B------:R-:W-:Y:S01]  /*b450*/  IMAD.MOV.U32 R26, RZ, RZ, R17 ;  /* 0x000000ffff1a7224 */ /* 0x000fe200078e0011 */
[----:B0-----:R-:W4:Y:S04]  /*b460*/  LDL.LU.64 R2, [R1+0x1dd8] ;  /* 0x001dd80001027983 */ /* 0x001f280000300a00 */
[----:B------:R0:W-:Y:S01]  /*b470*/  STL [R1+0x12c], R5 ;  /* 0x00012c0501007387 */ /* 0x0001e20000100800 */
[----:B------:R-:W-:-:S03]  /*b480*/  LEA.HI.X.SX32 R17, R10, R25, 0x1, P1 ;  /* 0x000000190a117211 */ /* 0x000fc600008f0eff */
[----:B------:R1:W-:Y:S01]  /*b490*/  STL.64 [R1+0x1298], R8 ;  /* 0x0012980801007387 */ /* 0x0003e20000100a00 */
[----:B0-----:R-:W-:Y:S01]  /*b4a0*/  IMAD R5, R0, 0x2, R5 ;  /* 0x0000000200057824 */ /* 0x001fe200078e0205 */
[C---:B-1----:R-:W-:Y:S02]  /*b4b0*/  LEA R8, P0, R12.reuse, R24, 0x1 ;  /* 0x000000180c087211 */ /* 0x042fe400078008ff */
[----:B------:R-:W-:Y:S02]  /*b4c0*/  STL.64 [R1+0x12a0], R16 ;  /* 0x0012a01001007387 */ /* 0x000fe40000100a00 */
[----:B------:R-:W-:Y:S02]  /*b4d0*/  LEA.HI.X.SX32 R9, R12, R25, 0x1, P0 ;  /* 0x000000190c097211 */ /* 0x000fe400000f0eff */
[----:B------:R-:W-:Y:S04]  /*b4e0*/  STL [R1+0x128], R5 ;  /* 0x0001280501007387 */ /* 0x000fe80000100800 */
[----:B------:R0:W-:Y:S04]  /*b4f0*/  STL.64 [R1+0x1290], R8 ;  /* 0x0012900801007387 */ /* 0x0001e80000100a00 */
[----:B0-----:R-:W4:Y:S01]  /*b500*/  LDL.LU.64 R8, [R1+0x1dd0] ;  /* 0x001dd00001087983 */ /* 0x001f220000300a00 */
[----:B------:R-:W-:-:S02]  /*b510*/  LEA R5, R0, R5, 0x1 ;  /* 0x0000000500057211 */ /* 0x000fc400078e08ff */
[----:B--2---:R-:W-:-:S04]  /*b520*/  LEA R10, P1, R20, R24, 0x1 ;  /* 0x00000018140a7211 */ /* 0x004fc800078208ff */
[-C--:B------:R-:W-:Y:S02]  /*b530*/  LEA.HI.X.SX32 R11, R20, R25.reuse, 0x1, P1 ;  /* 0x00000019140b7211 */ /* 0x080fe400008f0eff */
[-C--:B---3--:R-:W-:Y:S02]  /*b540*/  LEA R16, P2, R21, R24.reuse, 0x1 ;  /* 0x0000001815107211 */ /* 0x088fe400078408ff */
[----:B------:R-:W-:Y:S01]  /*b550*/  LEA R20, P0, R13, R24, 0x1 ;  /* 0x000000180d147211 */ /* 0x000fe200078008ff */
[----:B------:R0:W-:Y:S01]  /*b560*/  STL.64 [R1+0x1288], R10 ;  /* 0x0012880a01007387 */ /* 0x0001e20000100a00 */
[----:B------:R-:W-:Y:S02]  /*b570*/  LEA.HI.X.SX32 R17, R21, R25, 0x1, P2 ;  /* 0x0000001915117211 */ /* 0x000fe400010f0eff */
[----:B------:R-:W-:-:S04]  /*b580*/  MOV R21, R13 ;  /* 0x0000000d00157202 */ /* 0x000fc80000000f00 */
[----:B------:R-:W-:Y:S01]  /*b590*/  LEA.HI.X.SX32 R21, R21, R25, 0x1, P0 ;  /* 0x0000001915157211 */ /* 0x000fe200000f0eff */
[----:B0-----:R-:W2:Y:S04]  /*b5a0*/  LDL.LU.64 R10, [R1+0x1dc8] ;  /* 0x001dc800010a7983 */ /* 0x001ea80000300a00 */
[----:B------:R0:W-:Y:S04]  /*b5b0*/  STL [R1+0x13c], R5 ;  /* 0x00013c0501007387 */ /* 0x0001e80000100800 */
[----:B------:R4:W-:Y:S01]  /*b5c0*/  STL.64 [R1+0x1280], R16 ;  /* 0x0012801001007387 */ /* 0x0009e20000100a00 */
[----:B0-----:R-:W-:Y:S01]  /*b5d0*/  IMAD R5, R0, 0x2, R5 ;  /* 0x0000000200057824 */ /* 0x001fe200078e0205 */
[----:B----4-:R-:W-:-:S04]  /*b5e0*/  LEA R16, P2, R15, R24, 0x1 ;  /* 0x000000180f107211 */ /* 0x010fc800078408ff */
[----:B------:R0:W-:Y:S01]  /*b5f0*/  STL [R1+0x124], R5 ;  /* 0x0001240501007387 */ /* 0x0001e20000100800 */
[----:B------:R-:W-:-:S03]  /*b600*/  LEA.HI.X.SX32 R17, R15, R25, 0x1, P2 ;  /* 0x000000190f117211 */ /* 0x000fc600010f0eff */
[----:B------:R1:W-:Y:S01]  /*b610*/  STL.64 [R1+0x1278], R20 ;  /* 0x0012781401007387 */ /* 0x0003e20000100a00 */
[----:B0-----:R-:W-:Y:S01]  /*b620*/  IMAD R5, R0, 0x2, R5 ;  /* 0x0000000200057824 */ /* 0x001fe200078e0205 */
[----:B------:R-:W-:Y:S02]  /*b630*/  MOV R15, R7 ;  /* 0x00000007000f7202 */ /* 0x000fe40000000f00 */
[----:B-1----:R-:W3:Y:S02]  /*b640*/  LDL.LU.64 R20, [R1+0x1dc0] ;  /* 0x001dc00001147983 */ /* 0x002ee40000300a00 */
[----:B------:R-:W-:Y:S02]  /*b650*/  MOV R7, R15 ;  /* 0x0000000f00077202 */ /* 0x000fe40000000f00 */
[----:B------:R-:W-:-:S04]  /*b660*/  LEA R12, P1, R27, R24, 0x1 ;  /* 0x000000181b0c7211 */ /* 0x000fc800078208ff */
[----:B------:R-:W-:Y:S01]  /*b670*/  LEA.HI.X.SX32 R13, R27, R25, 0x1, P1 ;  /* 0x000000191b0d7211 */ /* 0x000fe200008f0eff */
[----:B------:R-:W-:-:S04]  /*b680*/  IMAD.MOV.U32 R27, RZ, RZ, R14 ;  /* 0x000000ffff1b7224 */ /* 0x000fc800078e000e */
[----:B------:R0:W-:Y:S01]  /*b690*/  STL.64 [R1+0x1270], R12 ;  /* 0x0012700c01007387 */ /* 0x0001e20000100a00 */
[----:B------:R-:W-:-:S04]  /*b6a0*/  LEA R14, P0, R29, R24, 0x1 ;  /* 0x000000181d0e7211 */ /* 0x000fc800078008ff */
[----:B------:R-:W-:Y:S01]  /*b6b0*/  LEA.HI.X.SX32 R15, R29, R25, 0x1, P0 ;  /* 0x000000191d0f7211 */ /* 0x000fe200000f0eff */
[----:B0-----:R-:W4:Y:S04]  /*b6c0*/  LDL.LU.64 R12, [R1+0x1db8] ;  /* 0x001db800010c7983 */ /* 0x001f280000300a00 */
[----:B------:R0:W-:Y:S04]  /*b6d0*/  STL [R1+0x120], R5 ;  /* 0x0001200501007387 */ /* 0x0001e80000100800 */
[----:B------:R1:W-:Y:S01]  /*b6e0*/  STL.64 [R1+0x1268], R16 ;  /* 0x0012681001007387 */ /* 0x0003e20000100a00 */
[----:B0-----:R-:W-:Y:S01]  /*b6f0*/  LEA R5, R0, R5, 0x1 ;  /* 0x0000000500057211 */ /* 0x001fe200078e08ff */
[----:B-1----:R-:W-:Y:S01]  /*b700*/  IMAD.MOV.U32 R17, RZ, RZ, R6 ;  /* 0x000000ffff117224 */ /* 0x002fe200078e0006 */
[----:B------:R-:W-:-:S03]  /*b710*/  LEA R16, P1, R28, R24, 0x1 ;  /* 0x000000181c107211 */ /* 0x000fc600078208ff */
[----:B------:R0:W-:Y:S01]  /*b720*/  STL [R1+0x118], R5 ;  /* 0x0001180501007387 */ /* 0x0001e20000100800 */
[----:B------:R-:W-:Y:S02]  /*b730*/  MOV R29, R17 ;  /* 0x00000011001d7202 */ /* 0x000fe40000000f00 */
[-C--:B------:R-:W-:Y:S01]  /*b740*/  LEA.HI.X.SX32 R17, R28, R25.reuse, 0x1, P1 ;  /* 0x000000191c117211 */ /* 0x080fe200008f0eff */
[----:B------:R-:W-:Y:S01]  /*b750*/  IMAD.MOV.U32 R28, RZ, RZ, R7 ;  /* 0x000000ffff1c7224 */ /* 0x000fe200078e0007 */
[-C--:B------:R-:W-:Y:S01]  /*b760*/  LEA R6, P2, R2, R24.reuse, 0x1 ;  /* 0x0000001802067211 */ /* 0x080fe200078408ff */
[----:B0-----:R-:W-:Y:S01]  /*b770*/  IMAD R5, R0, 0x2, R5 ;  /* 0x0000000200057824 */ /* 0x001fe200078e0205 */
[----:B------:R0:W-:Y:S02]  /*b780*/  STL.64 [R1+0x1260], R14 ;  /* 0x0012600e01007387 */ /* 0x0001e40000100a00 */
[----:B------:R-:W-:Y:S02]  /*b790*/  LEA.HI.X.SX32 R7, R2, R25, 0x1, P2 ;  /* 0x0000001902077211 */ /* 0x000fe400010f0eff */
[----:B------:R-:W-:Y:S01]  /*b7a0*/  LEA R2, R0, R5, 0x1 ;  /* 0x0000000500027211 */ /* 0x000fe200078e08ff */
[----:B0-----:R-:W3:Y:S04]  /*b7b0*/  LDL.LU.64 R14, [R1+0x1db0] ;  /* 0x001db000010e7983 */ /* 0x001ee80000300a00 */
[----:B------:R0:W-:Y:S04]  /*b7c0*/  STL.64 [R1+0x1258], R16 ;  /* 0x0012581001007387 */ /* 0x0001e80000100a00 */
[----:B0-----:R-:W3:Y:S04]  /*b7d0*/  LDL.LU.64 R16, [R1+0x1da8] ;  /* 0x001da80001107983 */ /* 0x001ee80000300a00 */
[----:B------:R-:W-:Y:S04]  /*b7e0*/  STL [R1+0x114], R5 ;  /* 0x0001140501007387 */ /* 0x000fe80000100800 */
[----:B------:R0:W-:Y:S04]  /*b7f0*/  STL.64 [R1+0x1250], R6 ;  /* 0x0012500601007387 */ /* 0x0001e80000100a00 */
[----:B0-----:R-:W3:Y:S04]  /*b800*/  LDL.LU.64 R6, [R1+0x1da0] ;  /* 0x001da00001067983 */ /* 0x001ee80000300a00 */
[----:B------:R-:W3:Y:S04]  /*b810*/  LDL.LU R5, [R1+0x1d98] ;  /* 0x001d980001057983 */ /* 0x000ee80000300800 */
[----:B------:R0:W-:Y:S04]  /*b820*/  STL.64 [R1+0x1d90], R8 ;  /* 0x001d900801007387 */ /* 0x0001e80000100a00 */
[----:B0-----:R-:W3:Y:S04]  /*b830*/  LDL.LU R8, [R1+0x6c] ;  /* 0x00006c0001087983 */ /* 0x001ee80000300800 */
[----:B------:R0:W-:Y:S02]  /*b840*/  STL.64 [R1+0x1d88], R22 ;  /* 0x001d881601007387 */ /* 0x0001e40000100a00 */
[----:B0-----:R-:W-:-:S04]  /*b850*/  LEA R22, P0, R3, R24, 0x1 ;  /* 0x0000001803167211 */ /* 0x001fc800078008ff */
[----:B------:R-:W-:Y:S01]  /*b860*/  LEA.HI.X.SX32 R23, R3, R25, 0x1, P0 ;  /* 0x0000001903177211 */ /* 0x000fe200000f0eff */
[----:B--2---:R0:W-:Y:S04]  /*b870*/  STL.64 [R1+0x1d80], R10 ;  /* 0x001d800a01007387 */ /* 0x0041e80000100a00 */
[----:B------:R1:W-:Y:S01]  /*b880*/  STL [R1+0xe8], R2 ;  /* 0x0000e80201007387 */ /* 0x0003e20000100800 */
[----:B0-----:R-:W-:Y:S02]  /*b890*/  LEA R10, P1, R4, R24, 0x1 ;  /* 0x00000018040a7211 */ /* 0x001fe400078208ff */
[----:B-1----:R-:W-:Y:S01]  /*b8a0*/  LEA R2, R0, R2, 0x1 ;  /* 0x0000000200027211 */ /* 0x002fe200078e08ff */
[----:B---3--:R-:W-:Y:S01]  /*b8b0*/  IMAD.MOV.U32 R11, RZ, RZ, R8 ;  /* 0x000000ffff0b7224 */ /* 0x008fe200078e0008 */
[----:B------:R-:W-:-:S03]  /*b8c0*/  LEA R8, P2, R5, R24, 0x1 ;  /* 0x0000001805087211 */ /* 0x000fc600078408ff */
[----:B------:R-:W-:Y:S01]  /*b8d0*/  IMAD.MOV.U32 R3, RZ, RZ, R11 ;  /* 0x000000ffff037224 */ /* 0x000fe200078e000b */
[----:B------:R-:W-:Y:S01]  /*b8e0*/  LEA.HI.X.SX32 R11, R4, R25, 0x1, P1 ;  /* 0x00000019040b7211 */ /* 0x000fe200008f0eff */
[----:B------:R0:W-:Y:S04]  /*b8f0*/  STL [R1+0x1238], R8 ;  /* 0x0012380801007387 */ /* 0x0001e80000100800 */
[----:B0-----:R-:W2:Y:S04]  /*b900*/  LDL.LU.64 R8, [R1+0x1d90] ;  /* 0x001d900001087983 */ /* 0x001ea80000300a00 */
[----:B------:R0:W-:Y:S04]  /*b910*/  STL.64 [R1+0x1248], R22 ;  /* 0x0012481601007387 */ /* 0x0001e80000100a00 */
[----:B0-----:R-:W3:Y:S04]  /*b920*/  LDL.LU.64 R22, [R1+0x1d88] ;  /* 0x001d880001167983 */ /* 0x001ee80000300a00 */
[----:B------:R-:W-:Y:S04]  /*b930*/  STL [R1+0xf8], R2 ;  /* 0x0000f80201007387 */ /* 0x000fe80000100800 */
[----:B------:R0:W-:Y:S04]  /*b940*/  STL.64 [R1+0x1240], R10 ;  /* 0x0012400a01007387 */ /* 0x0001e80000100a00 */
[----:B0-----:R-:W2:Y:S04]  /*b950*/  LDL.LU.64 R10, [R1+0x1d80] ;  /* 0x001d8000010a7983 */ /* 0x001ea80000300a00 */
[----:B------:R-:W2:Y:S04]  /*b960*/  LDL.LU R4, [R1+0x60] ;  /* 0x0000600001047983 */ /* 0x000ea80000300800 */
[----:B------:R0:W-:Y:S04]  /*b970*/  STL.64 [R1+0x1d78], R20 ;  /* 0x001d781401007387 */ /* 0x0001e80000100a00 */
[----:B0-----:R-:W2:Y:S04]  /*b980*/  LDL.LU R20, [R1+0x84] ;  /* 0x0000840001147983 */ /* 0x001ea80000300800 */
[----:B------:R-:W3:Y:S04]  /*b990*/  LDL.LU R21, [R1+0x110] ;  /* 0x0001100001157983 */ /* 0x000ee80000300800 */
[----:B----4-:R0:W-:Y:S04]  /*b9a0*/  STL.64 [R1+0x1d70], R12 ;  /* 0x001d700c01007387 */ /* 0x0101e80000100a00 */
[----:B0-----:R0:W4:Y:S04]  /*b9b0*/  LDL.64 R12, [R1+0x1238] ;  /* 0x00123800010c7983 */ /* 0x0011280000100a00 */
[----:B------:R1:W-:Y:S04]  /*b9c0*/  STL.64 [R1+0x1d68], R14 ;  /* 0x001d680e01007387 */ /* 0x0003e80000100a00 */
[----:B-1----:R-:W3:Y:S04]  /*b9d0*/  LDL.LU R14, [R1+0xfc] ;  /* 0x0000fc00010e7983 */ /* 0x002ee80000300800 */
[----:B------:R-:W3:Y:S04]  /*b9e0*/  LDL.LU R15, [R1+0x78] ;  /* 0x00007800010f7983 */ /* 0x000ee80000300800 */
[----:B------:R-:W-:Y:S04]  /*b9f0*/  STL.64 [R1+0x1d60], R18 ;  /* 0x001d601201007387 */ /* 0x000fe80000100a00 */
[----:B------:R1:W-:Y:S04]  /*ba00*/  STL.64 [R1+0x1d58], R16 ;  /* 0x001d581001007387 */ /* 0x0003e80000100a00 */
[----:B-1----:R-:W3:Y:S01]  /*ba10*/  LDL.LU R16, [R1+0x104] ;  /* 0x0001040001107983 */ /* 0x002ee20000300800 */
[----:B------:R-:W-:-:S02]  /*ba20*/  LEA R2, R0, R2, 0x1 ;  /* 0x0000000200027211 */ /* 0x000fc400078e08ff */
[----:B--2---:R-:W-:Y:S02]  /*ba30*/  MOV R17, R20 ;  /* 0x0000001400117202 */ /* 0x004fe40000000f00 */
[CC--:B------:R-:W-:Y:S02]  /*ba40*/  LEA R20, P0, R6.reuse, R24.reuse, 0x1 ;  /* 0x0000001806147211 */ /* 0x0c0fe400078008ff */
[-C--:B----4-:R-:W-:Y:S01]  /*ba50*/  LEA.HI.X.SX32 R13, R5, R25.reuse, 0x1, P2 ;  /* 0x00000019050d7211 */ /* 0x090fe200010f0eff */
[----:B---3--:R-:W-:Y:S01]  /*ba60*/  IMAD.MOV.U32 R5, RZ, RZ, R21 ;  /* 0x000000ffff057224 */ /* 0x008fe200078e0015 */
[-C--:B------:R-:W-:Y:S02]  /*ba70*/  LEA R12, P1, R7, R24.reuse, 0x1 ;  /* 0x00000018070c7211 */ /* 0x080fe400078208ff */
[----:B------:R-:W-:Y:S01]  /*ba80*/  LEA.HI.X.SX32 R21, R6, R25, 0x1, P0 ;  /* 0x0000001906157211 */ /* 0x000fe200000f0eff */
[----:B------:R1:W-:Y:S01]  /*ba90*/  STL [R1+0x123c], R13 ;  /* 0x00123c0d01007387 */ /* 0x0003e20000100800 */
[----:B------:R-:W-:-:S03]  /*baa0*/  LEA R18, P2, R8, R24, 0x1 ;  /* 0x0000001808127211 */ /* 0x000fc600078408ff */
[----:B------:R2:W-:Y:S01]  /*bab0*/  STL [R1+0xe4], R2 ;  /* 0x0000e40201007387 */ /* 0x0005e20000100800 */
[----:B-1----:R-:W-:-:S03]  /*bac0*/  LEA.HI.X.SX32 R13, R7, R25, 0x1, P1 ;  /* 0x00000019070d7211 */ /* 0x002fc600008f0eff */
[----:B------:R1:W-:Y:S01]  /*bad0*/  STL.64 [R1+0x1230], R20 ;  /* 0x0012301401007387 */ /* 0x0003e20000100a00 */
[----:B------:R-:W-:Y:S02]  /*bae0*/  IMAD.MOV.U32 R7, RZ, RZ, R14 ;  /* 0x000000ffff077224 */ /* 0x000fe400078e000e */
[----:B--2---:R-:W-:Y:S01]  /*baf0*/  IMAD R2, R0, 0x2, R2 ;  /* 0x0000000200027824 */ /* 0x004fe200078e0202 */
[C---:B------:R-:W-:Y:S02]  /*bb00*/  LEA R14, P0, R9.reuse, R24, 0x1 ;  /* 0x00000018090e7211 */ /* 0x040fe400078008ff */
[----:B------:R-:W-:Y:S02]  /*bb10*/  LEA.HI.X.SX32 R19, R8, R25, 0x1, P2 ;  /* 0x0000001908137211 */ /* 0x000fe400010f0eff */
[----:B------:R-:W-:Y:S01]  /*bb20*/  MOV R8, R15 ;  /* 0x0000000f00087202 */ /* 0x000fe20000000f00 */
[----:B-1----:R-:W2:Y:S04]  /*bb30*/  LDL.LU.64 R20, [R1+0x1d78] ;  /* 0x001d780001147983 */ /* 0x002ea80000300a00 */
[----:B------:R1:W-:Y:S01]  /*bb40*/  STL.64 [R1+0x1228], R12 ;  /* 0x0012280c01007387 */ /* 0x0003e20000100a00 */
[----:B------:R-:W-:-:S03]  /*bb50*/  LEA.HI.X.SX32 R15, R9, R25, 0x1, P0 ;  /* 0x00000019090f7211 */ /* 0x000fc600000f0eff */
[----:B-1----:R-:W3:Y:S04]  /*bb60*/  LDL.LU.64 R12, [R1+0x1d70] ;  /* 0x001d7000010c7983 */ /* 0x002ee80000300a00 */
[----:B------:R1:W-:Y:S04]  /*bb70*/  STL [R1+0xe0], R2 ;  /* 0x0000e00201007387 */ /* 0x0003e80000100800 */
[----:B------:R4:W-:Y:S01]  /*bb80*/  STL.64 [R1+0x1220], R18 ;  /* 0x0012201201007387 */ /* 0x0009e20000100a00 */
[----:B-1----:R-:W-:-:S05]  /*bb90*/  IMAD R2, R0, 0x2, R2 ;  /* 0x0000000200027824 */ /* 0x002fca00078e0202 */
[----:B------:R1:W-:Y:S01]  /*bba0*/  STL [R1+0xd0], R2 ;  /* 0x0000d00201007387 */ /* 0x0003e20000100800 */
[----:B----4-:R-:W-:Y:S02]  /*bbb0*/  MOV R19, R17 ;  /* 0x0000001100137202 */ /* 0x010fe40000000f00 */
[----:B------:R-:W-:Y:S01]  /*bbc0*/  LEA R18, P1, R10, R24, 0x1 ;  /* 0x000000180a127211 */ /* 0x000fe200078208ff */
[----:B------:R4:W-:Y:S01]  /*bbd0*/  STL.64 [R1+0x1218], R14 ;  /* 0x0012180e01007387 */ /* 0x0009e20000100a00 */
[----:B------:R-:W-:Y:S02]  /*bbe0*/  MOV R6, R16 ;  /* 0x0000001000067202 */ /* 0x000fe40000000f00 */
[----:B------:R-:W-:Y:S02]  /*bbf0*/  MOV R9, R19 ;  /* 0x0000001300097202 */ /* 0x000fe40000000f00 */
[C---:B------:R-:W-:Y:S01]  /*bc00*/  LEA R16, P2, R11.reuse, R24, 0x1 ;  /* 0x000000180b107211 */ /* 0x040fe200078408ff */
[----:B-1----:R-:W-:Y:S01]  /*bc10*/  IMAD R2, R0, 0x2, R2 ;  /* 0x0000000200027824 */ /* 0x002fe200078e0202 */
[-C--:B------:R-:W-:Y:S01]  /*bc20*/  LEA.HI.X.SX32 R19, R10, R25.reuse, 0x1, P1 ;  /* 0x000000190a137211 */ /* 0x080fe200008f0eff */
[----:B----4-:R-:W4:Y:S01]  /*bc30*/  LDL.LU.64 R14, [R1+0x1d68] ;  /* 0x001d6800010e7983 */ /* 0x010f220000300a00 */
[----:B------:R-:W-:-:S03]  /*bc40*/  LEA.HI.X.SX32 R17, R11, R25, 0x1, P2 ;  /* 0x000000190b117211 */ /* 0x000fc600010f0eff */
[----:B------:R-:W-:Y:S04]  /*bc50*/  STL [R1+0xcc], R2 ;  /* 0x0000cc0201007387 */ /* 0x000fe80000100800 */
[----:B------:R1:W-:Y:S04]  /*bc60*/  STL.64 [R1+0x1210], R18 ;  /* 0x0012101201007387 */ /* 0x0003e80000100a00 */
[----:B-1----:R-:W4:Y:S04]  /*bc70*/  LDL.LU.64 R18, [R1+0x1d60] ;  /* 0x001d600001127983 */ /* 0x002f280000300a00 */
[----:B------:R1:W-:Y:S04]  /*bc80*/  STL.64 [R1+0x1208], R16 ;  /* 0x0012081001007387 */ /* 0x0003e80000100a00 */
[----:B-1----:R-:W4:Y:S01]  /*bc90*/  LDL.LU.64 R16, [R1+0x1d58] ;  /* 0x001d580001107983 */ /* 0x002f220000300a00 */
[----:B------:R-:W-:-:S05]  /*bca0*/  IMAD R2, R0, 0x2, R2 ;  /* 0x0000000200027824 */ /* 0x000fca00078e0202 */
[----:B------:R1:W-:Y:S04]  /*bcb0*/  STL [R1+0xb8], R2 ;  /* 0x0000b80201007387 */ /* 0x0003e80000100800 */
[----:B------:R3:W-:Y:S01]  /*bcc0*/  STL.64 [R1+0x1d50], R6 ;  /* 0x001d500601007387 */ /* 0x0007e20000100a00 */
[----:B------:R-:W-:Y:S01]  /*bcd0*/  IMAD.MOV.U32 R10, RZ, RZ, R8 ;  /* 0x000000ffff0a7224 */ /* 0x000fe200078e0008 */
[----:B------:R-:W-:Y:S02]  /*bce0*/  MOV R11, R9 ;  /* 0x00000009000b7202 */ /* 0x000fe40000000f00 */
[----:B-1----:R-:W-:Y:S01]  /*bcf0*/  LEA R2, R0, R2, 0x1 ;  /* 0x0000000200027211 */ /* 0x002fe200078e08ff */
[----:B--2---:R1:W-:Y:S01]  /*bd00*/  STL.64 [R1+0x1d48], R20 ;  /* 0x001d481401007387 */ /* 0x0043e20000100a00 */
[----:B---3--:R-:W-:-:S02]  /*bd10*/  LEA R6, P0, R12, R24, 0x1 ;  /* 0x000000180c067211 */ /* 0x008fc400078008ff */
[C---:B-1----:R-:W-:Y:S02]  /*bd20*/  LEA R20, P1, R13.reuse, R24, 0x1 ;  /* 0x000000180d147211 */ /* 0x042fe400078208ff */
[-C--:B------:R-:W-:Y:S02]  /*bd30*/  LEA.HI.X.SX32 R7, R12, R25.reuse, 0x1, P0 ;  /* 0x000000190c077211 */ /* 0x080fe400000f0eff */
[----:B------:R-:W-:-:S03]  /*bd40*/  LEA.HI.X.SX32 R21, R13, R25, 0x1, P1 ;  /* 0x000000190d157211 */ /* 0x000fc600008f0eff */
[----:B------:R1:W-:Y:S04]  /*bd50*/  STL.64 [R1+0x1200], R6 ;  /* 0x0012000601007387 */ /* 0x0003e80000100a00 */
[----:B-1----:R-:W2:Y:S04]  /*bd60*/  LDL.LU.64 R6, [R1+0x1d50] ;  /* 0x001d500001067983 */ /* 0x002ea80000300a00 */
[----:B------:R1:W-:Y:S01]  /*bd70*/  STL [R1+0xc8], R2 ;  /* 0x0000c80201007387 */ /* 0x0003e20000100800 */
[----:B----4-:R-:W-:-:S04]  /*bd80*/  LEA R8, P2, R14, R24, 0x1 ;  /* 0x000000180e087211 */ /* 0x010fc800078408ff */
[----:B------:R-:W-:Y:S01]  /*bd90*/  LEA.HI.X.SX32 R9, R14, R25, 0x1, P2 ;  /* 0x000000190e097211 */ /* 0x000fe200010f0eff */
[----:B------:R3:W-:Y:S01]  /*bda0*/  STL.64 [R1+0x11f8], R20 ;  /* 0x0011f81401007387 */ /* 0x0007e20000100a00 */
[----:B-1----:R-:W-:-:S03]  /*bdb0*/  LEA R2, R0, R2, 0x1 ;  /* 0x0000000200027211 */ /* 0x002fc600078e08ff */
[----:B------:R1:W-:Y:S01]  /*bdc0*/  STL.64 [R1+0x11f0], R8 ;  /* 0x0011f00801007387 */ /* 0x0003e20000100a00 */
[C---:B---3--:R-:W-:Y:S01]  /*bdd0*/  LEA R20, P0, R15.reuse, R24, 0x1 ;  /* 0x000000180f147211 */ /* 0x048fe200078008ff */
[----:B-1----:R-:W-:Y:S01]  /*bde0*/  IMAD.MOV.U32 R9, RZ, RZ, R19 ;  /* 0x000000ffff097224 */ /* 0x002fe200078e0013 */
[----:B------:R-:W-:Y:S02]  /*bdf0*/  MOV R8, R18 ;  /* 0x0000001200087202 */ /* 0x000fe40000000f00 */
[----:B------:R-:W-:-:S03]  /*be00*/  LEA.HI.X.SX32 R21, R15, R25, 0x1, P0 ;  /* 0x000000190f157211 */ /* 0x000fc600000f0eff */
[----:B------:R-:W-:Y:S04]  /*be10*/  STL.64 [R1+0x1d38], R8 ;  /* 0x001d380801007387 */ /* 0x000fe80000100a00 */
[----:B------:R1:W-:Y:S01]  /*be20*/  STL [R1+0xa8], R2 ;  /* 0x0000a80201007387 */ /* 0x0003e20000100800 */
[----:B------:R-:W-:-:S03]  /*be30*/  LEA R18, P1, R16, R24, 0x1 ;  /* 0x0000001810127211 */ /* 0x000fc600078208ff */
[----:B------:R3:W-:Y:S01]  /*be40*/  STL.64 [R1+0x11e8], R20 ;  /* 0x0011e81401007387 */ /* 0x0007e20000100a00 */
[----:B------:R-:W-:Y:S01]  /*be50*/  LEA.HI.X.SX32 R19, R16, R25, 0x1, P1 ;  /* 0x0000001910137211 */ /* 0x000fe200008f0eff */
[----:B-1----:R-:W-:Y:S02]  /*be60*/  IMAD R2, R0, 0x2, R2 ;  /* 0x0000000200027824 */ /* 0x002fe400078e0202 */
[----:B---3--:R-:W3:Y:S04]  /*be70*/  LDL.LU.64 R20, [R1+0x1d48] ;  /* 0x001d480001147983 */ /* 0x008ee80000300a00 */
[----:B------:R-:W-:Y:S04]  /*be80*/  STL [R1+0xa4], R2 ;  /* 0x0000a40201007387 */ /* 0x000fe80000100800 */
[----:B------:R1:W-:Y:S04]  /*be90*/  STL.64 [R1+0x11e0], R18 ;  /* 0x0011e01201007387 */ /* 0x0003e80000100a00 */
[----:B-1----:R-:W4:Y:S01]  /*bea0*/  LDL.LU.64 R18, [R1+0x1d40] ;  /* 0x001d400001127983 */ /* 0x002f220000300a00 */
[----:B------:R-:W-:-:S04]  /*beb0*/  LEA R8, P2, R17, R24, 0x1 ;  /* 0x0000001811087211 */ /* 0x000fc800078408ff */
[----:B------:R-:W-:Y:S02]  /*bec0*/  LEA.HI.X.SX32 R9, R17, R25, 0x1, P2 ;  /* 0x0000001911097211 */ /* 0x000fe400010f0eff */
[----:B--2---:R-:W-:-:S05]  /*bed0*/  MOV R16, R7 ;  /* 0x0000000700107202 */ /* 0x004fca0000000f00 */
[----:B------:R-:W-:Y:S04]  /*bee0*/  STL [R1+0x1d30], R16 ;  /* 0x001d301001007387 */ /* 0x000fe80000100800 */
[----:B------:R4:W-:Y:S02]  /*bef0*/  STL.64 [R1+0x11d8], R8 ;  /* 0x0011d80801007387 */ /* 0x0009e40000100a00 */
[----:B----4-:R-:W-:-:S04]  /*bf00*/  LEA R8, P0, R18, R24, 0x1 ;  /* 0x0000001812087211 */ /* 0x010fc800078008ff */
[----:B------:R-:W-:-:S05]  /*bf10*/  LEA.HI.X.SX32 R9, R18, R25, 0x1, P0 ;  /* 0x0000001912097211 */ /* 0x000fca00000f0eff */
[----:B------:R1:W-:Y:S04]  /*bf20*/  STL.64 [R1+0x11d0], R8 ;  /* 0x0011d00801007387 */ /* 0x0003e80000100a00 */
[----:B-1----:R-:W2:Y:S01]  /*bf30*/  LDL.LU.64 R8, [R1+0x1d38] ;  /* 0x001d380001087983 */ /* 0x002ea20000300a00 */
[----:B------:R-:W-:Y:S01]  /*bf40*/  IMAD.MOV.U32 R7, RZ, RZ, R6 ;  /* 0x000000ffff077224 */ /* 0x000fe200078e0006 */
[----:B------:R-:W-:Y:S01]  /*bf50*/  MOV R6, R5 ;  /* 0x0000000500067202 */ /* 0x000fe20000000f00 */
[----:B------:R-:W-:-:S05]  /*bf60*/  IMAD R5, R0, 0x2, R22 ;  /* 0x0000000200057824 */ /* 0x000fca00078e0216 */
[----:B------:R-:W-:-:S05]  /*bf70*/  LEA R5, R0, R5, 0x1 ;  /* 0x0000000500057211 */ /* 0x000fca00078e08ff */
[----:B------:R-:W-:Y:S01]  /*bf80*/  IMAD R5, R0, 0x2, R5 ;  /* 0x0000000200057824 */ /* 0x000fe200078e0205 */
[----:B------:R-:W-:-:S04]  /*bf90*/  MOV R17, R22 ;  /* 0x0000001600117202 */ /* 0x000fc80000000f00 */
[----:B------:R-:W-:Y:S02]  /*bfa0*/  MOV R15, R5 ;  /* 0x00000005000f7202 */ /* 0x000fe40000000f00 */
[----:B------:R-:W-:Y:S01]  /*bfb0*/  MOV R5, R28 ;  /* 0x0000001c00057202 */ /* 0x000fe20000000f00 */
[----:B------:R-:W-:Y:S02]  /*bfc0*/  IMAD.MOV.U32 R28, RZ, RZ, R26 ;  /* 0x000000ffff1c7224 */ /* 0x000fe400078e001a */
[----:B------:R-:W-:Y:S01]  /*bfd0*/  IMAD R26, R0, 0x2, R2 ;  /* 0x00000002001a7824 */ /* 0x000fe200078e0202 */
[CC--:B------:R-:W-:Y:S02]  /*bfe0*/  LEA R16, P1, R19.reuse, R24.reuse, 0x1 ;  /* 0x0000001813107211 */ /* 0x0c0fe400078208ff */
[----:B---3--:R-:W-:Y:S01]  /*bff0*/  LEA R22, P2, R20, R24, 0x1 ;  /* 0x0000001814167211 */ /* 0x008fe200078408ff */
[C---:B------:R-:W-:Y:S01]  /*c000*/  IMAD R2, R0.reuse, 0x2, R26 ;  /* 0x0000000200027824 */ /* 0x040fe200078e021a */
[----:B------:R-:W-:Y:S01]  /*c010*/  MOV R18, R17 ;  /* 0x0000001100127202 */ /* 0x000fe20000000f00 */
[----:B------:R-:W-:Y:S01]  /*c020*/  IMAD.MOV.U32 R13, RZ, RZ, R27 ;  /* 0x000000ffff0d7224 */ /* 0x000fe200078e001b */
[----:B------:R-:W-:Y:S01]  /*c030*/  LEA.HI.X.SX32 R17, R19, R25, 0x1, P1 ;  /* 0x0000001913117211 */ /* 0x000fe200008f0eff */
[----:B------:R-:W-:Y:S01]  /*c040*/  IMAD.MOV.U32 R14, RZ, RZ, R3 ;  /* 0x000000ffff0e7224 */ /* 0x000fe200078e0003 */
[----:B------:R-:W-:Y:S01]  /*c050*/  MOV R12, R29 ;  /* 0x0000001d000c7202 */ /* 0x000fe20000000f00 */
[C-C-:B------:R-:W-:Y:S01]  /*c060*/  IMAD R27, R0.reuse, 0x2, R23.reuse ;  /* 0x00000002001b7824 */ /* 0x140fe200078e0217 */
[----:B------:R-:W-:Y:S01]  /*c070*/  MOV R3, R23 ;  /* 0x0000001700037202 */ /* 0x000fe20000000f00 */
[----:B------:R-:W-:Y:S01]  /*c080*/  IMAD R29, R0, 0x2, R23 ;  /* 0x00000002001d7824 */ /* 0x000fe200078e0217 */
[----:B------:R-:W-:Y:S01]  /*c090*/  STL [R1+0x9c], R2 ;  /* 0x00009c0201007387 */ /* 0x000fe20000100800 */
[----:B------:R-:W-:-:S03]  /*c0a0*/  LEA.HI.X.SX32 R23, R20, R25, 0x1, P2 ;  /* 0x0000001914177211 */ /* 0x000fc600010f0eff */
[----:B--2---:R-:W-:Y:S04]  /*c0b0*/  STL.64 [R1+0x1d18], R8 ;  /* 0x001d180801007387 */ /* 0x004fe80000100a00 */
[----:B------:R1:W-:Y:S04]  /*c0c0*/  STL.64 [R1+0x11c8], R16 ;  /* 0x0011c81001007387 */ /* 0x0003e80000100a00 */
[----:B-1----:R-:W2:Y:S04]  /*c0d0*/  LDL.LU R16, [R1+0x1d30] ;  /* 0x001d300001107983 */ /* 0x002ea80000300800 */
[----:B------:R-:W-:Y:S04]  /*c0e0*/  STL [R1+0x1d20], R18 ;  /* 0x001d201201007387 */ /* 0x000fe80000100800 */
[----:B------:R1:W-:Y:S04]  /*c0f0*/  STL.64 [R1+0x11c0], R22 ;  /* 0x0011c01601007387 */ /* 0x0003e80000100a00 */
[----:B-1----:R-:W3:Y:S01]  /*c100*/  LDL.LU.64 R22, [R1+0x1d28] ;  /* 0x001d280001167983 */ /* 0x002ee20000300a00 */
[----:B------:R-:W-:Y:S01]  /*c110*/  IMAD R2, R0, 0x2, R2 ;  /* 0x0000000200027824 */ /* 0x000fe200078e0202 */
[----:B------:R-:W-:-:S02]  /*c120*/  LEA R8, P0, R21, R24, 0x1 ;  /* 0x0000001815087211 */ /* 0x000fc400078008ff */
[----:B------:R-:W-:Y:S02]  /*c130*/  STL.64 [R1+0x1d10], R12 ;  /* 0x001d100c01007387 */ /* 0x000fe40000100a00 */
[----:B------:R-:W-:Y:S02]  /*c140*/  LEA.HI.X.SX32 R9, R21, R25, 0x1, P0 ;  /* 0x0000001915097211 */ /* 0x000fe400000f0eff */
[----:B------:R-:W-:Y:S04]  /*c150*/  STL [R1+0x8c], R2 ;  /* 0x00008c0201007387 */ /* 0x000fe80000100800 */
[----:B------:R-:W4:Y:S01]  /*c160*/  LDL.LU R20, [R1+0x14] ;  /* 0x0000140001147983 */ /* 0x000f220000300800 */
[----:B---3--:R-:W-:-:S05]  /*c170*/  LEA R18, P2, R23, R24, 0x1 ;  /* 0x0000001817127211 */ /* 0x008fca00078408ff */
[----:B------:R1:W-:Y:S04]  /*c180*/  STL [R1+0x11a8], R18 ;  /* 0x0011a81201007387 */ /* 0x0003e80000100800 */
[----:B-1----:R-:W3:Y:S04]  /*c190*/  LDL.LU R18, [R1+0x1d20] ;  /* 0x001d200001127983 */ /* 0x002ee80000300800 */
[----:B------:R1:W-:Y:S04]  /*c1a0*/  STL.64 [R1+0x11b8], R8 ;  /* 0x0011b80801007387 */ /* 0x0003e80000100a00 */
[----:B-1----:R-:W2:Y:S01]  /*c1b0*/  LDL.LU.64 R8, [R1+0x1d18] ;  /* 0x001d180001087983 */ /* 0x002ea20000300a00 */
[----:B------:R-:W-:-:S02]  /*c1c0*/  LEA R2, R0, R2, 0x1 ;  /* 0x0000000200027211 */ /* 0x000fc400078e08ff */
[C---:B------:R-:W-:Y:S01]  /*c1d0*/  LEA R12, P1, R22.reuse, R24, 0x1 ;  /* 0x00000018160c7211 */ /* 0x040fe200078208ff */
[----:B------:R-:W3:Y:S03]  /*c1e0*/  LDL.LU R21, [R1+0xc] ;  /* 0x00000c0001157983 */ /* 0x000ee60000300800 */
[-C--:B------:R-:W-:Y:S01]  /*c1f0*/  LEA.HI.X.SX32 R13, R22, R25.reuse, 0x1, P1 ;  /* 0x00000019160d7211 */ /* 0x080fe200008f0eff */
[----:B------:R-:W-:Y:S04]  /*c200*/  STL [R1+0x98], R2 ;  /* 0x0000980201007387 */ /* 0x000fe80000100800 */
[----:B--2---:R1:W-:Y:S04]  /*c210*/  STL.64 [R1+0x1d00], R8 ;  /* 0x001d000801007387 */ /* 0x0043e80000100a00 */
[----:B-1----:R0:W2:Y:S04]  /*c220*/  LDL.64 R8, [R1+0x11a8] ;  /* 0x0011a80001087983 */ /* 0x0020a80000100a00 */
[----:B------:R1:W-:Y:S04]  /*c230*/  STL.64 [R1+0x11b0], R12 ;  /* 0x0011b00c01007387 */ /* 0x0003e80000100a00 */
[----:B-1----:R-:W3:Y:S01]  /*c240*/  LDL.LU.64 R12, [R1+0x1d10] ;  /* 0x001d1000010c7983 */ /* 0x002ee20000300a00 */
[----:B--2---:R-:W-:-:S03]  /*c250*/  LEA.HI.X.SX32 R9, R23, R25, 0x1, P2 ;  /* 0x0000001917097211 */ /* 0x004fc600010f0eff */
[----:B---3--:R-:W-:Y:S04]  /*c260*/  STL.64 [R1+0x1d08], R12 ;  /* 0x001d080c01007387 */ /* 0x008fe80000100a00 */
[----:B------:R-:W-:Y:S04]  /*c270*/  STL [R1+0x11ac], R9 ;  /* 0x0011ac0901007387 */ /* 0x000fe80000100800 */
[----:B------:R1:W-:Y:S04]  /*c280*/  STL [R1+0x1cb8], R26 ;  /* 0x001cb81a01007387 */ /* 0x0003e80000100800 */
[----:B-1----:R-:W2:Y:S01]  /*c290*/  LDL.LU R26, [R1+0x10] ;  /* 0x00001000011a7983 */ /* 0x002ea20000300800 */
[----:B----4-:R-:W-:-:S04]  /*c2a0*/  LEA R12, P0, R20, R24, 0x1 ;  /* 0x00000018140c7211 */ /* 0x010fc800078008ff */
[----:B------:R-:W-:-:S05]  /*c2b0*/  LEA.HI.X.SX32 R13, R20, R25, 0x1, P0 ;  /* 0x00000019140d7211 */ /* 0x000fca00000f0eff */
[----:B------:R1:W-:Y:S04]  /*c2c0*/  STL.64 [R1+0x11a0], R12 ;  /* 0x0011a00c01007387 */ /* 0x0003e80000100a00 */
[----:B-1----:R-:W3:Y:S04]  /*c2d0*/  LDL.LU.64 R12, [R1+0x1d08] ;  /* 0x001d0800010c7983 */ /* 0x002ee80000300a00 */
[----:B------:R-:W4:Y:S01]  /*c2e0*/  LDL.LU R20, [R1+0x1c] ;  /* 0x00001c0001147983 */ /* 0x000f220000300800 */
[----:B--2---:R-:W-:-:S04]  /*c2f0*/  LEA R8, P1, R26, R24, 0x1 ;  /* 0x000000181a087211 */ /* 0x004fc800078208ff */
[----:B------:R-:W-:-:S05]  /*c300*/  LEA.HI.X.SX32 R9, R26, R25, 0x1, P1 ;  /* 0x000000191a097211 */ /* 0x000fca00008f0eff */
[----:B------:R1:W-:Y:S04]  /*c310*/  STL.64 [R1+0x1198], R8 ;  /* 0x0011980801007387 */ /* 0x0003e80000100a00 */
[----:B-1----:R-:W2:Y:S01]  /*c320*/  LDL.LU.64 R8, [R1+0x1d00] ;  /* 0x001d000001087983 */ /* 0x002ea20000300a00 */
[C---:B------:R-:W-:Y:S02]  /*c330*/  LEA R27, R0.reuse, R27, 0x1 ;  /* 0x0000001b001b7211 */ /* 0x040fe400078e08ff */
[----:B------:R-:W-:Y:S02]  /*c340*/  LEA R22, P2, R21, R24, 0x1 ;  /* 0x0000001815167211 */ /* 0x000fe400078408ff */
[----:B------:R-:W-:Y:S01]  /*c350*/  MOV R17, R14 ;  /* 0x0000000e00117202 */ /* 0x000fe20000000f00 */
[----:B------:R-:W-:-:S02]  /*c360*/  IMAD R27, R0, 0x2, R27 ;  /* 0x00000002001b7824 */ /* 0x000fc400078e021b */
[----:B------:R-:W-:Y:S01]  /*c370*/  IMAD.MOV.U32 R14, RZ, RZ, R5 ;  /* 0x000000ffff0e7224 */ /* 0x000fe200078e0005 */
[C---:B------:R-:W-:Y:S02]  /*c380*/  LEA R5, R0.reuse, R23, 0x1 ;  /* 0x0000001700057211 */ /* 0x040fe400078e08ff */
[----:B------:R-:W-:Y:S02]  /*c390*/  LEA.HI.X.SX32 R23, R21, R25, 0x1, P2 ;  /* 0x0000001915177211 */ /* 0x000fe400010f0eff */
[C---:B------:R-:W-:Y:S01]  /*c3a0*/  LEA R2, R0.reuse, R2, 0x1 ;  /* 0x0000000200027211 */ /* 0x040fe200078e08ff */
[----:B------:R-:W-:Y:S01]  /*c3b0*/  IMAD.MOV.U32 R19, RZ, RZ, R18 ;  /* 0x000000ffff137224 */ /* 0x000fe200078e0012 */
[C---:B------:R-:W-:Y:S01]  /*c3c0*/  LEA R27, R0.reuse, R27, 0x1 ;  /* 0x0000001b001b7211 */ /* 0x040fe200078e08ff */
[----:B------:R-:W-:Y:S01]  /*c3d0*/  IMAD.MOV.U32 R18, RZ, RZ, R14 ;  /* 0x000000ffff127224 */ /* 0x000fe200078e000e */
[----:B------:R-:W-:Y:S01]  /*c3e0*/  MOV R14, R3 ;  /* 0x00000003000e7202 */ /* 0x000fe20000000f00 */
[----:B------:R1:W-:Y:S01]  /*c3f0*/  STL.64 [R1+0x1190], R22 ;  /* 0x0011901601007387 */ /* 0x0003e20000100a00 */
[----:B------:R-:W-:-:S03]  /*c400*/  IMAD R3, R0, 0x2, R2 ;  /* 0x0000000200037824 */ /* 0x000fc600078e0202 */
[----:B--2---:R-:W-:Y:S04]  /*c410*/  STL.64 [R1+0x1cf8], R8 ;  /* 0x001cf80801007387 */ /* 0x004fe80000100a00 */
[----:B------:R-:W-:Y:S04]  /*c420*/  STL [R1+0x1ce8], R27 ;  /* 0x001ce81b01007387 */ /* 0x000fe80000100800 */
[----:B------:R-:W-:Y:S04]  /*c430*/  STL.64 [R1+0x1cf0], R10 ;  /* 0x001cf00a01007387 */ /* 0x000fe80000100a00 */
[----:B-1----:R-:W2:Y:S04]  /*c440*/  LDL.LU R23, [R1+0x2c] ;  /* 0x00002c0001177983 */ /* 0x002ea80000300800 */
[----:B------:R-:W2:Y:S04]  /*c450*/  LDL.LU R22, [R1+0x28] ;  /* 0x0000280001167983 */ /* 0x000ea80000300800 */
[----:B------:R1:W-:Y:S04]  /*c460*/  STL.64 [R1+0x1c40], R2 ;  /* 0x001c400201007387 */ /* 0x0003e80000100a00 */
[----:B-1----:R-:W2:Y:S01]  /*c470*/  LDL.LU R2, [R1+0x20] ;  /* 0x0000200001027983 */ /* 0x002ea20000300800 */
[----:B------:R-:W-:-:S05]  /*c480*/  IMAD R5, R0, 0x2, R5 ;  /* 0x0000000200057824 */ /* 0x000fca00078e0205 */
[----:B------:R-:W-:-:S05]  /*c490*/  LEA R5, R0, R5, 0x1 ;  /* 0x0000000500057211 */ /* 0x000fca00078e08ff */
[----:B------:R-:W-:Y:S01]  /*c4a0*/  IMAD R5, R0, 0x2, R5 ;  /* 0x0000000200057824 */ /* 0x000fe200078e0205 */
[----:B------:R-:W-:Y:S01]  /*c4b0*/  MOV R21, R19 ;  /* 0x0000001300157202 */ /* 0x000fe20000000f00 */
[----:B------:R-:W-:-:S03]  /*c4c0*/  IMAD.MOV.U32 R19, RZ, RZ, R15 ;  /* 0x000000ffff137224 */ /* 0x000fc600078e000f */
[----:B------:R-:W-:Y:S02]  /*c4d0*/  LEA R8, P0, R5, R24, 0x1 ;  /* 0x0000001805087211 */ /* 0x000fe400078008ff */
[----:B------:R-:W-:Y:S02]  /*c4e0*/  MOV R9, R5 ;  /* 0x0000000500097202 */ /* 0x000fe40000000f00 */
[----:B------:R-:W-:Y:S01]  /*c4f0*/  MOV R15, R4 ;  /* 0x00000004000f7202 */ /* 0x000fe20000000f00 */
[----:B------:R-:W-:Y:S01]  /*c500*/  IMAD R4, R0, 0x2, R3 ;  /* 0x0000000200047824 */ /* 0x000fe200078e0203 */
[C---:B----4-:R-:W-:Y:S02]  /*c510*/  LEA R10, P2, R20.reuse, R24, 0x1 ;  /* 0x00000018140a7211 */ /* 0x050fe400078408ff */
[-C--:B------:R-:W-:Y:S01]  /*c520*/  LEA.HI.X.SX32 R9, R9, R25.reuse, 0x1, P0 ;  /* 0x0000001909097211 */ /* 0x080fe200000f0eff */
[----:B------:R-:W-:Y:S01]  /*c530*/  STL [R1+0x1c48], R3 ;  /* 0x001c480301007387 */ /* 0x000fe20000100800 */
[----:B------:R-:W-:Y:S01]  /*c540*/  LEA.HI.X.SX32 R11, R20, R25, 0x1, P2 ;  /* 0x00000019140b7211 */ /* 0x000fe200010f0eff */
[----:B------:R-:W-:-:S02]  /*c550*/  IMAD R5, R0, 0x2, R4 ;  /* 0x0000000200057824 */ /* 0x000fc400078e0204 */
[----:B------:R1:W-:Y:S04]  /*c560*/  STL [R1+0x1c70], R3 ;  /* 0x001c700301007387 */ /* 0x0003e80000100800 */
[----:B-1----:R-:W4:Y:S04]  /*c570*/  LDL.LU R3, [R1+0x38] ;  /* 0x0000380001037983 */ /* 0x002f280000300800 */
[----:B------:R1:W-:Y:S04]  /*c580*/  STL.64 [R1+0x1188], R8 ;  /* 0x0011880801007387 */ /* 0x0003e80000100a00 */
[----:B-1----:R-:W4:Y:S01]  /*c590*/  LDL.LU.64 R8, [R1+0x1cf8] ;  /* 0x001cf80001087983 */ /* 0x002f220000300a00 */
[----:B--2---:R-:W-:-:S04]  /*c5a0*/  LEA R26, P1, R2, R24, 0x1 ;  /* 0x00000018021a7211 */ /* 0x004fc800078208ff */
[----:B------:R-:W-:-:S05]  /*c5b0*/  LEA.HI.X.SX32 R27, R2, R25, 0x1, P1 ;  /* 0x00000019021b7211 */ /* 0x000fca00008f0eff */
[----:B------:R-:W-:Y:S04]  /*c5c0*/  STL.64 [R1+0x1180], R26 ;  /* 0x0011801a01007387 */ /* 0x000fe80000100a00 */
[----:B---3--:R-:W-:Y:S04]  /*c5d0*/  STL.64 [R1+0x1ce0], R12 ;  /* 0x001ce00c01007387 */ /* 0x008fe80000100a00 */
[----:B------:R-:W-:Y:S04]  /*c5e0*/  STL.64 [R1+0x1178], R10 ;  /* 0x0011780a01007387 */ /* 0x000fe80000100a00 */
[----:B------:R1:W-:Y:S04]  /*c5f0*/  STL.64 [R1+0x1c50], R4 ;  /* 0x001c500401007387 */ /* 0x0003e80000100a00 */
[----:B-1----:R-:W2:Y:S01]  /*c600*/  LDL.LU R4, [R1+0x30] ;  /* 0x0000300001047983 */ /* 0x002ea20000300800 */
[----:B------:R-:W-:-:S02]  /*c610*/  LEA R26, P1, R23, R24, 0x1 ;  /* 0x00000018171a7211 */ /* 0x000fc400078208ff */
[----:B--2---:R-:W-:-:S04]  /*c620*/  LEA R10, P0, R4, R24, 0x1 ;  /* 0x00000018040a7211 */ /* 0x004fc800078008ff */
[----:B------:R-:W-:-:S05]  /*c630*/  LEA.HI.X.SX32 R11, R4, R25, 0x1, P0 ;  /* 0x00000019040b7211 */ /* 0x000fca00000f0eff */
[----:B------:R1:W-:Y:S04]  /*c640*/  STL.64 [R1+0x1170], R10 ;  /* 0x0011700a01007387 */ /* 0x0003e80000100a00 */
[----:B-1----:R-:W2:Y:S01]  /*c650*/  LDL.LU.64 R10, [R1+0x1cf0] ;  /* 0x001cf000010a7983 */ /* 0x002ea20000300a00 */
[----:B------:R-:W-:Y:S02]  /*c660*/  LEA R12, P2, R22, R24, 0x1 ;  /* 0x00000018160c7211 */ /* 0x000fe400078408ff */
[----:B------:R-:W-:Y:S02]  /*c670*/  MOV R20, R16 ;  /* 0x0000001000147202 */ /* 0x000fe40000000f00 */
[----:B------:R-:W-:Y:S01]  /*c680*/  MOV R16, R6 ;  /* 0x0000000600107202 */ /* 0x000fe20000000f00 */
[----:B------:R-:W-:Y:S01]  /*c690*/  IMAD R6, R0, 0x2, R5 ;  /* 0x0000000200067824 */ /* 0x000fe200078e0205 */
[----:B------:R-:W-:-:S02]  /*c6a0*/  LEA.HI.X.SX32 R27, R23, R25, 0x1, P1 ;  /* 0x00000019171b7211 */ /* 0x000fc400008f0eff */
[----:B------:R-:W-:Y:S01]  /*c6b0*/  LEA.HI.X.SX32 R13, R22, R25, 0x1, P2 ;  /* 0x00000019160d7211 */ /* 0x000fe200010f0eff */
[----:B------:R-:W-:Y:S01]  /*c6c0*/  IMAD.MOV.U32 R2, RZ, RZ, R7 ;  /* 0x000000ffff027224 */ /* 0x000fe200078e0007 */
[----:B------:R-:W-:Y:S01]  /*c6d0*/  LEA R7, R0, R6, 0x1 ;  /* 0x0000000600077211 */ /* 0x000fe200078e08ff */
[----:B------:R1:W-:Y:S01]  /*c6e0*/  STL.64 [R1+0x1168], R26 ;  /* 0x0011681a01007387 */ /* 0x0003e20000100a00 */
[----:B------:R-:W-:Y:S01]  /*c6f0*/  IMAD.MOV.U32 R4, RZ, RZ, R19 ;  /* 0x000000ffff047224 */ /* 0x000fe200078e0013 */
[----:B------:R-:W-:Y:S02]  /*c700*/  MOV R19, R18 ;  /* 0x0000001200137202 */ /* 0x000fe40000000f00 */
[----:B-1----:R-:W3:Y:S04]  /*c710*/  LDL.LU R27, [R1+0x1ce8] ;  /* 0x001ce800011b7983 */ /* 0x002ee80000300800 */
[----:B------:R4:W-:Y:S04]  /*c720*/  STL.64 [R1+0x1160], R12 ;  /* 0x0011600c01007387 */ /* 0x0009e80000100a00 */
[----:B------:R-:W3:Y:S04]  /*c730*/  LDL.LU R26, [R1+0x44] ;  /* 0x00004400011a7983 */ /* 0x000ee80000300800 */
[----:B------:R1:W-:Y:S01]  /*c740*/  STL.64 [R1+0x1c58], R6 ;  /* 0x001c580601007387 */ /* 0x0003e20000100a00 */
[----:B----4-:R-:W-:Y:S01]  /*c750*/  IMAD.MOV.U32 R13, RZ, RZ, R9 ;  /* 0x000000ffff0d7224 */ /* 0x010fe200078e0009 */
[----:B------:R-:W-:-:S04]  /*c760*/  LEA R12, P0, R9, R24, 0x1 ;  /* 0x00000018090c7211 */ /* 0x000fc800078008ff */
[----:B------:R-:W-:Y:S02]  /*c770*/  LEA.HI.X.SX32 R13, R13, R25, 0x1, P0 ;  /* 0x000000190d0d7211 */ /* 0x000fe400000f0eff */
[----:B-1----:R-:W-:Y:S01]  /*c780*/  LEA R6, P2, R21, R24, 0x1 ;  /* 0x0000001815067211 */ /* 0x002fe200078408ff */
[----:B--2---:R-:W-:Y:S01]  /*c790*/  IMAD.MOV.U32 R18, RZ, RZ, R11 ;  /* 0x000000ffff127224 */ /* 0x004fe200078e000b */
[----:B------:R-:W-:Y:S01]  /*c7a0*/  MOV R11, R10 ;  /* 0x0000000a000b7202 */ /* 0x000fe20000000f00 */
[----:B------:R-:W-:Y:S01]  /*c7b0*/  IMAD.MOV.U32 R10, RZ, RZ, R8 ;  /* 0x000000ffff0a7224 */ /* 0x000fe200078e0008 */
[----:B------:R-:W-:-:S04]  /*c7c0*/  LEA R8, R0, R7, 0x1 ;  /* 0x0000000700087211 */ /* 0x000fc800078e08ff */
[----:B------:R-:W-:Y:S01]  /*c7d0*/  LEA R9, R0, R8, 0x1 ;  /* 0x0000000800097211 */ /* 0x000fe200078e08ff */
[----:B------:R1:W-:Y:S04]  /*c7e0*/  STL [R1+0x1c60], R8 ;  /* 0x001c600801007387 */ /* 0x0003e80000100800 */
[----:B-1----:R-:W2:Y:S04]  /*c7f0*/  LDL.LU R8, [R1+0x48] ;  /* 0x0000480001087983 */ /* 0x002ea80000300800 */
[----:B------:R-:W-:Y:S04]  /*c800*/  STL [R1+0x1148], R6 ;  /* 0x0011480601007387 */ /* 0x000fe80000100800 */
[----:B------:R1:W-:Y:S04]  /*c810*/  STL.64 [R1+0x1158], R12 ;  /* 0x0011580c01007387 */ /* 0x0003e80000100a00 */
[----:B-1----:R-:W4:Y:S01]  /*c820*/  LDL.LU.64 R12, [R1+0x1ce0] ;  /* 0x001ce000010c7983 */ /* 0x002f220000300a00 */
[----:B------:R-:W-:-:S03]  /*c830*/  LEA R22, P1, R3, R24, 0x1 ;  /* 0x0000001803167211 */ /* 0x000fc600078208ff */
[----:B----4-:R1:W-:Y:S02]  /*c840*/  STL.64 [R1+0x1cd0], R12 ;  /* 0x001cd00c01007387 */ /* 0x0103e40000100a00 */
[----:B-1----:R-:W-:Y:S02]  /*c850*/  MOV R13, R7 ;  /* 0x00000007000d7202 */ /* 0x002fe40000000f00 */
[----:B------:R-:W4:Y:S01]  /*c860*/  LDL.LU R7, [R1+0x54] ;  /* 0x0000540001077983 */ /* 0x000f220000300800 */
[-C--:B------:R-:W-:Y:S01]  /*c870*/  LEA.HI.X.SX32 R23, R3, R25.reuse, 0x1, P1 ;  /* 0x0000001903177211 */ /* 0x080fe200008f0eff */
[----:B------:R-:W-:Y:S01]  /*c880*/  IMAD.MOV.U32 R12, RZ, RZ, R6 ;  /* 0x000000ffff0c7224 */ /* 0x000fe200078e0006 */
[----:B------:R-:W-:Y:S02]  /*c890*/  LEA.HI.X.SX32 R13, R21, R25, 0x1, P2 ;  /* 0x00000019150d7211 */ /* 0x000fe400010f0eff */
[----:B--2---:R-:W-:Y:S02]  /*c8a0*/  LEA R6, P0, R8, R24, 0x1 ;  /* 0x0000001808067211 */ /* 0x004fe400078008ff */
[----:B------:R-:W-:-:S02]  /*c8b0*/  MOV R21, R18 ;  /* 0x0000001200157202 */ /* 0x000fc40000000f00 */
[----:B---3--:R-:W-:Y:S02]  /*c8c0*/  LEA R12, P1, R26, R24, 0x1 ;  /* 0x000000181a0c7211 */ /* 0x008fe400078208ff */
[----:B------:R-:W-:Y:S01]  /*c8d0*/  MOV R18, R10 ;  /* 0x0000000a00127202 */ /* 0x000fe20000000f00 */
[----:B----4-:R1:W-:Y:S04]  /*c8e0*/  STL [R1+0x1cd8], R7 ;  /* 0x001cd80701007387 */ /* 0x0103e80000100800 */
[----:B------:R-:W2:Y:S04]  /*c8f0*/  LDL.LU R3, [R1+0x50] ;  /* 0x0000500001037983 */ /* 0x000ea80000300800 */
[----:B------:R3:W-:Y:S01]  /*c900*/  STL.64 [R1+0x1150], R22 ;  /* 0x0011501601007387 */ /* 0x0007e20000100a00 */
[----:B-1----:R-:W-:Y:S01]  /*c910*/  LEA.HI.X.SX32 R7, R8, R25, 0x1, P0 ;  /* 0x0000001908077211 */ /* 0x002fe200000f0eff */
[----:B---3--:R-:W-:-:S02]  /*c920*/  IMAD.MOV.U32 R22, RZ, RZ, R19 ;  /* 0x000000ffff167224 */ /* 0x008fc400078e0013 */
[----:B------:R-:W3:Y:S01]  /*c930*/  LDL.LU R23, [R1+0x4c] ;  /* 0x00004c0001177983 */ /* 0x000ee20000300800 */
[----:B------:R-:W-:-:S03]  /*c940*/  IMAD.MOV.U32 R19, RZ, RZ, R11 ;  /* 0x000000ffff137224 */ /* 0x000fc600078e000b */
[----:B------:R1:W-:Y:S04]  /*c950*/  STL [R1+0x114c], R13 ;  /* 0x00114c0d01007387 */ /* 0x0003e80000100800 */
[----:B------:R-:W-:Y:S01]  /*c960*/  STL.64 [R1+0x1cc8], R18 ;  /* 0x001cc81201007387 */ /* 0x000fe20000100a00 */
[----:B-1----:R-:W-:-:S03]  /*c970*/  LEA.HI.X.SX32 R13, R26, R25, 0x1, P1 ;  /* 0x000000191a0d7211 */ /* 0x002fc600008f0eff */
[----:B------:R1:W-:Y:S04]  /*c980*/  STL.64 [R1+0x1140], R6 ;  /* 0x0011400601007387 */ /* 0x0003e80000100a00 */
[----:B-1----:R-:W4:Y:S04]  /*c990*/  LDL.LU R7, [R1+0x1cd8] ;  /* 0x001cd80001077983 */ /* 0x002f280000300800 */
[----:B------:R1:W-:Y:S04]  /*c9a0*/  STL.64 [R1+0x1138], R12 ;  /* 0x0011380c01007387 */ /* 0x0003e80000100a00 */
[----:B-1----:R-:W2:Y:S01]  /*c9b0*/  LDL.LU.64 R12, [R1+0x1cd0] ;  /* 0x001cd000010c7983 */ /* 0x002ea20000300a00 */
[----:B------:R-:W-:Y:S01]  /*c9c0*/  LEA R18, P2, R4, R24, 0x1 ;  /* 0x0000001804127211 */ /* 0x000fe200078408ff */
[----:B------:R-:W-:-:S02]  /*c9d0*/  IMAD R10, R0, 0x2, R9 ;  /* 0x00000002000a7824 */ /* 0x000fc400078e0209 */
[----:B------:R-:W3:Y:S01]  /*c9e0*/  LDL.LU R26, [R1+0x5c] ;  /* 0x00005c00011a7983 */ /* 0x000ee20000300800 */
[----:B------:R-:W-:Y:S02]  /*c9f0*/  LEA.HI.X.SX32 R19, R4, R25, 0x1, P2 ;  /* 0x0000001904137211 */ /* 0x000fe400010f0eff */
[----:B------:R-:W-:Y:S01]  /*ca00*/  LEA R11, R0, R10, 0x1 ;  /* 0x0000000a000b7211 */ /* 0x000fe200078e08ff */
[----:B------:R-:W3:Y:S04]  /*ca10*/  LDL.LU R8, [R1+0x58] ;  /* 0x0000580001087983 */ /* 0x000ee80000300800 */
[----:B------:R4:W-:Y:S02]  /*ca20*/  STL.64 [R1+0x1130], R18 ;  /* 0x0011301201007387 */ /* 0x0009e40000100a00 */
[----:B----4-:R-:W-:-:S04]  /*ca30*/  LEA R18, P0, R7, R24, 0x1 ;  /* 0x0000001807127211 */ /* 0x010fc800078008ff */
[----:B------:R-:W-:Y:S02]  /*ca40*/  LEA.HI.X.SX32 R19, R7, R25, 0x1, P0 ;  /* 0x0000001907137211 */ /* 0x000fe400000f0eff */
[----:B--2---:R-:W-:-:S05]  /*ca50*/  MOV R4, R12 ;  /* 0x0000000c00047202 */ /* 0x004fca0000000f00 */
[----:B------:R3:W-:Y:S04]  /*ca60*/  STL.64 [R1+0x1cc0], R4 ;  /* 0x001cc00401007387 */ /* 0x0007e80000100a00 */
[----:B------:R1:W-:Y:S01]  /*ca70*/  STL.64 [R1+0x1c68], R10 ;  /* 0x001c680a01007387 */ /* 0x0003e20000100a00 */
[----:B------:R-:W-:Y:S01]  /*ca80*/  IMAD R12, R0, 0x2, R11 ;  /* 0x00000002000c7824 */ /* 0x000fe200078e020b */
[-C--:B---3--:R-:W-:Y:S02]  /*ca90*/  LEA R4, P2, R23, R24.reuse, 0x1 ;  /* 0x0000001817047211 */ /* 0x088fe400078408ff */
[----:B-1----:R-:W-:Y:S02]  /*caa0*/  LEA R10, P1, R3, R24, 0x1 ;  /* 0x00000018030a7211 */ /* 0x002fe400078208ff */
[----:B------:R-:W-:-:S02]  /*cab0*/  LEA.HI.X.SX32 R5, R23, R25, 0x1, P2 ;  /* 0x0000001917057211 */ /* 0x000fc400010f0eff */
[----:B------:R-:W-:Y:S01]  /*cac0*/  LEA.HI.X.SX32 R11, R3, R25, 0x1, P1 ;  /* 0x00000019030b7211 */ /* 0x000fe200008f0eff */
[----:B------:R1:W-:Y:S01]  /*cad0*/  STL.64 [R1+0x1128], R18 ;  /* 0x0011281201007387 */ /* 0x0003e20000100a00 */
[----:B------:R-:W-:Y:S01]  /*cae0*/  IMAD.MOV.U32 R6, RZ, RZ, R13 ;  /* 0x000000ffff067224 */ /* 0x000fe200078e000d */
[----:B------:R-:W-:Y:S02]  /*caf0*/  LEA R13, R0, R12, 0x1 ;  /* 0x0000000c000d7211 */ /* 0x000fe400078e08ff */
[----:B-1----:R-:W2:Y:S04]  /*cb00*/  LDL.LU.64 R18, [R1+0x1cc8] ;  /* 0x001cc80001127983 */ /* 0x002ea80000300a00 */
[----:B------:R-:W-:Y:S04]  /*cb10*/  STL.64 [R1+0x1120], R10 ;  /* 0x0011200a01007387 */ /* 0x000fe80000100a00 */
[----:B------:R1:W-:Y:S04]  /*cb20*/  STL.64 [R1+0x1118], R4 ;  /* 0x0011180401007387 */ /* 0x0003e80000100a00 */
[----:B------:R-:W3:Y:S04]  /*cb30*/  LDL.LU R7, [R1+0x74] ;  /* 0x0000740001077983 */ /* 0x000ee80000300800 */
[----:B------:R-:W4:Y:S01]  /*cb40*/  LDL.LU R3, [R1+0x70] ;  /* 0x0000700001037983 */ /* 0x000f220000300800 */
[----:B-1----:R-:W-:Y:S01]  /*cb50*/  IMAD.MOV.U32 R5, RZ, RZ, R15 ;  /* 0x000000ffff057224 */ /* 0x002fe200078e000f */
[----:B------:R-:W-:-:S04]  /*cb60*/  LEA R4, P0, R15, R24, 0x1 ;  /* 0x000000180f047211 */ /* 0x000fc800078008ff */
[----:B------:R-:W-:Y:S01]  /*cb70*/  LEA.HI.X.SX32 R5, R5, R25, 0x1, P0 ;  /* 0x0000001905057211 */ /* 0x000fe200000f0eff */
[----:B------:R-:W-:Y:S04]  /*cb80*/  STL.64 [R1+0x1c78], R12 ;  /* 0x001c780c01007387 */ /* 0x000fe80000100a00 */
[----:B------:R1:W-:Y:S04]  /*cb90*/  STL.64 [R1+0x1110], R4 ;  /* 0x0011100401007387 */ /* 0x0003e80000100a00 */
[----:B-1----:R-:W2:Y:S01]  /*cba0*/  LDL.LU.64 R4, [R1+0x1cc0] ;  /* 0x001cc00001047983 */ /* 0x002ea20000300a00 */
[-C--:B------:R-:W-:Y:S01]  /*cbb0*/  LEA R12, P1, R26, R24.reuse, 0x1 ;  /* 0x000000181a0c7211 */ /* 0x080fe200078208ff */
[----:B------:R-:W-:Y:S01]  /*cbc0*/  IMAD.MOV.U32 R23, RZ, RZ, R14 ;  /* 0x000000ffff177224 */ /* 0x000fe200078e000e */
[----:B------:R-:W-:-:S02]  /*cbd0*/  LEA R10, P2, R8, R24, 0x1 ;  /* 0x00000018080a7211 */ /* 0x000fc400078408ff */
[----:B------:R-:W-:Y:S02]  /*cbe0*/  LEA R14, R0, R13, 0x1 ;  /* 0x0000000d000e7211 */ /* 0x000fe400078e08ff */
[-C--:B------:R-:W-:Y:S02]  /*cbf0*/  LEA.HI.X.SX32 R13, R26, R25.reuse, 0x1, P1 ;  /* 0x000000191a0d7211 */ /* 0x080fe400008f0eff */
[----:B------:R-:W-:Y:S01]  /*cc00*/  LEA.HI.X.SX32 R11, R8, R25, 0x1, P2 ;  /* 0x00000019080b7211 */ /* 0x000fe200010f0eff */
[----:B------:R-:W4:Y:S01]  /*cc10*/  LDL.LU R26, [R1+0x1cb8] ;  /* 0x001cb800011a7983 */ /* 0x000f220000300800 */
[----:B------:R-:W-:-:S03]  /*cc20*/  LEA R15, R0, R14, 0x1 ;  /* 0x0000000e000f7211 */ /* 0x000fc600078e08ff */
[----:B------:R1:W-:Y:S02]  /*cc30*/  STL.64 [R1+0x1108], R12 ;  /* 0x0011080c01007387 */ /* 0x0003e40000100a00 */
[----:B-1----:R-:W-:Y:S02]  /*cc40*/  LEA R12, P0, R17, R24, 0x1 ;  /* 0x00000018110c7211 */ /* 0x002fe400078008ff */
[----:B------:R-:W-:-:S04]  /*cc50*/  MOV R13, R17 ;  /* 0x00000011000d7202 */ /* 0x000fc80000000f00 */
[----:B------:R-:W-:Y:S01]  /*cc60*/  LEA.HI.X.SX32 R13, R13, R25, 0x1, P0 ;  /* 0x000000190d0d7211 */ /* 0x000fe200000f0eff */
[----:B---3--:R-:W-:Y:S04]  /*cc70*/  STL.64 [R1+0x1cb0], R6 ;  /* 0x001cb00601007387 */ /* 0x008fe80000100a00 */
[----:B------:R-:W-:Y:S04]  /*cc80*/  STL.64 [R1+0x1100], R10 ;  /* 0x0011000a01007387 */ /* 0x000fe80000100a00 */
[----:B------:R1:W-:Y:S04]  /*cc90*/  STL.64 [R1+0x1c80], R14 ;  /* 0x001c800e01007387 */ /* 0x0003e80000100a00 */
[----:B-1----:R-:W3:Y:S01]  /*cca0*/  LDL.LU R14, [R1+0x68] ;  /* 0x00006800010e7983 */ /* 0x002ee20000300800 */
[----:B--2---:R-:W-:Y:S01]  /*ccb0*/  IMAD.MOV.U32 R8, RZ, RZ, R4 ;  /* 0x000000ffff087224 */ /* 0x004fe200078e0004 */
[----:B------:R-:W-:Y:S01]  /*ccc0*/  MOV R4, R16 ;  /* 0x0000001000047202 */ /* 0x000fe20000000f00 */
[----:B------:R-:W-:-:S02]  /*ccd0*/  IMAD R16, R0, 0x2, R15 ;  /* 0x0000000200107824 */ /* 0x000fc400078e020f */
[----:B------:R-:W2:Y:S04]  /*cce0*/  LDL.LU R15, [R1+0x64] ;  /* 0x00006400010f7983 */ /* 0x000ea80000300800 */
[----:B------:R1:W-:Y:S04]  /*ccf0*/  STL.64 [R1+0x10f8], R12 ;  /* 0x0010f80c01007387 */ /* 0x0003e80000100a00 */
[----:B-1----:R-:W2:Y:S04]  /*cd00*/  LDL.LU R12, [R1+0x80] ;  /* 0x00008000010c7983 */ /* 0x002ea80000300800 */
[----:B------:R-:W2:Y:S01]  /*cd10*/  LDL.LU R13, [R1+0x7c] ;  /* 0x00007c00010d7983 */ /* 0x000ea20000300800 */
[----:B---3--:R-:W-:-:S04]  /*cd20*/  LEA R6, P1, R14, R24, 0x1 ;  /* 0x000000180e067211 */ /* 0x008fc800078208ff */
[----:B------:R-:W-:Y:S01]  /*cd30*/  LEA.HI.X.SX32 R7, R14, R25, 0x1, P1 ;  /* 0x000000190e077211 */ /* 0x000fe200008f0eff */
[----:B--2---:R-:W-:Y:S04]  /*cd40*/  STL.64 [R1+0x1ca8], R12 ;  /* 0x001ca80c01007387 */ /* 0x004fe80000100a00 */
[----:B------:R1:W-:Y:S04]  /*cd50*/  STL.64 [R1+0x10f0], R6 ;  /* 0x0010f00601007387 */ /* 0x0003e80000100a00 */
[----:B-1----:R-:W2:Y:S01]  /*cd60*/  LDL.LU.64 R6, [R1+0x1cb0] ;  /* 0x001cb00001067983 */ /* 0x002ea20000300a00 */
[----:B------:R-:W-:Y:S01]  /*cd70*/  LEA R10, P2, R15, R24, 0x1 ;  /* 0x000000180f0a7211 */ /* 0x000fe200078408ff */
[----:B------:R-:W-:-:S03]  /*cd80*/  IMAD R17, R0, 0x2, R16 ;  /* 0x0000000200117824 */ /* 0x000fc600078e0210 */
[----:B------:R-:W-:Y:S02]  /*cd90*/  LEA.HI.X.SX32 R11, R15, R25, 0x1, P2 ;  /* 0x000000190f0b7211 */ /* 0x000fe400010f0eff */
[----:B------:R-:W-:Y:S01]  /*cda0*/  MOV R15, R23 ;  /* 0x00000017000f7202 */ /* 0x000fe20000000f00 */
[----:B------:R-:W-:Y:S01]  /*cdb0*/  IMAD.MOV.U32 R23, RZ, RZ, R22 ;  /* 0x000000ffff177224 */ /* 0x000fe200078e0016 */
[----:B------:R-:W-:Y:S01]  /*cdc0*/  MOV R22, R18 ;  /* 0x0000001200167202 */ /* 0x000fe20000000f00 */
[----:B------:R-:W-:Y:S01]  /*cdd0*/  STL.64 [R1+0x10e8], R10 ;  /* 0x0010e80a01007387 */ /* 0x000fe20000100a00 */
[----:B------:R-:W-:-:S03]  /*cde0*/  IMAD R18, R0, 0x2, R17 ;  /* 0x0000000200127824 */ /* 0x000fc600078e0211 */
[----:B------:R-:W3:Y:S04]  /*cdf0*/  LDL.LU R14, [R1+0x90] ;  /* 0x00009000010e7983 */ /* 0x000ee80000300800 */
[----:B------:R1:W-:Y:S02]  /*ce00*/  STL.64 [R1+0x1c88], R16 ;  /* 0x001c881001007387 */ /* 0x0003e40000100a00 */
[----:B-1----:R-:W-:Y:S02]  /*ce10*/  LEA R16, P0, R19, R24, 0x1 ;  /* 0x0000001813107211 */ /* 0x002fe400078008ff */
[----:B------:R-:W-:-:S04]  /*ce20*/  MOV R17, R19 ;  /* 0x0000001300117202 */ /* 0x000fc80000000f00 */
[----:B------:R-:W-:-:S05]  /*ce30*/  LEA.HI.X.SX32 R17, R17, R25, 0x1, P0 ;  /* 0x0000001911117211 */ /* 0x000fca00000f0eff */
[----:B------:R1:W-:Y:S02]  /*ce40*/  STL.64 [R1+0x10e0], R16 ;  /* 0x0010e01001007387 */ /* 0x0003e40000100a00 */
[----:B-1----:R-:W-:-:S05]  /*ce50*/  MOV R17, R8 ;  /* 0x0000000800117202 */ /* 0x002fca0000000f00 */
[----:B------:R-:W-:Y:S01]  /*ce60*/  STL [R1+0x1ca0], R17 ;  /* 0x001ca01101007387 */ /* 0x000fe20000100800 */
[----:B--2---:R-:W-:-:S04]  /*ce70*/  LEA R12, P1, R7, R24, 0x1 ;  /* 0x00000018070c7211 */ /* 0x004fc800078208ff */
[----:B------:R-:W-:-:S05]  /*ce80*/  LEA.HI.X.SX32 R13, R7, R25, 0x1, P1 ;  /* 0x00000019070d7211 */ /* 0x000fca00008f0eff */
[----:B------:R1:W-:Y:S04]  /*ce90*/  STL.64 [R1+0x10d8], R12 ;  /* 0x0010d80c01007387 */ /* 0x0003e80000100a00 */
[----:B-1----:R-:W2:Y:S01]  /*cea0*/  LDL.LU.64 R12, [R1+0x1ca8] ;  /* 0x001ca800010c7983 */ /* 0x002ea20000300a00 */
[----:B----4-:R-:W-:Y:S01]  /*ceb0*/  LEA R10, P2, R3, R24, 0x1 ;  /* 0x00000018030a7211 */ /* 0x010fe200078408ff */
[----:B------:R-:W-:-:S03]  /*cec0*/  IMAD R19, R0, 0x2, R18 ;  /* 0x0000000200137824 */ /* 0x000fc600078e0212 */
[----:B------:R-:W-:-:S05]  /*ced0*/  LEA.HI.X.SX32 R11, R3, R25, 0x1, P2 ;  /* 0x00000019030b7211 */ /* 0x000fca00010f0eff */
[----:B------:R1:W-:Y:S04]  /*cee0*/  STL.64 [R1+0x10d0], R10 ;  /* 0x0010d00a01007387 */ /* 0x0003e80000100a00 */
[----:B------:R-:W4:Y:S04]  /*cef0*/  LDL.LU R8, [R1+0xb0] ;  /* 0x0000b00001087983 */ /* 0x000f280000300800 */
[----:B------:R-:W3:Y:S01]  /*cf00*/  LDL.LU R7, [R1+0xac] ;  /* 0x0000ac0001077983 */ /* 0x000ee20000300800 */
[----:B-1----:R-:W-:Y:S01]  /*cf10*/  IMAD.MOV.U32 R11, RZ, RZ, R2 ;  /* 0x000000ffff0b7224 */ /* 0x002fe200078e0002 */
[----:B------:R-:W-:Y:S01]  /*cf20*/  MOV R10, R20 ;  /* 0x00000014000a7202 */ /* 0x000fe20000000f00 */
[----:B------:R-:W-:Y:S01]  /*cf30*/  IMAD R20, R0, 0x2, R19 ;  /* 0x0000000200147824 */ /* 0x000fe200078e0213 */
[----:B------:R1:W-:Y:S02]  /*cf40*/  STL.64 [R1+0x1c90], R18 ;  /* 0x001c901201007387 */ /* 0x0003e40000100a00 */
[----:B-1----:R-:W-:-:S02]  /*cf50*/  LEA R18, P0, R21, R24, 0x1 ;  /* 0x0000001815127211 */ /* 0x002fc400078008ff */
[----:B------:R-:W-:Y:S01]  /*cf60*/  MOV R19, R21 ;  /* 0x0000001500137202 */ /* 0x000fe20000000f00 */
[----:B------:R-:W-:-:S03]  /*cf70*/  IMAD R21, R0, 0x2, R20 ;  /* 0x0000000200157824 */ /* 0x000fc600078e0214 */
[-C--:B------:R-:W-:Y:S02]  /*cf80*/  LEA.HI.X.SX32 R19, R19, R25.reuse, 0x1, P0 ;  /* 0x0000001913137211 */ /* 0x080fe400000f0eff */
[CC--:B--2---:R-:W-:Y:S02]  /*cf90*/  LEA R2, P2, R13.reuse, R24.reuse, 0x1 ;  /* 0x000000180d027211 */ /* 0x0c4fe400078408ff */
[C---:B------:R-:W-:Y:S02]  /*cfa0*/  LEA R16, P1, R12.reuse, R24, 0x1 ;  /* 0x000000180c107211 */ /* 0x040fe400078208ff */
[-C--:B------:R-:W-:Y:S02]  /*cfb0*/  LEA.HI.X.SX32 R3, R13, R25.reuse, 0x1, P2 ;  /* 0x000000190d037211 */ /* 0x080fe400010f0eff */
[----:B------:R-:W-:-:S03]  /*cfc0*/  LEA.HI.X.SX32 R17, R12, R25, 0x1, P1 ;  /* 0x000000190c117211 */ /* 0x000fc600008f0eff */
[----:B------:R-:W-:Y:S04]  /*cfd0*/  STL.64 [R1+0x10b8], R2 ;  /* 0x0010b80201007387 */ /* 0x000fe80000100a00 */
[----:B------:R-:W-:Y:S04]  /*cfe0*/  STL.64 [R1+0x10c8], R18 ;  /* 0x0010c81201007387 */ /* 0x000fe80000100a00 */
[----:B------:R-:W-:Y:S04]  /*cff0*/  STL.64 [R1+0x10c0], R16 ;  /* 0x0010c01001007387 */ /* 0x000fe80000100a00 */
[----:B------:R1:W-:Y:S04]  /*d000*/  STL.64 [R1+0x1c98], R20 ;  /* 0x001c981401007387 */ /* 0x0003e80000100a00 */
[----:B-1----:R-:W2:Y:S01]  /*d010*/  LDL.LU R20, [R1+0x94] ;  /* 0x0000940001147983 */ /* 0x002ea20000300800 */
[----:B------:R-:W-:Y:S01]  /*d020*/  IMAD.MOV.U32 R3, RZ, RZ, R22 ;  /* 0x000000ffff037224 */ /* 0x000fe200078e0016 */
[----:B------:R-:W-:-:S02]  /*d030*/  LEA R22, R0, R21, 0x1 ;  /* 0x0000001500167211 */ /* 0x000fc400078e08ff */
[----:B------:R-:W3:Y:S01]  /*d040*/  LDL.LU R21, [R1+0xc0] ;  /* 0x0000c00001157983 */ /* 0x000ee20000300800 */
[----:B--2---:R-:W-:-:S04]  /*d050*/  LEA R16, P0, R20, R24, 0x1 ;  /* 0x0000001814107211 */ /* 0x004fc800078008ff */
[----:B------:R-:W-:-:S05]  /*d060*/  LEA.HI.X.SX32 R17, R20, R25, 0x1, P0 ;  /* 0x0000001914117211 */ /* 0x000fca00000f0eff */
[----:B------:R1:W-:Y:S04]  /*d070*/  STL.64 [R1+0x10b0], R16 ;  /* 0x0010b01001007387 */ /* 0x0003e80000100a00 */
[----:B-1----:R-:W2:Y:S01]  /*d080*/  LDL.LU R17, [R1+0x1ca0] ;  /* 0x001ca00001117983 */ /* 0x002ea20000300800 */
[CC--:B---3--:R-:W-:Y:S02]  /*d090*/  LEA R18, P1, R14.reuse, R24.reuse, 0x1 ;  /* 0x000000180e127211 */ /* 0x0c8fe400078208ff */
[C---:B------:R-:W-:Y:S02]  /*d0a0*/  LEA R12, P2, R15.reuse, R24, 0x1 ;  /* 0x000000180f0c7211 */ /* 0x040fe400078408ff */
[----:B------:R-:W-:Y:S02]  /*d0b0*/  LEA.HI.X.SX32 R19, R14, R25, 0x1, P1 ;  /* 0x000000190e137211 */ /* 0x000fe400008f0eff */
[----:B------:R-:W-:Y:S01]  /*d0c0*/  MOV R2, R23 ;  /* 0x0000001700027202 */ /* 0x000fe20000000f00 */
[C---:B------:R-:W-:Y:S01]  /*d0d0*/  IMAD R23, R0.reuse, 0x2, R22 ;  /* 0x0000000200177824 */ /* 0x040fe200078e0216 */
[----:B------:R-:W-:Y:S01]  /*d0e0*/  LEA.HI.X.SX32 R13, R15, R25, 0x1, P2 ;  /* 0x000000190f0d7211 */ /* 0x000fe200010f0eff */
[----:B------:R-:W-:Y:S01]  /*d0f0*/  IMAD.MOV.U32 R15, RZ, RZ, R10 ;  /* 0x000000ffff0f7224 */ /* 0x000fe200078e000a */
[----:B------:R-:W-:Y:S01]  /*d100*/  MOV R10, R26 ;  /* 0x0000001a000a7202 */ /* 0x000fe20000000f00 */
[----:B------:R-:W-:Y:S01]  /*d110*/  IMAD R26, R0, 0x2, R23 ;  /* 0x00000002001a7824 */ /* 0x000fe200078e0217 */
[----:B--2---:R-:W-:-:S02]  /*d120*/  MOV R20, R17 ;  /* 0x0000001100147202 */ /* 0x004fc40000000f00 */
[----:B------:R-:W2:Y:S04]  /*d130*/  LDL.LU R17, [R1+0xd4] ;  /* 0x0000d40001117983 */ /* 0x000ea80000300800 */
[----:B------:R-:W3:Y:S04]  /*d140*/  LDL.LU R16, [R1+0xdc] ;  /* 0x0000dc0001107983 */ /* 0x000ee80000300800 */
[----:B------:R-:W2:Y:S04]  /*d150*/  LDL.LU R14, [R1+0xd8] ;  /* 0x0000d800010e7983 */ /* 0x000ea80000300800 */
[----:B------:R4:W-:Y:S04]  /*d160*/  STL.64 [R1+0x10a8], R18 ;  /* 0x0010a81201007387 */ /* 0x0009e80000100a00 */
[----:B------:R1:W-:Y:S04]  /*d170*/  STL.64 [R1+0x10a0], R12 ;  /* 0x0010a00c01007387 */ /* 0x0003e80000100a00 */
[----:B------:R0:W-:Y:S01]  /*d180*/  STL.64 [R1+0x1be8], R22 ;  /* 0x001be81601007387 */ /* 0x0001e20000100a00 */
[----:B----4-:R-:W-:-:S02]  /*d190*/  LEA R18, P1, R8, R24, 0x1 ;  /* 0x0000001808127211 */ /* 0x010fc400078208ff */
[-C--:B-1----:R-:W-:Y:S02]  /*d1a0*/  LEA R12, P2, R7, R24.reuse, 0x1 ;  /* 0x00000018070c7211 */ /* 0x082fe400078408ff */
[----:B0-----:R-:W-:Y:S02]  /*d1b0*/  LEA R22, P0, R29, R24, 0x1 ;  /* 0x000000181d167211 */ /* 0x001fe400078008ff */
[----:B------:R-:W-:Y:S01]  /*d1c0*/  MOV R23, R29 ;  /* 0x0000001d00177202 */ /* 0x000fe20000000f00 */
[----:B------:R-:W-:Y:S01]  /*d1d0*/  IMAD R29, R0, 0x2, R26 ;  /* 0x00000002001d7824 */ /* 0x000fe200078e021a */
[-C--:B------:R-:W-:Y:S02]  /*d1e0*/  LEA.HI.X.SX32 R19, R8, R25.reuse, 0x1, P1 ;  /* 0x0000001908137211 */ /* 0x080fe400008f0eff */
[-C--:B------:R-:W-:Y:S02]  /*d1f0*/  LEA.HI.X.SX32 R23, R23, R25.reuse, 0x1, P0 ;  /* 0x0000001917177211 */ /* 0x080fe400000f0eff */
[----:B------:R-:W-:-:S02]  /*d200*/  LEA.HI.X.SX32 R13, R7, R25, 0x1, P2 ;  /* 0x00000019070d7211 */ /* 0x000fc400010f0eff */
[----:B------:R-:W-:Y:S01]  /*d210*/  MOV R7, R28 ;  /* 0x0000001c00077202 */ /* 0x000fe20000000f00 */
[----:B------:R-:W-:Y:S01]  /*d220*/  IMAD R28, R0, 0x2, R29 ;  /* 0x00000002001c7824 */ /* 0x000fe200078e021d */
[----:B------:R-:W-:Y:S04]  /*d230*/  STL.64 [R1+0x1098], R22 ;  /* 0x0010981601007387 */ /* 0x000fe80000100a00 */
[----:B------:R-:W4:Y:S04]  /*d240*/  LDL.LU R8, [R1+0xf0] ;  /* 0x0000f00001087983 */ /* 0x000f280000300800 */
[----:B------:R-:W-:Y:S04]  /*d250*/  STL.64 [R1+0x1090], R18 ;  /* 0x0010901201007387 */ /* 0x000fe80000100a00 */
[----:B------:R-:W-:Y:S04]  /*d260*/  STL.64 [R1+0x1088], R12 ;  /* 0x0010880c01007387 */ /* 0x000fe80000100a00 */
[----:B------:R0:W-:Y:S04]  /*d270*/  STL.64 [R1+0x1bd8], R28 ;  /* 0x001bd81c01007387 */ /* 0x0001e80000100a00 */
[----:B0-----:R-:W4:Y:S01]  /*d280*/  LDL.LU R29, [R1+0xf4] ;  /* 0x0000f400011d7983 */ /* 0x001f220000300800 */
[----:B------:R-:W-:-:S02]  /*d290*/  LEA R22, P0, R27, R24, 0x1 ;  /* 0x000000181b167211 */ /* 0x000fc400078008ff */
[----:B------:R-:W-:Y:S02]  /*d2a0*/  MOV R23, R27 ;  /* 0x0000001b00177202 */ /* 0x000fe40000000f00 */
[-C--:B------:R-:W-:Y:S01]  /*d2b0*/  LEA R18, P1, R21, R24.reuse, 0x1 ;  /* 0x0000001815127211 */ /* 0x080fe200078208ff */
[----:B------:R-:W-:Y:S01]  /*d2c0*/  IMAD R27, R0, 0x2, R28 ;  /* 0x00000002001b7824 */ /* 0x000fe200078e021c */
[C---:B------:R-:W-:Y:S02]  /*d2d0*/  LEA R12, P2, R2.reuse, R24, 0x1 ;  /* 0x00000018020c7211 */ /* 0x040fe400078408ff */
[-C--:B------:R-:W-:Y:S02]  /*d2e0*/  LEA.HI.X.SX32 R23, R23, R25.reuse, 0x1, P0 ;  /* 0x0000001917177211 */ /* 0x080fe400000f0eff */
[-C--:B------:R-:W-:Y:S02]  /*d2f0*/  LEA.HI.X.SX32 R19, R21, R25.reuse, 0x1, P1 ;  /* 0x0000001915137211 */ /* 0x080fe400008f0eff */
[----:B------:R-:W-:Y:S01]  /*d300*/  LEA.HI.X.SX32 R13, R2, R25, 0x1, P2 ;  /* 0x00000019020d7211 */ /* 0x000fe200010f0eff */
[----:B------:R-:W-:Y:S01]  /*d310*/  IMAD R2, R0, 0x2, R27 ;  /* 0x0000000200027824 */ /* 0x000fe200078e021b */
[----:B------:R0:W-:Y:S04]  /*d320*/  STL.64 [R1+0x1080], R22 ;  /* 0x0010801601007387 */ /* 0x0001e80000100a00 */
[----:B------:R-:W-:Y:S04]  /*d330*/  STL.64 [R1+0x1078], R18 ;  /* 0x0010781201007387 */ /* 0x000fe80000100a00 */
[----:B------:R-:W-:Y:S01]  /*d340*/  STL.64 [R1+0x1070], R12 ;  /* 0x0010700c01007387 */ /* 0x000fe20000100a00 */
[----:B0-----:R-:W-:-:S03]  /*d350*/  MOV R23, R20 ;  /* 0x0000001400177202 */ /* 0x001fc60000000f00 */
[----:B------:R0:W-:Y:S02]  /*d360*/  STL [R1+0x8], R2 ;  /* 0x0000080201007387 */ /* 0x0001e40000100800 */
[----:B0-----:R-:W-:-:S05]  /*d370*/  LEA R2, R0, R2, 0x1 ;  /* 0x0000000200027211 */ /* 0x001fca00078e08ff */
[----:B------:R0:W-:Y:S02]  /*d380*/  STL [R1+0x4], R2 ;  /* 0x0000040201007387 */ /* 0x0001e40000100800 */
[----:B0-----:R-:W-:-:S05]  /*d390*/  IMAD R2, R0, 0x2, R2 ;  /* 0x0000000200027824 */ /* 0x001fca00078e0202 */
[----:B------:R-:W-:Y:S02]  /*d3a0*/  LEA R2, R0, R2, 0x1 ;  /* 0x0000000200027211 */ /* 0x000fe400078e08ff */
[----:B---3--:R-:W-:-:S04]  /*d3b0*/  LEA R20, P0, R16, R24, 0x1 ;  /* 0x0000001810147211 */ /* 0x008fc800078008ff */
[----:B------:R-:W-:Y:S02]  /*d3c0*/  LEA.HI.X.SX32 R21, R16, R25, 0x1, P0 ;  /* 0x0000001910157211 */ /* 0x000fe400000f0eff */
[----:B--2---:R-:W-:-:S03]  /*d3d0*/  LEA R18, P1, R14, R24, 0x1 ;  /* 0x000000180e127211 */ /* 0x004fc600078208ff */
[----:B------:R-:W-:Y:S01]  /*d3e0*/  STL.64 [R1+0x1068], R20 ;  /* 0x0010681401007387 */ /* 0x000fe20000100a00 */
[----:B------:R-:W-:-:S03]  /*d3f0*/  LEA.HI.X.SX32 R19, R14, R25, 0x1, P1 ;  /* 0x000000190e137211 */ /* 0x000fc600008f0eff */
[----:B------:R-:W2:Y:S01]  /*d400*/  LDL.LU R14, [R1+0x100] ;  /* 0x00010000010e7983 */ /* 0x000ea20000300800 */
[----:B------:R-:W-:-:S04]  /*d410*/  LEA R12, P2, R17, R24, 0x1 ;  /* 0x00000018110c7211 */ /* 0x000fc800078408ff */
[----:B------:R-:W-:Y:S01]  /*d420*/  LEA.HI.X.SX32 R13, R17, R25, 0x1, P2 ;  /* 0x00000019110d7211 */ /* 0x000fe200010f0eff */
[----:B------:R-:W-:Y:S04]  /*d430*/  STL.64 [R1+0x1060], R18 ;  /* 0x0010601201007387 */ /* 0x000fe80000100a00 */
[----:B------:R-:W3:Y:S01]  /*d440*/  LDL.LU R22, [R1+0x138] ;  /* 0x0001380001167983 */ /* 0x000ee20000300800 */
[----:B------:R-:W-:-:S03]  /*d450*/  LEA R16, P2, R7, R24, 0x1 ;  /* 0x0000001807107211 */ /* 0x000fc600078408ff */
[----:B------:R0:W-:Y:S01]  /*d460*/  STL.64 [R1+0x1058], R12 ;  /* 0x0010580c01007387 */ /* 0x0001e20000100a00 */
[----:B------:R-:W-:-:S03]  /*d470*/  LEA.HI.X.SX32 R17, R7, R25, 0x1, P2 ;  /* 0x0000001907117211 */ /* 0x000fc600010f0eff */
[----:B0-----:R-:W3:Y:S04]  /*d480*/  LDL.LU R12, [R1+0x134] ;  /* 0x00013400010c7983 */ /* 0x001ee80000300800 */
[----:B------:R-:W3:Y:S01]  /*d490*/  LDL.LU R13, [R1+0x11c] ;  /* 0x00011c00010d7983 */ /* 0x000ee20000300800 */
[----:B----4-:R-:W-:-:S04]  /*d4a0*/  LEA R18, P1, R8, R24, 0x1 ;  /* 0x0000001808127211 */ /* 0x010fc800078208ff */
[----:B------:R-:W-:Y:S01]  /*d4b0*/  LEA.HI.X.SX32 R19, R8, R25, 0x1, P1 ;  /* 0x0000001908137211 */ /* 0x000fe200008f0eff */
[----:B------:R-:W-:Y:S01]  /*d4c0*/  STL [R1+0x14], R2 ;  /* 0x0000140201007387 */ /* 0x000fe20000100800 */
[----:B------:R-:W-:Y:S02]  /*d4d0*/  MOV R7, R3 ;  /* 0x0000000300077202 */ /* 0x000fe40000000f00 */
[----:B------:R-:W-:-:S04]  /*d4e0*/  LEA R20, P0, R29, R24, 0x1 ;  /* 0x000000181d147211 */ /* 0x000fc800078008ff */
[----:B------:R-:W-:-:S05]  /*d4f0*/  LEA.HI.X.SX32 R21, R29, R25, 0x1, P0 ;  /* 0x000000191d157211 */ /* 0x000fca00000f0eff */
[----:B------:R0:W-:Y:S04]  /*d500*/  STL.64 [R1+0x1050], R20 ;  /* 0x0010501401007387 */ /* 0x0001e80000100a00 */
[----:B------:R1:W-:Y:S04]  /*d510*/  STL.64 [R1+0x1048], R18 ;  /* 0x0010481201007387 */ /* 0x0003e80000100a00 */
[----:B------:R4:W-:Y:S04]  /*d520*/  STL.64 [R1+0x1040], R16 ;  /* 0x0010401001007387 */ /* 0x0009e80000100a00 */
[----:B------:R-:W3:Y:S01]  /*d530*/  LDL.LU R3, [R1+0x12c] ;  /* 0x00012c0001037983 */ /* 0x000ee20000300800 */
[----:B0-----:R-:W-:Y:S01]  /*d540*/  IMAD.MOV.U32 R21, RZ, RZ, R4 ;  /* 0x000000ffff157224 */ /* 0x001fe200078e0004 */
[-C--:B------:R-:W-:Y:S01]  /*d550*/  LEA R20, P0, R4, R24.reuse, 0x1 ;  /* 0x0000001804147211 */ /* 0x080fe200078008ff */
[----:B------:R-:W-:Y:S01]  /*d560*/  IMAD R2, R0, 0x2, R2 ;  /* 0x0000000200027824 */ /* 0x000fe200078e0202 */
[----:B-1----:R-:W-:Y:S01]  /*d570*/  LEA R18, P1, R23, R24, 0x1 ;  /* 0x0000001817127211 */ /* 0x002fe200078208ff */
[----:B------:R-:W3:Y:S01]  /*d580*/  LDL.LU R8, [R1+0x128] ;  /* 0x0001280001087983 */ /* 0x000ee20000300800 */
[----:B------:R-:W-:-:S02]  /*d590*/  LEA.HI.X.SX32 R21, R21, R25, 0x1, P0 ;  /* 0x0000001915157211 */ /* 0x000fc400000f0eff */
[----:B----4-:R-:W-:Y:S01]  /*d5a0*/  LEA R16, P2, R6, R24, 0x1 ;  /* 0x0000001806107211 */ /* 0x010fe200078408ff */
[----:B------:R0:W-:Y:S01]  /*d5b0*/  STL [R1+0x10], R2 ;  /* 0x0000100201007387 */ /* 0x0001e20000100800 */
[----:B------:R-:W-:Y:S02]  /*d5c0*/  LEA R28, R0, R2, 0x1 ;  /* 0x00000002001c7211 */ /* 0x000fe400078e08ff */
[-C--:B------:R-:W-:Y:S01]  /*d5d0*/  LEA.HI.X.SX32 R19, R23, R25.reuse, 0x1, P1 ;  /* 0x0000001917137211 */ /* 0x080fe200008f0eff */
[----:B------:R-:W4:Y:S01]  /*d5e0*/  LDL R4, [R1+0x13c] ;  /* 0x00013c0001047983 */ /* 0x000f220000100800 */
[----:B------:R-:W-:-:S03]  /*d5f0*/  LEA.HI.X.SX32 R17, R6, R25, 0x1, P2 ;  /* 0x0000001906117211 */ /* 0x000fc600010f0eff */
[----:B0-----:R-:W4:Y:S04]  /*d600*/  LDL R2, [R1+0x124] ;  /* 0x0001240001027983 */ /* 0x001f280000100800 */
[----:B------:R-:W4:Y:S04]  /*d610*/  LDL.LU R29, [R1+0x120] ;  /* 0x00012000011d7983 */ /* 0x000f280000300800 */
[----:B------:R0:W-:Y:S01]  /*d620*/  STL.64 [R1+0x1038], R20 ;  /* 0x0010381401007387 */ /* 0x0001e20000100a00 */
[C---:B------:R-:W-:Y:S01]  /*d630*/  LEA R6, R0.reuse, R28, 0x1 ;  /* 0x0000001c00067211 */ /* 0x040fe200078e08ff */
[----:B------:R-:W-:Y:S01]  /*d640*/  IMAD.MOV.U32 R23, RZ, RZ, R10 ;  /* 0x000000ffff177224 */ /* 0x000fe200078e000a */
[----:B------:R-:W-:Y:S01]  /*d650*/  LEA R10, P2, R15, R24, 0x1 ;  /* 0x000000180f0a7211 */ /* 0x000fe200078408ff */
[----:B0-----:R-:W4:Y:S04]  /*d660*/  LDL.LU.64 R20, [R1+0x1c98] ;  /* 0x001c980001147983 */ /* 0x001f280000300a00 */
[----:B------:R0:W-:Y:S04]  /*d670*/  STL.64 [R1+0x1030], R18 ;  /* 0x0010301201007387 */ /* 0x0001e80000100a00 */
[----:B------:R-:W-:Y:S01]  /*d680*/  STL.64 [R1+0x1028], R16 ;  /* 0x0010281001007387 */ /* 0x000fe20000100a00 */
[----:B------:R-:W-:Y:S01]  /*d690*/  LEA R6, R0, R6, 0x1 ;  /* 0x0000000600067211 */ /* 0x000fe200078e08ff */
[----:B0-----:R-:W-:Y:S01]  /*d6a0*/  IMAD.MOV.U32 R19, RZ, RZ, R11 ;  /* 0x000000ffff137224 */ /* 0x001fe200078e000b */
[----:B------:R-:W-:-:S04]  /*d6b0*/  LEA R18, P0, R11, R24, 0x1 ;  /* 0x000000180b127211 */ /* 0x000fc800078008ff */
[-C--:B------:R-:W-:Y:S02]  /*d6c0*/  LEA.HI.X.SX32 R19, R19, R25.reuse, 0x1, P0 ;  /* 0x0000001913137211 */ /* 0x080fe400000f0eff */
[----:B------:R-:W-:-:S03]  /*d6d0*/  LEA.HI.X.SX32 R11, R15, R25, 0x1, P2 ;  /* 0x000000190f0b7211 */ /* 0x000fc600010f0eff */
[----:B------:R0:W-:Y:S04]  /*d6e0*/  STL.64 [R1+0x1020], R18 ;  /* 0x0010201201007387 */ /* 0x0001e80000100a00 */
[----:B0-----:R-:W4:Y:S04]  /*d6f0*/  LDL.LU.64 R18, [R1+0x1c90] ;  /* 0x001c900001127983 */ /* 0x001f280000300a00 */
[----:B------:R0:W-:Y:S02]  /*d700*/  STL [R1+0x1c], R6 ;  /* 0x00001c0601007387 */ /* 0x0001e40000100800 */
[----:B0-----:R-:W-:Y:S01]  /*d710*/  IMAD R6, R0, 0x2, R6 ;  /* 0x0000000200067824 */ /* 0x001fe200078e0206 */
[----:B--2---:R-:W-:-:S04]  /*d720*/  LEA R16, P1, R14, R24, 0x1 ;  /* 0x000000180e107211 */ /* 0x004fc800078208ff */
[----:B------:R-:W-:-:S05]  /*d730*/  LEA.HI.X.SX32 R17, R14, R25, 0x1, P1 ;  /* 0x000000190e117211 */ /* 0x000fca00008f0eff */
[----:B------:R3:W-:Y:S04]  /*d740*/  STL.64 [R1+0x1018], R16 ;  /* 0x0010181001007387 */ /* 0x0007e80000100a00 */
[----:B------:R0:W-:Y:S01]  /*d750*/  STL.64 [R1+0x1010], R10 ;  /* 0x0010100a01007387 */ /* 0x0001e20000100a00 */
[----:B---3--:R-:W-:-:S03]  /*d760*/  LEA R16, P0, R22, R24, 0x1 ;  /* 0x0000001816107211 */ /* 0x008fc600078008ff */
[----:B------:R1:W-:Y:S01]  /*d770*/  STL [R1+0x18], R6 ;  /* 0x0000180601007387 */ /* 0x0003e20000100800 */
[-C--:B------:R-:W-:Y:S02]  /*d780*/  LEA R14, P1, R12, R24.reuse, 0x1 ;  /* 0x000000180c0e7211 */ /* 0x080fe400078208ff */
[-C--:B------:R-:W-:Y:S02]  /*d790*/  LEA.HI.X.SX32 R17, R22, R25.reuse, 0x1, P0 ;  /* 0x0000001916117211 */ /* 0x080fe400000f0eff */
[C---:B0-----:R-:W-:Y:S02]  /*d7a0*/  LEA R10, P2, R13.reuse, R24, 0x1 ;  /* 0x000000180d0a7211 */ /* 0x041fe400078408ff */
[----:B-1----:R-:W-:Y:S02]  /*d7b0*/  LEA R6, R0, R6, 0x1 ;  /* 0x0000000600067211 */ /* 0x002fe400078e08ff */
[-C--:B------:R-:W-:Y:S02]  /*d7c0*/  LEA.HI.X.SX32 R15, R12, R25.reuse, 0x1, P1 ;  /* 0x000000190c0f7211 */ /* 0x080fe400008f0eff */
[----:B------:R-:W-:Y:S01]  /*d7d0*/  LEA.HI.X.SX32 R11, R13, R25, 0x1, P2 ;  /* 0x000000190d0b7211 */ /* 0x000fe200010f0eff */
[----:B------:R0:W-:Y:S01]  /*d7e0*/  STL.64 [R1+0x1008], R16 ;  /* 0x0010081001007387 */ /* 0x0001e20000100a00 */
[----:B------:R-:W-:-:S02]  /*d7f0*/  LEA R12, P0, R7, R24, 0x1 ;  /* 0x00000018070c7211 */ /* 0x000fc400078008ff */
[----:B------:R-:W-:Y:S01]  /*d800*/  MOV R13, R7 ;  /* 0x00000007000d7202 */ /* 0x000fe20000000f00 */
[----:B------:R-:W-:-:S03]  /*d810*/  IMAD R22, R0, 0x2, R6 ;  /* 0x0000000200167824 */ /* 0x000fc600078e0206 */
[----:B------:R-:W-:Y:S01]  /*d820*/  LEA.HI.X.SX32 R13, R13, R25, 0x1, P0 ;  /* 0x000000190d0d7211 */ /* 0x000fe200000f0eff */
[----:B0-----:R-:W2:Y:S04]  /*d830*/  LDL.LU.64 R16, [R1+0x1c88] ;  /* 0x001c880001107983 */ /* 0x001ea80000300a00 */
[----:B------:R0:W-:Y:S04]  /*d840*/  STL.64 [R1+0x1000], R14 ;  /* 0x0010000e01007387 */ /* 0x0001e80000100a00 */
[----:B0-----:R-:W3:Y:S04]  /*d850*/  LDL.LU.64 R14, [R1+0x1c80] ;  /* 0x001c8000010e7983 */ /* 0x001ee80000300a00 */
[----:B------:R0:W-:Y:S04]  /*d860*/  STL.64 [R1+0xff8], R10 ;  /* 0x000ff80a01007387 */ /* 0x0001e80000100a00 */
[----:B------:R-:W-:Y:S04]  /*d870*/  STL [R1+0x28], R22 ;  /* 0x0000281601007387 */ /* 0x000fe80000100800 */
[----:B------:R1:W-:Y:S01]  /*d880*/  STL.64 [R1+0xff0], R12 ;  /* 0x000ff00c01007387 */ /* 0x0003e20000100a00 */
[----:B0-----:R-:W-:-:S04]  /*d890*/  LEA R10, P1, R3, R24, 0x1 ;  /* 0x00000018030a7211 */ /* 0x001fc800078208ff */
[----:B------:R-:W-:Y:S01]  /*d8a0*/  LEA.HI.X.SX32 R11, R3, R25, 0x1, P1 ;  /* 0x00000019030b7211 */ /* 0x000fe200008f0eff */
[----:B-1----:R-:W2:Y:S04]  /*d8b0*/  LDL.LU.64 R12, [R1+0x1c78] ;  /* 0x001c7800010c7983 */ /* 0x002ea80000300a00 */
[----:B------:R0:W2:Y:S01]  /*d8c0*/  LDL.LU R3, [R1+0x1c70] ;  /* 0x001c700001037983 */ /* 0x0000a20000300800 */
[----:B------:R-:W-:Y:S01]  /*d8d0*/  LEA R6, P2, R8, R24, 0x1 ;  /* 0x0000001808067211 */ /* 0x000fe200078408ff */
[----:B------:R-:W-:-:S03]  /*d8e0*/  IMAD R22, R0, 0x2, R22 ;  /* 0x0000000200167824 */ /* 0x000fc600078e0216 */
[----:B------:R-:W-:Y:S01]  /*d8f0*/  LEA.HI.X.SX32 R7, R8, R25, 0x1, P2 ;  /* 0x0000001908077211 */ /* 0x000fe200010f0eff */
[----:B------:R1:W-:Y:S01]  /*d900*/  STL.64 [R1+0xfe8], R10 ;  /* 0x000fe80a01007387 */ /* 0x0003e20000100a00 */
[-C--:B----4-:R-:W-:Y:S02]  /*d910*/  LEA R4, P0, R4, R24.reuse, 0x1 ;  /* 0x0000001804047211 */ /* 0x090fe400078008ff */
[-C--:B------:R-:W-:Y:S01]  /*d920*/  LEA R2, P1, R2, R24.reuse, 0x1 ;  /* 0x0000001802027211 */ /* 0x080fe200078208ff */
[----:B-1----:R-:W4:Y:S04]  /*d930*/  LDL.LU.64 R10, [R1+0x1c68] ;  /* 0x001c6800010a7983 */ /* 0x002f280000300a00 */
[----:B------:R-:W3:Y:S04]  /*d940*/  LDL.LU R8, [R1+0x1c60] ;  /* 0x001c600001087983 */ /* 0x000ee80000300800 */
[----:B------:R1:W-:Y:S04]  /*d950*/  STL.64 [R1+0xfe0], R6 ;  /* 0x000fe00601007387 */ /* 0x0003e80000100a00 */
[----:B-1----:R-:W3:Y:S04]  /*d960*/  LDL.LU.64 R6, [R1+0x1c58] ;  /* 0x001c580001067983 */ /* 0x002ee80000300a00 */
[----:B------:R-:W-:Y:S04]  /*d970*/  STL [R1+0x24], R22 ;  /* 0x0000241601007387 */ /* 0x000fe80000100800 */
[----:B------:R1:W-:Y:S04]  /*d980*/  STL [R1+0xfd8], R4 ;  /* 0x000fd80401007387 */ /* 0x0003e80000100800 */
[----:B-1----:R-:W3:Y:S04]  /*d990*/  LDL.LU.64 R4, [R1+0x1c50] ;  /* 0x001c500001047983 */ /* 0x002ee80000300a00 */
[----:B------:R1:W-:Y:S04]  /*d9a0*/  STL [R1+0xfd0], R2 ;  /* 0x000fd00201007387 */ /* 0x0003e80000100800 */
[----:B--2---:R0:W2:Y:S01]  /*d9b0*/  LDL.LU R3, [R1+0x1c48] ;  /* 0x001c480001037983 */ /* 0x0040a20000300800 */
[----:B-1----:R-:W-:-:S02]  /*d9c0*/  LEA R2, P2, R29, R24, 0x1 ;  /* 0x000000181d027211 */ /* 0x002fc400078408ff */
[----:B------:R-:W-:-:S03]  /*d9d0*/  LEA R22, R0, R22, 0x1 ;  /* 0x0000001600167211 */ /* 0x000fc600078e08ff */
[----:B------:R2:W-:Y:S04]  /*d9e0*/  STL [R1+0xfc8], R2 ;  /* 0x000fc80201007387 */ /* 0x0005e80000100800 */
[----:B--2---:R-:W2:Y:S04]  /*d9f0*/  LDL.LU.64 R2, [R1+0x1c40] ;  /* 0x001c400001027983 */ /* 0x004ea80000300a00 */
[----:B------:R1:W-:Y:S04]  /*da00*/  STL [R1+0x48], R22 ;  /* 0x0000481601007387 */ /* 0x0003e80000100800 */
[----:B---3--:R3:W-:Y:S01]  /*da10*/  STL.64 [R1+0x1c38], R4 ;  /* 0x001c380401007387 */ /* 0x0087e20000100a00 */
[----:B-1----:R-:W-:-:S03]  /*da20*/  IMAD R22, R0, 0x2, R22 ;  /* 0x0000000200167824 */ /* 0x002fc600078e0216 */
[----:B---3--:R-:W3:Y:S04]  /*da30*/  LDL.LU R5, [R1+0xe8] ;  /* 0x0000e80001057983 */ /* 0x008ee80000300800 */
[----:B------:R-:W2:Y:S04]  /*da40*/  LDL.LU R4, [R1+0x124] ;  /* 0x0001240001047983 */ /* 0x000ea80000300800 */
[----:B------:R-:W-:Y:S04]  /*da50*/  STL [R1+0x44], R22 ;  /* 0x0000441601007387 */ /* 0x000fe80000100800 */
[----:B------:R1:W-:Y:S04]  /*da60*/  STL.64 [R1+0x1c30], R6 ;  /* 0x001c300601007387 */ /* 0x0003e80000100a00 */
[----:B-1----:R-:W2:Y:S04]  /*da70*/  LDL.LU R7, [R1+0xe0] ;  /* 0x0000e00001077983 */ /* 0x002ea80000300800 */
[----:B------:R-:W2:Y:S04]  /*da80*/  LDL.LU R6, [R1+0x114] ;  /* 0x0001140001067983 */ /* 0x000ea80000300800 */
[----:B------:R1:W-:Y:S04]  /*da90*/  STL.64 [R1+0x1c28], R8 ;  /* 0x001c280801007387 */ /* 0x0003e80000100a00 */
[----:B-1----:R0:W2:Y:S04]  /*daa0*/  LDL.64 R8, [R1+0xfc8] ;  /* 0x000fc80001087983 */ /* 0x0020a80000100a00 */
[----:B--2---:R-:W2:Y:S04]  /*dab0*/  LDL.LU R9, [R1+0x13c] ;  /* 0x00013c0001097983 */ /* 0x004ea80000300800 */
[----:B----4-:R1:W-:Y:S04]  /*dac0*/  STL.64 [R1+0x1c20], R10 ;  /* 0x001c200a01007387 */ /* 0x0103e80000100a00 */
[----:B-1----:R-:W4:Y:S04]  /*dad0*/  LDL.LU R11, [R1+0xb8] ;  /* 0x0000b800010b7983 */ /* 0x002f280000300800 */
[----:B------:R-:W2:Y:S04]  /*dae0*/  LDL.LU R10, [R1+0xcc] ;  /* 0x0000cc00010a7983 */ /* 0x000ea80000300800 */
[----:B------:R1:W-:Y:S04]  /*daf0*/  STL.64 [R1+0x1c18], R12 ;  /* 0x001c180c01007387 */ /* 0x0003e80000100a00 */
[----:B-1----:R-:W2:Y:S04]  /*db00*/  LDL.LU R13, [R1+0xf8] ;  /* 0x0000f800010d7983 */ /* 0x002ea80000300800 */
[----:B------:R-:W3:Y:S04]  /*db10*/  LDL.LU R12, [R1+0xd0] ;  /* 0x0000d000010c7983 */ /* 0x000ee80000300800 */
[----:B------:R1:W-:Y:S04]  /*db20*/  STL.64 [R1+0x1c10], R14 ;  /* 0x001c100e01007387 */ /* 0x0003e80000100a00 */
[----:B-1----:R-:W3:Y:S04]  /*db30*/  LDL.LU R14, [R1+0xe4] ;  /* 0x0000e400010e7983 */ /* 0x002ee80000300800 */
[----:B------:R-:W3:Y:S04]  /*db40*/  LDL.LU R15, [R1+0x118] ;  /* 0x00011800010f7983 */ /* 0x000ee80000300800 */
[----:B------:R-:W-:Y:S04]  /*db50*/  STL.64 [R1+0x1c08], R16 ;  /* 0x001c081001007387 */ /* 0x000fe80000100a00 */
[----:B------:R1:W-:Y:S04]  /*db60*/  STL.64 [R1+0x1c00], R18 ;  /* 0x001c001201007387 */ /* 0x0003e80000100a00 */
[----:B-1----:R0:W3:Y:S04]  /*db70*/  LDL.64 R18, [R1+0xfd0] ;  /* 0x000fd00001127983 */ /* 0x0020e80000100a00 */
[----:B------:R1:W-:Y:S04]  /*db80*/  STL.64 [R1+0x1bf8], R20 ;  /* 0x001bf81401007387 */ /* 0x0003e80000100a00 */
[----:B-1----:R0:W4:Y:S04]  /*db90*/  LDL.64 R20, [R1+0xfd8] ;  /* 0x000fd80001147983 */ /* 0x0021280000100a00 */
[----:B------:R-:W-:Y:S01]  /*dba0*/  STL.64 [R1+0x1bf0], R26 ;  /* 0x001bf01a01007387 */ /* 0x000fe20000100a00 */
[----:B--2---:R-:W-:-:S02]  /*dbb0*/  MOV R16, R13 ;  /* 0x0000000d00107202 */ /* 0x004fc40000000f00 */
[----:B---3--:R-:W-:-:S05]  /*dbc0*/  LEA.HI.X.SX32 R19, R4, R25, 0x1, P1 ;  /* 0x0000001904137211 */ /* 0x008fca00008f0eff */
[----:B------:R1:W-:Y:S01]  /*dbd0*/  STL [R1+0xfd4], R19 ;  /* 0x000fd41301007387 */ /* 0x0003e20000100800 */
[----:B----4-:R-:W-:-:S05]  /*dbe0*/  LEA.HI.X.SX32 R21, R9, R25, 0x1, P0 ;  /* 0x0000001909157211 */ /* 0x010fca00000f0eff */
[----:B------:R2:W-:Y:S04]  /*dbf0*/  STL [R1+0xfdc], R21 ;  /* 0x000fdc1501007387 */ /* 0x0005e80000100800 */
[----:B------:R-:W3:Y:S01]  /*dc00*/  LDL.LU R13, [R1+0xc8] ;  /* 0x0000c800010d7983 */ /* 0x000ee20000300800 */
[----:B------:R-:W-:-:S03]  /*dc10*/  LEA.HI.X.SX32 R9, R29, R25, 0x1, P2 ;  /* 0x000000191d097211 */ /* 0x000fc600010f0eff */
[----:B------:R-:W4:Y:S01]  /*dc20*/  LDL.LU R29, [R1+0xa8] ;  /* 0x0000a800011d7983 */ /* 0x000f220000300800 */
[C---:B------:R-:W-:Y:S01]  /*dc30*/  LEA R20, P0, R15.reuse, R24, 0x1 ;  /* 0x000000180f147211 */ /* 0x040fe200078008ff */
[----:B-1----:R-:W-:Y:S02]  /*dc40*/  IMAD R19, R0, 0x2, R22 ;  /* 0x0000000200137824 */ /* 0x002fe400078e0216 */
[----:B------:R1:W-:Y:S01]  /*dc50*/  STL [R1+0xfcc], R9 ;  /* 0x000fcc0901007387 */ /* 0x0003e20000100800 */
[----:B--2---:R-:W-:-:S03]  /*dc60*/  LEA.HI.X.SX32 R21, R15, R25, 0x1, P0 ;  /* 0x000000190f157211 */ /* 0x004fc600000f0eff */
[----:B------:R-:W2:Y:S01]  /*dc70*/  LDL.LU R22, [R1+0xa4] ;  /* 0x0000a40001167983 */ /* 0x000ea20000300800 */
[-C--:B------:R-:W-:Y:S02]  /*dc80*/  LEA R26, P1, R6, R24.reuse, 0x1 ;  /* 0x00000018061a7211 */ /* 0x080fe400078208ff */
[----:B------:R-:W-:Y:S02]  /*dc90*/  LEA R4, R0, R19, 0x1 ;  /* 0x0000001300047211 */ /* 0x000fe400078e08ff */
[CC--:B------:R-:W-:Y:S01]  /*dca0*/  LEA R8, P2, R5.reuse, R24.reuse, 0x1 ;  /* 0x0000001805087211 */ /* 0x0c0fe200078408ff */
[----:B------:R0:W-:Y:S01]  /*dcb0*/  STL.64 [R1+0xfc0], R20 ;  /* 0x000fc01401007387 */ /* 0x0001e20000100a00 */
[-C--:B------:R-:W-:Y:S01]  /*dcc0*/  LEA.HI.X.SX32 R27, R6, R25.reuse, 0x1, P1 ;  /* 0x00000019061b7211 */ /* 0x080fe200008f0eff */
[----:B------:R-:W-:Y:S01]  /*dcd0*/  IMAD R6, R0, 0x2, R4 ;  /* 0x0000000200067824 */ /* 0x000fe200078e0204 */
[----:B-1----:R-:W-:Y:S01]  /*dce0*/  LEA.HI.X.SX32 R9, R5, R25, 0x1, P2 ;  /* 0x0000001905097211 */ /* 0x002fe200010f0eff */
[----:B0-----:R-:W2:Y:S04]  /*dcf0*/  LDL.LU R21, [R1+0x9c] ;  /* 0x00009c0001157983 */ /* 0x001ea80000300800 */
[----:B------:R0:W-:Y:S04]  /*dd00*/  STL [R1+0x58], R4 ;  /* 0x0000580401007387 */ /* 0x0001e80000100800 */
[----:B------:R-:W2:Y:S04]  /*dd10*/  LDL.LU R17, [R1+0x8c] ;  /* 0x00008c0001117983 */ /* 0x000ea80000300800 */
[----:B------:R-:W2:Y:S01]  /*dd20*/  LDL.LU R15, [R1+0x98] ;  /* 0x00009800010f7983 */ /* 0x000ea20000300800 */
[----:B0-----:R-:W-:-:S03]  /*dd30*/  LEA R4, P0, R16, R24, 0x1 ;  /* 0x0000001810047211 */ /* 0x001fc600078008ff */
[----:B------:R0:W-:Y:S01]  /*dd40*/  STL.64 [R1+0xfb8], R26 ;  /* 0x000fb81a01007387 */ /* 0x0001e20000100a00 */
[----:B------:R-:W-:-:S03]  /*dd50*/  LEA.HI.X.SX32 R5, R16, R25, 0x1, P0 ;  /* 0x0000001910057211 */ /* 0x000fc600000f0eff */
[----:B------:R-:W-:Y:S04]  /*dd60*/  STL.64 [R1+0xfb0], R8 ;  /* 0x000fb00801007387 */ /* 0x000fe80000100a00 */
[----:B------:R1:W-:Y:S04]  /*dd70*/  STL [R1+0x54], R6 ;  /* 0x0000540601007387 */ /* 0x0003e80000100800 */
[----:B------:R1:W-:Y:S01]  /*dd80*/  STL.64 [R1+0xfa8], R4 ;  /* 0x000fa80401007387 */ /* 0x0003e20000100a00 */
[----:B0-----:R-:W-:Y:S02]  /*dd90*/  LEA R26, P1, R14, R24, 0x1 ;  /* 0x000000180e1a7211 */ /* 0x001fe400078208ff */
[----:B-1----:R-:W-:-:S02]  /*dda0*/  LEA R6, R0, R6, 0x1 ;  /* 0x0000000600067211 */ /* 0x002fc400078e08ff */
[----:B------:R-:W-:-:S03]  /*ddb0*/  LEA R8, P2, R7, R24, 0x1 ;  /* 0x0000001807087211 */ /* 0x000fc600078408ff */
[----:B------:R-:W-:Y:S01]  /*ddc0*/  IMAD R20, R0, 0x2, R6 ;  /* 0x0000000200147824 */ /* 0x000fe200078e0206 */
[----:B------:R-:W2:Y:S01]  /*ddd0*/  LDL.LU.64 R4, [R1+0x1c38] ;  /* 0x001c380001047983 */ /* 0x000ea20000300a00 */
[----:B------:R-:W-:-:S03]  /*dde0*/  LEA.HI.X.SX32 R27, R14, R25, 0x1, P1 ;  /* 0x000000190e1b7211 */ /* 0x000fc600008f0eff */
[----:B------:R0:W-:Y:S01]  /*ddf0*/  STL [R1+0x50], R6 ;  /* 0x0000500601007387 */ /* 0x0001e20000100800 */
[-C--:B------:R-:W-:Y:S02]  /*de00*/  LEA.HI.X.SX32 R9, R7, R25.reuse, 0x1, P2 ;  /* 0x0000001907097211 */ /* 0x080fe400010f0eff */
[CC--:B0-----:R-:W-:Y:S01]  /*de10*/  LEA R6, P0, R12.reuse, R24.reuse, 0x1 ;  /* 0x000000180c067211 */ /* 0x0c1fe200078008ff */
[----:B------:R-:W-:Y:S03]  /*de20*/  STL.64 [R1+0xfa0], R26 ;  /* 0x000fa01a01007387 */ /* 0x000fe60000100a00 */
[----:B------:R-:W-:Y:S01]  /*de30*/  LEA.HI.X.SX32 R7, R12, R25, 0x1, P0 ;  /* 0x000000190c077211 */ /* 0x000fe200000f0eff */
[----:B------:R0:W-:Y:S04]  /*de40*/  STL.64 [R1+0xf98], R8 ;  /* 0x000f980801007387 */ /* 0x0001e80000100a00 */
[----:B------:R1:W-:Y:S01]  /*de50*/  STL.64 [R1+0xf90], R6 ;  /* 0x000f900601007387 */ /* 0x0003e20000100a00 */
[----:B0-----:R-:W-:-:S03]  /*de60*/  LEA R8, P2, R11, R24, 0x1 ;  /* 0x000000180b087211 */ /* 0x001fc600078408ff */
[----:B-1----:R-:W2:Y:S01]  /*de70*/  LDL.LU.64 R6, [R1+0x1c30] ;  /* 0x001c300001067983 */ /* 0x002ea20000300a00 */
[----:B------:R-:W-:Y:S02]  /*de80*/  LEA.HI.X.SX32 R9, R11, R25, 0x1, P2 ;  /* 0x000000190b097211 */ /* 0x000fe400010f0eff */
[----:B------:R-:W-:-:S03]  /*de90*/  LEA R26, P1, R10, R24, 0x1 ;  /* 0x000000180a1a7211 */ /* 0x000fc600078208ff */
[----:B------:R3:W-:Y:S01]  /*dea0*/  STL.64 [R1+0xf80], R8 ;  /* 0x000f800801007387 */ /* 0x0007e20000100a00 */
[----:B------:R-:W-:-:S05]  /*deb0*/  LEA.HI.X.SX32 R27, R10, R25, 0x1, P1 ;  /* 0x000000190a1b7211 */ /* 0x000fca00008f0eff */
[----:B------:R-:W-:Y:S01]  /*dec0*/  STL.64 [R1+0xf88], R26 ;  /* 0x000f881a01007387 */ /* 0x000fe20000100a00 */
[----:B---3--:R-:W-:-:S04]  /*ded0*/  LEA R8, P0, R13, R24, 0x1 ;  /* 0x000000180d087211 */ /* 0x008fc800078008ff */
[----:B------:R-:W-:Y:S02]  /*dee0*/  LEA.HI.X.SX32 R9, R13, R25, 0x1, P0 ;  /* 0x000000190d097211 */ /* 0x000fe400000f0eff */
[----:B----4-:R-:W-:-:S03]  /*def0*/  LEA R10, P1, R29, R24, 0x1 ;  /* 0x000000181d0a7211 */ /* 0x010fc600078208ff */
[----:B------:R0:W-:Y:S01]  /*df00*/  STL.64 [R1+0xf78], R8 ;  /* 0x000f780801007387 */ /* 0x0001e20000100a00 */
[----:B------:R-:W-:-:S03]  /*df10*/  LEA.HI.X.SX32 R11, R29, R25, 0x1, P1 ;  /* 0x000000191d0b7211 */ /* 0x000fc600008f0eff */
[----:B0-----:R-:W3:Y:S04]  /*df20*/  LDL.LU.64 R8, [R1+0x1c28] ;  /* 0x001c280001087983 */ /* 0x001ee80000300a00 */
[----:B------:R0:W-:Y:S04]  /*df30*/  STL.64 [R1+0xf70], R10 ;  /* 0x000f700a01007387 */ /* 0x0001e80000100a00 */
[----:B0-----:R-:W4:Y:S01]  /*df40*/  LDL.LU.64 R10, [R1+0x1c20] ;  /* 0x001c2000010a7983 */ /* 0x001f220000300a00 */
[----:B------:R-:W-:Y:S02]  /*df50*/  LEA R18, R0, R20, 0x1 ;  /* 0x0000001400127211 */ /* 0x000fe400078e08ff */
[----:B--2---:R-:W-:-:S03]  /*df60*/  LEA R26, P2, R22, R24, 0x1 ;  /* 0x00000018161a7211 */ /* 0x004fc600078408ff */
[----:B------:R-:W-:Y:S01]  /*df70*/  IMAD R14, R0, 0x2, R18 ;  /* 0x00000002000e7824 */ /* 0x000fe200078e0212 */
[----:B------:R-:W-:-:S04]  /*df80*/  LEA.HI.X.SX32 R27, R22, R25, 0x1, P2 ;  /* 0x00000019161b7211 */ /* 0x000fc800010f0eff */
[----:B------:R-:W-:Y:S02]  /*df90*/  LEA R12, R0, R14, 0x1 ;  /* 0x0000000e000c7211 */ /* 0x000fe400078e08ff */
[----:B------:R-:W-:-:S03]  /*dfa0*/  MOV R13, R23 ;  /* 0x00000017000d7202 */ /* 0x000fc60000000f00 */
[----:B------:R0:W-:Y:S01]  /*dfb0*/  STL [R1+0x88], R12 ;  /* 0x0000880c01007387 */ /* 0x0001e20000100800 */
[----:B------:R-:W-:-:S03]  /*dfc0*/  IMAD R29, R0, 0x2, R12 ;  /* 0x00000002001d7824 */ /* 0x000fc600078e020c */
[----:B------:R1:W-:Y:S01]  /*dfd0*/  STL.64 [R1+0xf68], R26 ;  /* 0x000f681a01007387 */ /* 0x0003e20000100a00 */
[----:B0-----:R-:W-:-:S04]  /*dfe0*/  LEA R12, P0, R23, R24, 0x1 ;  /* 0x00000018170c7211 */ /* 0x001fc800078008ff */
[-C--:B------:R-:W-:Y:S02]  /*dff0*/  LEA.HI.X.SX32 R13, R13, R25.reuse, 0x1, P0 ;  /* 0x000000190d0d7211 */ /* 0x080fe400000f0eff */
[-C--:B-1----:R-:W-:Y:S02]  /*e000*/  LEA R26, P1, R21, R24.reuse, 0x1 ;  /* 0x00000018151a7211 */ /* 0x082fe400078208ff */
[----:B------:R-:W-:Y:S02]  /*e010*/  LEA R22, P2, R17, R24, 0x1 ;  /* 0x0000001811167211 */ /* 0x000fe400078408ff */
[-C--:B------:R-:W-:Y:S01]  /*e020*/  LEA.HI.X.SX32 R27, R21, R25.reuse, 0x1, P1 ;  /* 0x00000019151b7211 */ /* 0x080fe200008f0eff */
[----:B------:R0:W-:Y:S01]  /*e030*/  STL.64 [R1+0xf60], R12 ;  /* 0x000f600c01007387 */ /* 0x0001e20000100a00 */
[----:B------:R-:W-:Y:S01]  /*e040*/  IMAD R16, R0, 0x2, R29 ;  /* 0x0000000200107824 */ /* 0x000fe200078e021d */
[----:B------:R-:W-:-:S04]  /*e050*/  LEA.HI.X.SX32 R23, R17, R25, 0x1, P2 ;  /* 0x0000001911177211 */ /* 0x000fc800010f0eff */
[----:B------:R-:W-:Y:S01]  /*e060*/  LEA R21, R0, R16, 0x1 ;  /* 0x0000001000157211 */ /* 0x000fe200078e08ff */
[----:B0-----:R-:W2:Y:S04]  /*e070*/  LDL.LU.64 R12, [R1+0x1c18] ;  /* 0x001c1800010c7983 */ /* 0x001ea80000300a00 */
[----:B------:R0:W-:Y:S01]  /*e080*/  STL.64 [R1+0xf58], R26 ;  /* 0x000f581a01007387 */ /* 0x0001e20000100a00 */
[----:B------:R-:W-:-:S03]  /*e090*/  LEA R16, P2, R3, R24, 0x1 ;  /* 0x0000001803107211 */ /* 0x000fc600078408ff */
[----:B------:R1:W-:Y:S01]  /*e0a0*/  STL.64 [R1+0xf50], R22 ;  /* 0x000f501601007387 */ /* 0x0003e20000100a00 */
[----:B0-----:R-:W-:-:S04]  /*e0b0*/  LEA R26, P0, R15, R24, 0x1 ;  /* 0x000000180f1a7211 */ /* 0x001fc800078008ff */
[-C--:B------:R-:W-:Y:S02]  /*e0c0*/  LEA.HI.X.SX32 R27, R15, R25.reuse, 0x1, P0 ;  /* 0x000000190f1b7211 */ /* 0x080fe400000f0eff */
[----:B-1----:R-:W-:Y:S01]  /*e0d0*/  LEA R22, P1, R2, R24, 0x1 ;  /* 0x0000001802167211 */ /* 0x002fe200078208ff */
[----:B------:R-:W-:Y:S01]  /*e0e0*/  IMAD R17, R0, 0x2, R21 ;  /* 0x0000000200117824 */ /* 0x000fe200078e0215 */
[-C--:B------:R-:W-:Y:S01]  /*e0f0*/  LEA.HI.X.SX32 R17, R3, R25.reuse, 0x1, P2 ;  /* 0x0000001903117211 */ /* 0x080fe200010f0eff */
[----:B------:R0:W-:Y:S01]  /*e100*/  STL.64 [R1+0xf48], R26 ;  /* 0x000f481a01007387 */ /* 0x0001e20000100a00 */
[----:B------:R-:W-:Y:S01]  /*e110*/  LEA.HI.X.SX32 R23, R2, R25, 0x1, P1 ;  /* 0x0000001902177211 */ /* 0x000fe200008f0eff */
[----:B------:R-:W-:Y:S01]  /*e120*/  IMAD R3, R0, 0x2, R29 ;  /* 0x0000000200037824 */ /* 0x000fe200078e021d */
[----:B------:R-:W-:Y:S02]  /*e130*/  MOV R2, R14 ;  /* 0x0000000e00027202 */ /* 0x000fe40000000f00 */
[----:B------:R-:W-:-:S02]  /*e140*/  LEA R14, P2, R6, R24, 0x1 ;  /* 0x00000018060e7211 */ /* 0x000fc400078408ff */
[----:B0-----:R-:W-:Y:S02]  /*e150*/  LEA R26, P0, R4, R24, 0x1 ;  /* 0x00000018041a7211 */ /* 0x001fe400078008ff */
[-C--:B------:R-:W-:Y:S02]  /*e160*/  LEA.HI.X.SX32 R15, R6, R25.reuse, 0x1, P2 ;  /* 0x00000019060f7211 */ /* 0x080fe400010f0eff */
[----:B------:R-:W-:Y:S01]  /*e170*/  LEA.HI.X.SX32 R27, R4, R25, 0x1, P0 ;  /* 0x00000019041b7211 */ /* 0x000fe200000f0eff */
[----:B------:R-:W-:Y:S01]  /*e180*/  STL.64 [R1+0xf40], R22 ;  /* 0x000f401601007387 */ /* 0x000fe20000100a00 */
[----:B------:R-:W-:-:S03]  /*e190*/  LEA R3, R0, R3, 0x1 ;  /* 0x0000000300037211 */ /* 0x000fc600078e08ff */
[----:B------:R0:W-:Y:S02]  /*e1a0*/  STL.64 [R1+0xf38], R16 ;  /* 0x000f381001007387 */ /* 0x0001e40000100a00 */
[C---:B------:R-:W-:Y:S02]  /*e1b0*/  IMAD R3, R0.reuse, 0x2, R3 ;  /* 0x0000000200037824 */ /* 0x040fe400078e0203 */
[----:B------:R-:W-:Y:S04]  /*e1c0*/  STL.64 [R1+0xf30], R26 ;  /* 0x000f301a01007387 */ /* 0x000fe80000100a00 */
[----:B------:R1:W-:Y:S01]  /*e1d0*/  STL.64 [R1+0xf20], R14 ;  /* 0x000f200e01007387 */ /* 0x0003e20000100a00 */
[----:B0-----:R-:W-:Y:S02]  /*e1e0*/  LEA R16, P1, R5, R24, 0x1 ;  /* 0x0000001805107211 */ /* 0x001fe400078208ff */
[----:B------:R-:W-:-:S02]  /*e1f0*/  LEA R21, R0, R3, 0x1 ;  /* 0x0000000300157211 */ /* 0x000fc400078e08ff */
[----:B------:R-:W-:Y:S02]  /*e200*/  LEA.HI.X.SX32 R17, R5, R25, 0x1, P1 ;  /* 0x0000001905117211 */ /* 0x000fe400008f0eff */
[----:B-1----:R-:W-:-:S04]  /*e210*/  LEA R14, P0, R7, R24, 0x1 ;  /* 0x00000018070e7211 */ /* 0x002fc800078008ff */
[----:B------:R-:W-:Y:S01]  /*e220*/  LEA.HI.X.SX32 R15, R7, R25, 0x1, P0 ;  /* 0x00000019070f7211 */ /* 0x000fe200000f0eff */
[----:B------:R-:W-:Y:S01]  /*e230*/  STL.64 [R1+0xf28], R16 ;  /* 0x000f281001007387 */ /* 0x000fe20000100a00 */
[----:B------:R-:W-:-:S03]  /*e240*/  IMAD R22, R0, 0x2, R21 ;  /* 0x0000000200167824 */ /* 0x000fc600078e0215 */
[----:B------:R0:W-:Y:S02]  /*e250*/  STL.64 [R1+0xf18], R14 ;  /* 0x000f180e01007387 */ /* 0x0001e40000100a00 */
[C---:B------:R-:W-:Y:S02]  /*e260*/  LEA R23, R0.reuse, R22, 0x1 ;  /* 0x0000001600177211 */ /* 0x040fe400078e08ff */
[----:B0-----:R-:W2:Y:S03]  /*e270*/  LDL.LU.64 R14, [R1+0x1c10] ;  /* 0x001c1000010e7983 */ /* 0x001ea60000300a00 */
[----:B------:R-:W-:Y:S02]  /*e280*/  IMAD R5, R0, 0x2, R23 ;  /* 0x0000000200057824 */ /* 0x000fe400078e0217 */
[----:B------:R-:W-:Y:S01]  /*e290*/  IMAD.MOV.U32 R4, RZ, RZ, R18 ;  /* 0x000000ffff047224 */ /* 0x000fe200078e0012 */
[----:B------:R-:W-:-:S02]  /*e2a0*/  MOV R7, R19 ;  /* 0x0000001300077202 */ /* 0x000fc40000000f00 */
[----:B------:R-:W-:Y:S02]  /*e2b0*/  LEA R6, R0, R5, 0x1 ;  /* 0x0000000500067211 */ /* 0x000fe400078e08ff */
[----:B---3--:R-:W-:-:S04]  /*e2c0*/  LEA R16, P1, R8, R24, 0x1 ;  /* 0x0000001808107211 */ /* 0x008fc800078208ff */
[----:B------:R-:W-:Y:S02]  /*e2d0*/  LEA.HI.X.SX32 R17, R8, R25, 0x1, P1 ;  /* 0x0000001908117211 */ /* 0x000fe400008f0eff */
[----:B------:R-:W-:-:S03]  /*e2e0*/  LEA R26, P2, R9, R24, 0x1 ;  /* 0x00000018091a7211 */ /* 0x000fc600078408ff */
[----:B------:R0:W-:Y:S01]  /*e2f0*/  STL.64 [R1+0xf10], R16 ;  /* 0x000f101001007387 */ /* 0x0001e20000100a00 */
[-C--:B------:R-:W-:Y:S02]  /*e300*/  LEA.HI.X.SX32 R27, R9, R25.reuse, 0x1, P2 ;  /* 0x00000019091b7211 */ /* 0x080fe400010f0eff */
[CC--:B----4-:R-:W-:Y:S01]  /*e310*/  LEA R18, P0, R10.reuse, R24.reuse, 0x1 ;  /* 0x000000180a127211 */ /* 0x0d0fe200078008ff */
[----:B0-----:R-:W3:Y:S03]  /*e320*/  LDL.LU.64 R16, [R1+0x1c08] ;  /* 0x001c080001107983 */ /* 0x001ee60000300a00 */
[----:B------:R-:W-:Y:S01]  /*e330*/  LEA.HI.X.SX32 R19, R10, R25, 0x1, P0 ;  /* 0x000000190a137211 */ /* 0x000fe200000f0eff */
[----:B------:R-:W-:Y:S04]  /*e340*/  STL.64 [R1+0xf08], R26 ;  /* 0x000f081a01007387 */ /* 0x000fe80000100a00 */
[----:B------:R-:W-:Y:S04]  /*e350*/  STL [R1+0x64], R6 ;  /* 0x0000640601007387 */ /* 0x000fe80000100800 */
[----:B------:R0:W-:Y:S04]  /*e360*/  STL.64 [R1+0xf00], R18 ;  /* 0x000f001201007387 */ /* 0x0001e80000100a00 */
[----:B0-----:R-:W4:Y:S01]  /*e370*/  LDL.LU.64 R18, [R1+0x1c00] ;  /* 0x001c000001127983 */ /* 0x001f220000300a00 */
[----:B------:R-:W-:Y:S01]  /*e380*/  LEA R26, P1, R11, R24, 0x1 ;  /* 0x000000180b1a7211 */ /* 0x000fe200078208ff */
[----:B------:R-:W-:-:S03]  /*e390*/  IMAD R6, R0, 0x2, R6 ;  /* 0x0000000200067824 */ /* 0x000fc600078e0206 */
[----:B------:R-:W-:Y:S02]  /*e3a0*/  LEA.HI.X.SX32 R27, R11, R25, 0x1, P1 ;  /* 0x000000190b1b7211 */ /* 0x000fe400008f0eff */
[----:B------:R0:W-:Y:S01]  /*e3b0*/  STL [R1+0x60], R6 ;  /* 0x0000600601007387 */ /* 0x0001e20000100800 */
[----:B--2---:R-:W-:-:S04]  /*e3c0*/  LEA R8, P2, R12, R24, 0x1 ;  /* 0x000000180c087211 */ /* 0x004fc800078408ff */
[----:B------:R-:W-:-:S05]  /*e3d0*/  LEA.HI.X.SX32 R9, R12, R25, 0x1, P2 ;  /* 0x000000190c097211 */ /* 0x000fca00010f0eff */
[----:B------:R1:W-:Y:S01]  /*e3e0*/  STL.64 [R1+0xef0], R8 ;  /* 0x000ef00801007387 */ /* 0x0003e20000100a00 */
[----:B0-----:R-:W-:-:S03]  /*e3f0*/  IMAD R6, R0, 0x2, R6 ;  /* 0x0000000200067824 */ /* 0x001fc600078e0206 */
[----:B------:R-:W-:Y:S01]  /*e400*/  STL.64 [R1+0xef8], R26 ;  /* 0x000ef81a01007387 */ /* 0x000fe20000100a00 */
[----:B-1----:R-:W-:Y:S02]  /*e410*/  MOV R8, R20 ;  /* 0x0000001400087202 */ /* 0x002fe40000000f00 */
[----:B------:R-:W-:-:S04]  /*e420*/  LEA R20, P0, R13, R24, 0x1 ;  /* 0x000000180d147211 */ /* 0x000fc800078008ff */
[----:B------:R-:W-:Y:S02]  /*e430*/  LEA.HI.X.SX32 R21, R13, R25, 0x1, P0 ;  /* 0x000000190d157211 */ /* 0x000fe400000f0eff */
[----:B------:R-:W-:-:S03]  /*e440*/  LEA R6, R0, R6, 0x1 ;  /* 0x0000000600067211 */ /* 0x000fc600078e08ff */
[----:B------:R0:W-:Y:S04]  /*e450*/  STL.64 [R1+0xee8], R20 ;  /* 0x000ee81401007387 */ /* 0x0001e80000100a00 */
[----:B0-----:R-:W2:Y:S01]  /*e460*/  LDL.LU.64 R20, [R1+0x1bf8] ;  /* 0x001bf80001147983 */ /* 0x001ea20000300a00 */
[----:B------:R-:W-:-:S04]  /*e470*/  LEA R26, P1, R14, R24, 0x1 ;  /* 0x000000180e1a7211 */ /* 0x000fc800078208ff */
[----:B------:R-:W-:Y:S02]  /*e480*/  LEA.HI.X.SX32 R27, R14, R25, 0x1, P1 ;  /* 0x000000190e1b7211 */ /* 0x000fe400008f0eff */
[----:B------:R-:W-:-:S03]  /*e490*/  LEA R10, P2, R15, R24, 0x1 ;  /* 0x000000180f0a7211 */ /* 0x000fc600078408ff */
[----:B------:R0:W-:Y:S01]  /*e4a0*/  STL.64 [R1+0xee0], R26 ;  /* 0x000ee01a01007387 */ /* 0x0001e20000100a00 */
[----:B------:R-:W-:-:S03]  /*e4b0*/  LEA.HI.X.SX32 R11, R15, R25, 0x1, P2 ;  /* 0x000000190f0b7211 */ /* 0x000fc600010f0eff */
[----:B0-----:R-:W2:Y:S04]  /*e4c0*/  LDL.LU.64 R26, [R1+0x1bf0] ;  /* 0x001bf000011a7983 */ /* 0x001ea80000300a00 */
[----:B------:R0:W-:Y:S04]  /*e4d0*/  STL [R1+0x5c], R6 ;  /* 0x00005c0601007387 */ /* 0x0001e80000100800 */
[----:B------:R-:W-:Y:S01]  /*e4e0*/  STL.64 [R1+0xed8], R10 ;  /* 0x000ed80a01007387 */ /* 0x000fe20000100a00 */
[----:B0-----:R-:W-:-:S05]  /*e4f0*/  IMAD R6, R0, 0x2, R6 ;  /* 0x0000000200067824 */ /* 0x001fca00078e0206 */
[----:B------:R0:W-:Y:S02]  /*e500*/  STL [R1+0x3c], R6 ;  /* 0x00003c0601007387 */ /* 0x0001e40000100800 */
[----:B0-----:R-:W-:Y:S02]  /*e510*/  LEA R6, R0, R6, 0x1 ;  /* 0x0000000600067211 */ /* 0x001fe400078e08ff */
[CC--:B---3--:R-:W-:Y:S02]  /*e520*/  LEA R14, P0, R16.reuse, R24.reuse, 0x1 ;  /* 0x00000018100e7211 */ /* 0x0c8fe400078008ff */
[C---:B------:R-:W-:Y:S02]  /*e530*/  LEA R12, P1, R17.reuse, R24, 0x1 ;  /* 0x00000018110c7211 */ /* 0x040fe400078208ff */
[-C--:B------:R-:W-:Y:S02]  /*e540*/  LEA.HI.X.SX32 R15, R16, R25.reuse, 0x1, P0 ;  /* 0x00000019100f7211 */ /* 0x080fe400000f0eff */
[----:B------:R-:W-:Y:S01]  /*e550*/  LEA.HI.X.SX32 R13, R17, R25, 0x1, P1 ;  /* 0x00000019110d7211 */ /* 0x000fe200008f0eff */
[----:B------:R-:W-:-:S02]  /*e560*/  IMAD.MOV.U32 R16, RZ, RZ, R6 ;  /* 0x000000ffff107224 */ /* 0x000fc400078e0006 */
[----:B------:R-:W-:Y:S04]  /*e570*/  STL.64 [R1+0xed0], R14 ;  /* 0x000ed00e01007387 */ /* 0x000fe80000100a00 */
[----:B------:R0:W-:Y:S01]  /*e580*/  STL.64 [R1+0xec8], R12 ;  /* 0x000ec80c01007387 */ /* 0x0001e20000100a00 */
[----:B------:R-:W-:Y:S02]  /*e590*/  LEA R9, R0, R16, 0x1 ;  /* 0x0000001000097211 */ /* 0x000fe400078e08ff */
[CC--:B----4-:R-:W-:Y:S01]  /*e5a0*/  LEA R10, P2, R18.reuse, R24.reuse, 0x1 ;  /* 0x00000018120a7211 */ /* 0x0d0fe200078408ff */
[----:B0-----:R-:W-:Y:S01]  /*e5b0*/  IMAD.MOV.U32 R13, RZ, RZ, R22 ;  /* 0x000000ffff0d7224 */ /* 0x001fe200078e0016 */
[----:B------:R-:W-:Y:S02]  /*e5c0*/  LEA R22, P0, R19, R24, 0x1 ;  /* 0x0000001813167211 */ /* 0x000fe400078008ff */
[----:B------:R-:W-:-:S02]  /*e5d0*/  LEA.HI.X.SX32 R11, R18, R25, 0x1, P2 ;  /* 0x00000019120b7211 */ /* 0x000fc400010f0eff */
[----:B------:R-:W-:Y:S02]  /*e5e0*/  MOV R14, R23 ;  /* 0x00000017000e7202 */ /* 0x000fe40000000f00 */
[----:B------:R-:W-:Y:S01]  /*e5f0*/  LEA.HI.X.SX32 R23, R19, R25, 0x1, P0 ;  /* 0x0000001913177211 */ /* 0x000fe200000f0eff */
[----:B------:R-:W-:Y:S04]  /*e600*/  STL.64 [R1+0xec0], R10 ;  /* 0x000ec00a01007387 */ /* 0x000fe80000100a00 */
[----:B------:R-:W-:Y:S04]  /*e610*/  STL.64 [R1+0x1be0], R4 ;  /* 0x001be00401007387 */ /* 0x000fe80000100a00 */
[----:B------:R-:W-:Y:S04]  /*e620*/  STL [R1+0x34], R9 ;  /* 0x0000340901007387 */ /* 0x000fe80000100800 */
[----:B------:R0:W-:Y:S04]  /*e630*/  STL.64 [R1+0xeb8], R22 ;  /* 0x000eb81601007387 */ /* 0x0001e80000100a00 */
[----:B0-----:R-:W3:Y:S01]  /*e640*/  LDL.LU.64 R22, [R1+0x1be8] ;  /* 0x001be80001167983 */ /* 0x001ee20000300a00 */
[C---:B------:R-:W-:Y:S01]  /*e650*/  IMAD R18, R0.reuse, 0x2, R9 ;  /* 0x0000000200127824 */ /* 0x040fe200078e0209 */
[----:B------:R-:W-:Y:S01]  /*e660*/  MOV R19, R8 ;  /* 0x0000000800137202 */ /* 0x000fe20000000f00 */
[C---:B------:R-:W-:Y:S01]  /*e670*/  IMAD R8, R0.reuse, 0x2, R3 ;  /* 0x0000000200087824 */ /* 0x040fe200078e0203 */
[----:B------:R-:W-:-:S02]  /*e680*/  LEA R9, R0, R29, 0x1 ;  /* 0x0000001d00097211 */ /* 0x000fc400078e08ff */
[----:B------:R-:W-:Y:S02]  /*e690*/  LEA R6, R0, R28, 0x1 ;  /* 0x0000001c00067211 */ /* 0x000fe400078e08ff */
[----:B------:R-:W-:Y:S02]  /*e6a0*/  MOV R17, R3 ;  /* 0x0000000300117202 */ /* 0x000fe40000000f00 */
[----:B------:R-:W-:Y:S02]  /*e6b0*/  MOV R12, R29 ;  /* 0x0000001d000c7202 */ /* 0x000fe40000000f00 */
[CC--:B--2---:R-:W-:Y:S02]  /*e6c0*/  LEA R10, P1, R20.reuse, R24.reuse, 0x1 ;  /* 0x00000018140a7211 */ /* 0x0c4fe400078208ff */
[----:B------:R-:W-:Y:S02]  /*e6d0*/  LEA R4, P2, R21, R24, 0x1 ;  /* 0x0000001815047211 */ /* 0x000fe400078408ff */
[----:B------:R-:W-:-:S02]  /*e6e0*/  LEA.HI.X.SX32 R11, R20, R25, 0x1, P1 ;  /* 0x00000019140b7211 */ /* 0x000fc400008f0eff */
[----:B------:R-:W-:-:S03]  /*e6f0*/  LEA.HI.X.SX32 R5, R21, R25, 0x1, P2 ;  /* 0x0000001915057211 */ /* 0x000fc600010f0eff */
[----:B------:R0:W-:Y:S01]  /*e700*/  STL.64 [R1+0xeb0], R10 ;  /* 0x000eb00a01007387 */ /* 0x0001e20000100a00 */
[----:B------:R-:W-:-:S03]  /*e710*/  IMAD.MOV.U32 R21, RZ, RZ, R28 ;  /* 0x000000ffff157224 */ /* 0x000fc600078e001c */
[----:B------:R-:W-:Y:S04]  /*e720*/  STL.64 [R1+0xea8], R4 ;  /* 0x000ea80401007387 */ /* 0x000fe80000100a00 */
[----:B------:R1:W-:Y:S01]  /*e730*/  STL.64 [R1+0x1bc8], R8 ;  /* 0x001bc80801007387 */ /* 0x0003e20000100a00 */
[C---:B0-----:R-:W-:Y:S02]  /*e740*/  IMAD R10, R0.reuse, 0x2, R29 ;  /* 0x00000002000a7824 */ /* 0x041fe400078e021d */
[----:B-1----:R-:W-:Y:S01]  /*e750*/  IMAD.MOV.U32 R9, RZ, RZ, R2 ;  /* 0x000000ffff097224 */ /* 0x002fe200078e0002 */
[----:B------:R-:W-:Y:S01]  /*e760*/  LEA R2, R0, R28, 0x1 ;  /* 0x0000001c00027211 */ /* 0x000fe200078e08ff */
[----:B------:R-:W-:Y:S01]  /*e770*/  STL.64 [R1+0x1bd0], R16 ;  /* 0x001bd01001007387 */ /* 0x000fe20000100a00 */
[----:B---3--:R-:W-:-:S02]  /*e780*/  LEA R4, P0, R22, R24, 0x1 ;  /* 0x0000001816047211 */ /* 0x008fc400078008ff */
[C---:B------:R-:W-:Y:S02]  /*e790*/  LEA R28, P1, R23.reuse, R24, 0x1 ;  /* 0x00000018171c7211 */ /* 0x040fe400078208ff */
[-C--:B------:R-:W-:Y:S02]  /*e7a0*/  LEA.HI.X.SX32 R5, R22, R25.reuse, 0x1, P0 ;  /* 0x0000001916057211 */ /* 0x080fe400000f0eff */
[----:B------:R-:W-:-:S03]  /*e7b0*/  LEA.HI.X.SX32 R29, R23, R25, 0x1, P1 ;  /* 0x00000019171d7211 */ /* 0x000fc600008f0eff */
[----:B------:R0:W-:Y:S04]  /*e7c0*/  STL.64 [R1+0xea0], R4 ;  /* 0x000ea00401007387 */ /* 0x0001e80000100a00 */
[----:B0-----:R-:W2:Y:S04]  /*e7d0*/  LDL.LU.64 R4, [R1+0x1be0] ;  /* 0x001be00001047983 */ /* 0x001ea80000300a00 */
[----:B------:R0:W-:Y:S04]  /*e7e0*/  STL.64 [R1+0xe98], R28 ;  /* 0x000e981c01007387 */ /* 0x0001e80000100a00 */
[----:B0-----:R-:W3:Y:S01]  /*e7f0*/  LDL.LU.64 R28, [R1+0x1bd8] ;  /* 0x001bd800011c7983 */ /* 0x001ee20000300a00 */
[----:B------:R-:W-:Y:S01]  /*e800*/  LEA R16, P2, R26, R24, 0x1 ;  /* 0x000000181a107211 */ /* 0x000fe200078408ff */
[----:B------:R-:W-:-:S03]  /*e810*/  IMAD.MOV.U32 R11, RZ, RZ, R2 ;  /* 0x000000ffff0b7224 */ /* 0x000fc600078e0002 */
[----:B------:R-:W-:Y:S02]  /*e820*/  LEA.HI.X.SX32 R17, R26, R25, 0x1, P2 ;  /* 0x000000191a117211 */ /* 0x000fe400010f0eff */
[C---:B------:R-:W-:Y:S01]  /*e830*/  LEA R2, R0.reuse, R18, 0x1 ;  /* 0x0000001200027211 */ /* 0x040fe200078e08ff */
[----:B------:R-:W4:Y:S04]  /*e840*/  LDL.LU R26, [R1+0x4] ;  /* 0x00000400011a7983 */ /* 0x000f280000300800 */
[----:B------:R3:W-:Y:S01]  /*e850*/  STL.64 [R1+0xe90], R16 ;  /* 0x000e901001007387 */ /* 0x0007e20000100a00 */
[----:B------:R-:W-:-:S05]  /*e860*/  IMAD R3, R0, 0x2, R2 ;  /* 0x0000000200037824 */ /* 0x000fca00078e0202 */
[----:B------:R-:W-:Y:S04]  /*e870*/  STL.64 [R1+0x1b80], R2 ;  /* 0x001b800201007387 */ /* 0x000fe80000100a00 */
[----:B------:R-:W-:Y:S01]  /*e880*/  STL.64 [R1+0x1bc0], R18 ;  /* 0x001bc01201007387 */ /* 0x000fe20000100a00 */
[----:B---3--:R-:W-:-:S04]  /*e890*/  LEA R16, P0, R29, R24, 0x1 ;  /* 0x000000181d107211 */ /* 0x008fc800078008ff */
[----:B------:R-:W-:-:S05]  /*e8a0*/  LEA.HI.X.SX32 R17, R29, R25, 0x1, P0 ;  /* 0x000000191d117211 */ /* 0x000fca00000f0eff */
[----:B------:R0:W-:Y:S04]  /*e8b0*/  STL.64 [R1+0xe88], R16 ;  /* 0x000e881001007387 */ /* 0x0001e80000100a00 */
[----:B0-----:R-:W3:Y:S04]  /*e8c0*/  LDL.LU.64 R16, [R1+0x1bd0] ;  /* 0x001bd00001107983 */ /* 0x001ee80000300a00 */
[----:B------:R-:W4:Y:S01]  /*e8d0*/  LDL.LU R29, [R1+0x8] ;  /* 0x00000800011d7983 */ /* 0x000f220000300800 */
[----:B------:R-:W-:-:S05]  /*e8e0*/  LEA R10, R0, R10, 0x1 ;  /* 0x0000000a000a7211 */ /* 0x000fca00078e08ff */
[----:B------:R-:W-:Y:S01]  /*e8f0*/  IMAD.MOV.U32 R15, RZ, RZ, R10 ;  /* 0x000000ffff0f7224 */ /* 0x000fe200078e000a */
[----:B------:R-:W-:Y:S02]  /*e900*/  LEA R10, R0, R27, 0x1 ;  /* 0x0000001b000a7211 */ /* 0x000fe400078e08ff */
[----:B------:R-:W-:-:S03]  /*e910*/  LEA R8, P1, R28, R24, 0x1 ;  /* 0x000000181c087211 */ /* 0x000fc600078208ff */
[----:B------:R-:W-:Y:S01]  /*e920*/  IMAD R10, R0, 0x2, R10 ;  /* 0x00000002000a7824 */ /* 0x000fe200078e020a */
[C---:B------:R-:W-:Y:S01]  /*e930*/  LEA R18, P2, R27.reuse, R24, 0x1 ;  /* 0x000000181b127211 */ /* 0x040fe200078408ff */
[----:B------:R-:W-:Y:S01]  /*e940*/  IMAD.MOV.U32 R2, RZ, RZ, R9 ;  /* 0x000000ffff027224 */ /* 0x000fe200078e0009 */
[-C--:B------:R-:W-:Y:S02]  /*e950*/  LEA.HI.X.SX32 R9, R28, R25.reuse, 0x1, P1 ;  /* 0x000000191c097211 */ /* 0x080fe400008f0eff */
[C---:B------:R-:W-:Y:S02]  /*e960*/  LEA R10, R0.reuse, R10, 0x1 ;  /* 0x0000000a000a7211 */ /* 0x040fe400078e08ff */
[----:B------:R-:W-:Y:S01]  /*e970*/  LEA.HI.X.SX32 R19, R27, R25, 0x1, P2 ;  /* 0x000000191b137211 */ /* 0x000fe200010f0eff */
[C---:B--2---:R-:W-:Y:S02]  /*e980*/  IMAD R20, R0.reuse, 0x2, R5 ;  /* 0x0000000200147824 */ /* 0x044fe400078e0205 */
[----:B------:R-:W-:Y:S01]  /*e990*/  IMAD.MOV.U32 R23, RZ, RZ, R10 ;  /* 0x000000ffff177224 */ /* 0x000fe200078e000a */
[----:B------:R-:W-:Y:S01]  /*e9a0*/  MOV R10, R4 ;  /* 0x00000004000a7202 */ /* 0x000fe20000000f00 */
[----:B------:R0:W-:Y:S01]  /*e9b0*/  STL.64 [R1+0xe80], R8 ;  /* 0x000e800801007387 */ /* 0x0001e20000100a00 */
[----:B------:R-:W-:-:S02]  /*e9c0*/  LEA R4, R0, R3, 0x1 ;  /* 0x0000000300047211 */ /* 0x000fc400078e08ff */
[----:B------:R-:W-:Y:S02]  /*e9d0*/  MOV R3, R5 ;  /* 0x0000000500037202 */ /* 0x000fe40000000f00 */
[C---:B------:R-:W-:Y:S01]  /*e9e0*/  LEA R20, R0.reuse, R20, 0x1 ;  /* 0x0000001400147211 */ /* 0x040fe200078e08ff */
[C---:B------:R-:W-:Y:S01]  /*e9f0*/  IMAD R5, R0.reuse, 0x2, R4 ;  /* 0x0000000200057824 */ /* 0x040fe200078e0204 */
[----:B0-----:R-:W2:Y:S04]  /*ea00*/  LDL.LU.64 R8, [R1+0x1bc8] ;  /* 0x001bc80001087983 */ /* 0x001ea80000300a00 */
[----:B------:R-:W2:Y:S04]  /*ea10*/  LDL.LU R27, [R1+0x10] ;  /* 0x00001000011b7983 */ /* 0x000ea80000300800 */
[----:B------:R4:W-:Y:S01]  /*ea20*/  STL.64 [R1+0xe78], R18 ;  /* 0x000e781201007387 */ /* 0x0009e20000100a00 */
[----:B------:R-:W-:Y:S01]  /*ea30*/  MOV R28, R21 ;  /* 0x00000015001c7202 */ /* 0x000fe20000000f00 */
[----:B------:R-:W-:-:S02]  /*ea40*/  IMAD R20, R0, 0x2, R20 ;  /* 0x0000000200147824 */ /* 0x000fc400078e0214 */
[----:B------:R-:W-:Y:S02]  /*ea50*/  IMAD.MOV.U32 R21, RZ, RZ, R7 ;  /* 0x000000ffff157224 */ /* 0x000fe400078e0007 */
[----:B---3--:R-:W-:Y:S01]  /*ea60*/  IMAD.MOV.U32 R22, RZ, RZ, R17 ;  /* 0x000000ffff167224 */ /* 0x008fe200078e0011 */
[----:B------:R-:W-:Y:S01]  /*ea70*/  MOV R17, R15 ;  /* 0x0000000f00117202 */ /* 0x000fe20000000f00 */
[----:B------:R-:W-:Y:S01]  /*ea80*/  IMAD.MOV.U32 R15, RZ, RZ, R14 ;  /* 0x000000ffff0f7224 */ /* 0x000fe200078e000e */
[----:B------:R-:W-:Y:S02]  /*ea90*/  MOV R14, R13 ;  /* 0x0000000d000e7202 */ /* 0x000fe40000000f00 */
[----:B----4-:R-:W-:-:S03]  /*eaa0*/  LEA R18, P0, R29, R24, 0x1 ;  /* 0x000000181d127211 */ /* 0x010fc600078008ff */
[----:B------:R0:W-:Y:S01]  /*eab0*/  STL.64 [R1+0x1bb0], R14 ;  /* 0x001bb00e01007387 */ /* 0x0001e20000100a00 */
[----:B------:R-:W-:-:S03]  /*eac0*/  LEA.HI.X.SX32 R19, R29, R25, 0x1, P0 ;  /* 0x000000191d137211 */ /* 0x000fc600000f0eff */
[----:B------:R1:W-:Y:S01]  /*ead0*/  STL.64 [R1+0x1b88], R4 ;  /* 0x001b880401007387 */ /* 0x0003e20000100a00 */
[----:B0-----:R-:W-:-:S03]  /*eae0*/  LEA R14, P1, R26, R24, 0x1 ;  /* 0x000000181a0e7211 */ /* 0x001fc600078208ff */
[----:B-1----:R-:W3:Y:S04]  /*eaf0*/  LDL.LU R4, [R1+0x14] ;  /* 0x0000140001047983 */ /* 0x002ee80000300800 */
[----:B------:R-:W-:Y:S04]  /*eb00*/  STL [R1+0xe68], R14 ;  /* 0x000e680e01007387 */ /* 0x000fe80000100800 */
[----:B------:R0:W-:Y:S04]  /*eb10*/  STL.64 [R1+0xe70], R18 ;  /* 0x000e701201007387 */ /* 0x0001e80000100a00 */
[----:B0-----:R-:W4:Y:S04]  /*eb20*/  LDL.LU.64 R18, [R1+0x1bc0] ;  /* 0x001bc00001127983 */ /* 0x001f280000300a00 */
[----:B------:R0:W-:Y:S04]  /*eb30*/  STL.64 [R1+0x1bb8], R20 ;  /* 0x001bb81401007387 */ /* 0x0001e80000100a00 */
[----:B0-----:R0:W2:Y:S01]  /*eb40*/  LDL.64 R20, [R1+0xe68] ;  /* 0x000e680001147983 */ /* 0x0010a20000100a00 */
[----:B------:R-:W-:-:S05]  /*eb50*/  IMAD R6, R0, 0x2, R6 ;  /* 0x0000000200067824 */ /* 0x000fca00078e0206 */
[----:B------:R-:W-:Y:S02]  /*eb60*/  LEA R6, R0, R6, 0x1 ;  /* 0x0000000600067211 */ /* 0x000fe400078e08ff */
[----:B------:R-:W-:-:S03]  /*eb70*/  LEA R14, P2, R23, R24, 0x1 ;  /* 0x00000018170e7211 */ /* 0x000fc600078408ff */
[----:B------:R-:W-:Y:S01]  /*eb80*/  IMAD R6, R0, 0x2, R6 ;  /* 0x0000000200067824 */ /* 0x000fe200078e0206 */
[----:B------:R-:W-:-:S04]  /*eb90*/  LEA.HI.X.SX32 R15, R23, R25, 0x1, P2 ;  /* 0x00000019170f7211 */ /* 0x000fc800010f0eff */
[----:B------:R-:W-:Y:S01]  /*eba0*/  MOV R13, R6 ;  /* 0x00000006000d7202 */ /* 0x000fe20000000f00 */
[C---:B------:R-:W-:Y:S02]  /*ebb0*/  IMAD R6, R0.reuse, 0x2, R5 ;  /* 0x0000000200067824 */ /* 0x040fe400078e0205 */
[----:B------:R-:W4:Y:S03]  /*ebc0*/  LDL.LU R5, [R1+0x1c] ;  /* 0x00001c0001057983 */ /* 0x000f260000300800 */
[----:B------:R-:W-:Y:S02]  /*ebd0*/  LEA R7, R0, R6, 0x1 ;  /* 0x0000000600077211 */ /* 0x000fe400078e08ff */
[----:B--2---:R-:W-:Y:S02]  /*ebe0*/  LEA.HI.X.SX32 R21, R26, R25, 0x1, P1 ;  /* 0x000000191a157211 */ /* 0x004fe400008f0eff */
[----:B---3--:R-:W-:-:S03]  /*ebf0*/  LEA R20, P0, R4, R24, 0x1 ;  /* 0x0000001804147211 */ /* 0x008fc600078008ff */
[----:B------:R1:W-:Y:S04]  /*ec00*/  STL [R1+0xe6c], R21 ;  /* 0x000e6c1501007387 */ /* 0x0003e80000100800 */
[----:B------:R-:W2:Y:S04]  /*ec10*/  LDL.LU R29, [R1+0x18] ;  /* 0x00001800011d7983 */ /* 0x000ea80000300800 */
[----:B------:R3:W-:Y:S01]  /*ec20*/  STL.64 [R1+0xe60], R14 ;  /* 0x000e600e01007387 */ /* 0x0007e20000100a00 */
[----:B-1----:R-:W-:-:S03]  /*ec30*/  LEA.HI.X.SX32 R21, R4, R25, 0x1, P0 ;  /* 0x0000001904157211 */ /* 0x002fc600000f0eff */
[----:B------:R-:W-:Y:S01]  /*ec40*/  STL.64 [R1+0x1b90], R6 ;  /* 0x001b900601007387 */ /* 0x000fe20000100a00 */
[----:B---3--:R-:W-:-:S03]  /*ec50*/  LEA R14, P1, R27, R24, 0x1 ;  /* 0x000000181b0e7211 */ /* 0x008fc600078208ff */
[----:B------:R1:W-:Y:S01]  /*ec60*/  STL.64 [R1+0xe58], R20 ;  /* 0x000e581401007387 */ /* 0x0003e20000100a00 */
[----:B------:R-:W-:-:S03]  /*ec70*/  LEA.HI.X.SX32 R15, R27, R25, 0x1, P1 ;  /* 0x000000191b0f7211 */ /* 0x000fc600008f0eff */
[----:B-1----:R-:W3:Y:S04]  /*ec80*/  LDL.LU.64 R20, [R1+0x1bb8] ;  /* 0x001bb80001147983 */ /* 0x002ee80000300a00 */
[----:B------:R1:W-:Y:S04]  /*ec90*/  STL.64 [R1+0xe50], R14 ;  /* 0x000e500e01007387 */ /* 0x0003e80000100a00 */
[----:B-1----:R-:W3:Y:S04]  /*eca0*/  LDL.LU.64 R14, [R1+0x1bb0] ;  /* 0x001bb000010e7983 */ /* 0x002ee80000300a00 */
[----:B------:R-:W4:Y:S04]  /*ecb0*/  LDL.LU R4, [R1+0x28] ;  /* 0x0000280001047983 */ /* 0x000f280000300800 */
[----:B------:R-:W4:Y:S01]  /*ecc0*/  LDL.LU R27, [R1+0x24] ;  /* 0x00002400011b7983 */ /* 0x000f220000300800 */
[----:B------:R-:W-:-:S02]  /*ecd0*/  MOV R26, R17 ;  /* 0x00000011001a7202 */ /* 0x000fc40000000f00 */
[----:B------:R-:W-:Y:S01]  /*ece0*/  MOV R17, R8 ;  /* 0x0000000800117202 */ /* 0x000fe20000000f00 */
[----:B------:R-:W-:Y:S01]  /*ecf0*/  IMAD R8, R0, 0x2, R7 ;  /* 0x0000000200087824 */ /* 0x000fe200078e0207 */
[C---:B------:R-:W-:Y:S01]  /*ed00*/  LEA R6, P2, R28.reuse, R24, 0x1 ;  /* 0x000000181c067211 */ /* 0x040fe200078408ff */
[----:B------:R-:W-:Y:S02]  /*ed10*/  IMAD.MOV.U32 R23, RZ, RZ, R22 ;  /* 0x000000ffff177224 */ /* 0x000fe400078e0016 */
[----:B------:R-:W-:Y:S01]  /*ed20*/  IMAD.MOV.U32 R22, RZ, RZ, R9 ;  /* 0x000000ffff167224 */ /* 0x000fe200078e0009 */
[----:B------:R-:W-:Y:S02]  /*ed30*/  LEA.HI.X.SX32 R7, R28, R25, 0x1, P2 ;  /* 0x000000191c077211 */ /* 0x000fe400010f0eff */
[C---:B------:R-:W-:Y:S01]  /*ed40*/  LEA R9, R0.reuse, R8, 0x1 ;  /* 0x0000000800097211 */ /* 0x040fe200078e08ff */
[----:B------:R-:W-:Y:S02]  /*ed50*/  IMAD.MOV.U32 R28, RZ, RZ, R10 ;  /* 0x000000ffff1c7224 */ /* 0x000fe400078e000a */
[----:B------:R2:W-:Y:S01]  /*ed60*/  STL.64 [R1+0xe48], R6 ;  /* 0x000e480601007387 */ /* 0x0005e20000100a00 */
[----:B------:R-:W-:-:S02]  /*ed70*/  LEA R10, R0, R9, 0x1 ;  /* 0x00000009000a7211 */ /* 0x000fc400078e08ff */
[----:B--2---:R-:W-:-:S04]  /*ed80*/  LEA R6, P2, R29, R24, 0x1 ;  /* 0x000000181d067211 */ /* 0x004fc800078408ff */
[----:B------:R-:W-:Y:S02]  /*ed90*/  LEA.HI.X.SX32 R7, R29, R25, 0x1, P2 ;  /* 0x000000191d077211 */ /* 0x000fe400010f0eff */
[----:B------:R-:W-:Y:S01]  /*eda0*/  MOV R29, R12 ;  /* 0x0000000c001d7202 */ /* 0x000fe20000000f00 */
[----:B---3--:R4:W-:Y:S04]  /*edb0*/  STL.64 [R1+0x1ba8], R14 ;  /* 0x001ba80e01007387 */ /* 0x0089e80000100a00 */
[----:B------:R1:W-:Y:S01]  /*edc0*/  STL.64 [R1+0x1b98], R8 ;  /* 0x001b980801007387 */ /* 0x0003e20000100a00 */
[-C--:B----4-:R-:W-:Y:S01]  /*edd0*/  LEA R14, P1, R5, R24.reuse, 0x1 ;  /* 0x00000018050e7211 */ /* 0x090fe200078208ff */
[----:B-1----:R-:W-:Y:S01]  /*ede0*/  IMAD.MOV.U32 R9, RZ, RZ, R11 ;  /* 0x000000ffff097224 */ /* 0x002fe200078e000b */
[----:B------:R-:W-:-:S02]  /*edf0*/  LEA R8, P0, R11, R24, 0x1 ;  /* 0x000000180b087211 */ /* 0x000fc400078008ff */
[-C--:B------:R-:W-:Y:S02]  /*ee00*/  LEA.HI.X.SX32 R15, R5, R25.reuse, 0x1, P1 ;  /* 0x00000019050f7211 */ /* 0x080fe400008f0eff */
[----:B------:R-:W-:Y:S02]  /*ee10*/  LEA.HI.X.SX32 R9, R9, R25, 0x1, P0 ;  /* 0x0000001909097211 */ /* 0x000fe400000f0eff */
[----:B------:R-:W-:-:S03]  /*ee20*/  LEA R11, R0, R10, 0x1 ;  /* 0x0000000a000b7211 */ /* 0x000fc600078e08ff */
[----:B------:R1:W-:Y:S01]  /*ee30*/  STL.64 [R1+0xe40], R8 ;  /* 0x000e400801007387 */ /* 0x0003e20000100a00 */
[----:B------:R-:W-:-:S03]  /*ee40*/  IMAD.MOV.U32 R5, RZ, RZ, R26 ;  /* 0x000000ffff057224 */ /* 0x000fc600078e001a */
[----:B------:R2:W-:Y:S01]  /*ee50*/  STL.64 [R1+0xe38], R14 ;  /* 0x000e380e01007387 */ /* 0x0005e20000100a00 */
[----:B------:R-:W-:-:S03]  /*ee60*/  IMAD R12, R0, 0x2, R11 ;  /* 0x00000002000c7824 */ /* 0x000fc600078e020b */
[----:B------:R3:W-:Y:S01]  /*ee70*/  STL.64 [R1+0xe30], R6 ;  /* 0x000e300601007387 */ /* 0x0007e20000100a00 */
[----:B-1----:R-:W-:-:S03]  /*ee80*/  LEA R8, P1, R4, R24, 0x1 ;  /* 0x0000001804087211 */ /* 0x002fc600078208ff */
[----:B------:R-:W4:Y:S01]  /*ee90*/  LDL.LU R26, [R1+0x50] ;  /* 0x00005000011a7983 */ /* 0x000f220000300800 */
[-C--:B--2---:R-:W-:Y:S02]  /*eea0*/  LEA R14, P0, R13, R24.reuse, 0x1 ;  /* 0x000000180d0e7211 */ /* 0x084fe400078008ff */
[----:B------:R-:W-:Y:S01]  /*eeb0*/  MOV R15, R13 ;  /* 0x0000000d000f7202 */ /* 0x000fe20000000f00 */
[----:B------:R1:W-:Y:S01]  /*eec0*/  STL.64 [R1+0x1b78], R10 ;  /* 0x001b780a01007387 */ /* 0x0003e20000100a00 */
[----:B---3--:R-:W-:Y:S02]  /*eed0*/  LEA R6, P2, R27, R24, 0x1 ;  /* 0x000000181b067211 */ /* 0x008fe400078408ff */
[-C--:B------:R-:W-:Y:S02]  /*eee0*/  LEA.HI.X.SX32 R15, R15, R25.reuse, 0x1, P0 ;  /* 0x000000190f0f7211 */ /* 0x080fe400000f0eff */
[-C--:B------:R-:W-:Y:S02]  /*eef0*/  LEA.HI.X.SX32 R9, R4, R25.reuse, 0x1, P1 ;  /* 0x0000001904097211 */ /* 0x080fe400008f0eff */
[----:B------:R-:W-:Y:S01]  /*ef00*/  LEA.HI.X.SX32 R7, R27, R25, 0x1, P2 ;  /* 0x000000191b077211 */ /* 0x000fe200010f0eff */
[----:B------:R-:W-:Y:S01]  /*ef10*/  IMAD R13, R0, 0x2, R12 ;  /* 0x00000002000d7824 */ /* 0x000fe200078e020c */
[----:B-1----:R-:W2:Y:S04]  /*ef20*/  LDL.LU R10, [R1+0x48] ;  /* 0x00004800010a7983 */ /* 0x002ea80000300800 */
[----:B------:R-:W3:Y:S04]  /*ef30*/  LDL.LU R11, [R1+0x44] ;  /* 0x00004400010b7983 */ /* 0x000ee80000300800 */
[----:B------:R1:W-:Y:S04]  /*ef40*/  STL.64 [R1+0xe28], R14 ;  /* 0x000e280e01007387 */ /* 0x0003e80000100a00 */
[----:B-1----:R-:W4:Y:S04]  /*ef50*/  LDL.LU.64 R14, [R1+0x1ba8] ;  /* 0x001ba800010e7983 */ /* 0x002f280000300a00 */
[----:B------:R-:W-:Y:S04]  /*ef60*/  STL.64 [R1+0xe20], R8 ;  /* 0x000e200801007387 */ /* 0x000fe80000100a00 */
[----:B------:R-:W-:Y:S04]  /*ef70*/  STL.64 [R1+0xe18], R6 ;  /* 0x000e180601007387 */ /* 0x000fe80000100a00 */
[----:B------:R-:W-:Y:S04]  /*ef80*/  STL.64 [R1+0x1ba0], R18 ;  /* 0x001ba01201007387 */ /* 0x000fe80000100a00 */
[----:B------:R1:W-:Y:S04]  /*ef90*/  STL.64 [R1+0x1b70], R12 ;  /* 0x001b700c01007387 */ /* 0x0003e80000100a00 */
[----:B-1----:R-:W4:Y:S01]  /*efa0*/  LDL.LU R12, [R1+0x58] ;  /* 0x00005800010c7983 */ /* 0x002f220000300800 */
[----:B------:R-:W-:-:S02]  /*efb0*/  MOV R4, R28 ;  /* 0x0000001c00047202 */ /* 0x000fc40000000f00 */
[----:B------:R-:W-:-:S04]  /*efc0*/  LEA R6, P2, R21, R24, 0x1 ;  /* 0x0000001815067211 */ /* 0x000fc800078408ff */
[----:B------:R-:W-:Y:S02]  /*efd0*/  LEA.HI.X.SX32 R7, R21, R25, 0x1, P2 ;  /* 0x0000001915077211 */ /* 0x000fe400010f0eff */
[----:B--2---:R-:W-:-:S04]  /*efe0*/  LEA R18, P0, R10, R24, 0x1 ;  /* 0x000000180a127211 */ /* 0x004fc800078008ff */
[----:B------:R-:W-:Y:S02]  /*eff0*/  LEA.HI.X.SX32 R19, R10, R25, 0x1, P0 ;  /* 0x000000190a137211 */ /* 0x000fe400000f0eff */
[----:B---3--:R-:W-:-:S04]  /*f000*/  LEA R8, P1, R11, R24, 0x1 ;  /* 0x000000180b087211 */ /* 0x008fc800078208ff */
[----:B------:R-:W-:Y:S01]  /*f010*/  LEA.HI.X.SX32 R9, R11, R25, 0x1, P1 ;  /* 0x000000190b097211 */ /* 0x000fe200008f0eff */
[----:B----4-:R-:W-:Y:S01]  /*f020*/  IMAD.MOV.U32 R28, RZ, RZ, R14 ;  /* 0x000000ffff1c7224 */ /* 0x010fe200078e000e */
[----:B------:R-:W-:Y:S02]  /*f030*/  LEA R14, R0, R13, 0x1 ;  /* 0x0000000d000e7211 */ /* 0x000fe400078e08ff */
[----:B------:R-:W2:Y:S04]  /*f040*/  LDL.LU R13, [R1+0x54] ;  /* 0x00005400010d7983 */ /* 0x000ea80000300800 */
[----:B------:R1:W-:Y:S04]  /*f050*/  STL.64 [R1+0xe10], R18 ;  /* 0x000e101201007387 */ /* 0x0003e80000100a00 */
[----:B------:R-:W3:Y:S04]  /*f060*/  LDL.LU R10, [R1+0x88] ;  /* 0x00008800010a7983 */ /* 0x000ee80000300800 */
[----:B------:R-:W-:Y:S04]  /*f070*/  STL.64 [R1+0xe08], R8 ;  /* 0x000e080801007387 */ /* 0x000fe80000100a00 */
[----:B------:R-:W-:Y:S01]  /*f080*/  STL.64 [R1+0xe00], R6 ;  /* 0x000e000601007387 */ /* 0x000fe20000100a00 */
[----:B-1----:R-:W-:-:S04]  /*f090*/  LEA R18, P0, R12, R24, 0x1 ;  /* 0x000000180c127211 */ /* 0x002fc800078008ff */
[----:B------:R-:W-:-:S05]  /*f0a0*/  LEA.HI.X.SX32 R19, R12, R25, 0x1, P0 ;  /* 0x000000190c137211 */ /* 0x000fca00000f0eff */
[----:B------:R1:W-:Y:S04]  /*f0b0*/  STL.64 [R1+0xdf8], R18 ;  /* 0x000df81201007387 */ /* 0x0003e80000100a00 */
[----:B-1----:R-:W4:Y:S01]  /*f0c0*/  LDL.LU.64 R18, [R1+0x1ba0] ;  /* 0x001ba00001127983 */ /* 0x002f220000300a00 */
[----:B------:R-:W-:Y:S01]  /*f0d0*/  IMAD.MOV.U32 R27, RZ, RZ, R2 ;  /* 0x000000ffff1b7224 */ /* 0x000fe200078e0002 */
[----:B------:R-:W-:Y:S01]  /*f0e0*/  MOV R2, R15 ;  /* 0x0000000f00027202 */ /* 0x000fe20000000f00 */
[----:B------:R-:W-:Y:S01]  /*f0f0*/  IMAD R15, R0, 0x2, R14 ;  /* 0x00000002000f7824 */ /* 0x000fe200078e020e */
[----:B------:R-:W-:Y:S02]  /*f100*/  LEA R6, P2, R26, R24, 0x1 ;  /* 0x000000181a067211 */ /* 0x000fe400078408ff */
[----:B------:R-:W-:Y:S01]  /*f110*/  MOV R21, R16 ;  /* 0x0000001000157202 */ /* 0x000fe20000000f00 */
[----:B------:R-:W-:Y:S01]  /*f120*/  IMAD R16, R0, 0x2, R15 ;  /* 0x0000000200107824 */ /* 0x000fe200078e020f */
[----:B------:R-:W-:-:S02]  /*f130*/  LEA.HI.X.SX32 R7, R26, R25, 0x1, P2 ;  /* 0x000000191a077211 */ /* 0x000fc400010f0eff */
[----:B------:R-:W-:Y:S01]  /*f140*/  MOV R11, R29 ;  /* 0x0000001d000b7202 */ /* 0x000fe20000000f00 */
[----:B------:R-:W-:Y:S01]  /*f150*/  IMAD.MOV.U32 R29, RZ, RZ, R17 ;  /* 0x000000ffff1d7224 */ /* 0x000fe200078e0011 */
[----:B------:R-:W-:Y:S02]  /*f160*/  LEA R17, R0, R16, 0x1 ;  /* 0x0000001000117211 */ /* 0x000fe400078e08ff */
[----:B--2---:R-:W-:-:S04]  /*f170*/  LEA R8, P1, R13, R24, 0x1 ;  /* 0x000000180d087211 */ /* 0x004fc800078208ff */
[----:B------:R-:W-:-:S05]  /*f180*/  LEA.HI.X.SX32 R9, R13, R25, 0x1, P1 ;  /* 0x000000190d097211 */ /* 0x000fca00008f0eff */
[----:B------:R-:W-:Y:S01]  /*f190*/  STL.64 [R1+0xdf0], R8 ;  /* 0x000df00801007387 */ /* 0x000fe20000100a00 */
[----:B------:R-:W-:-:S03]  /*f1a0*/  LEA R12, P1, R4, R24, 0x1 ;  /* 0x00000018040c7211 */ /* 0x000fc600078208ff */
[----:B------:R1:W-:Y:S01]  /*f1b0*/  STL.64 [R1+0xde8], R6 ;  /* 0x000de80601007387 */ /* 0x0003e20000100a00 */
[----:B------:R-:W-:Y:S02]  /*f1c0*/  LEA.HI.X.SX32 R13, R4, R25, 0x1, P1 ;  /* 0x00000019040d7211 */ /* 0x000fe400008f0eff */
[----:B-1----:R-:W-:-:S04]  /*f1d0*/  LEA R6, P2, R27, R24, 0x1 ;  /* 0x000000181b067211 */ /* 0x002fc800078408ff */
[----:B------:R-:W-:Y:S01]  /*f1e0*/  LEA.HI.X.SX32 R7, R27, R25, 0x1, P2 ;  /* 0x000000191b077211 */ /* 0x000fe200010f0eff */
[----:B------:R-:W-:Y:S01]  /*f1f0*/  IMAD.MOV.U32 R27, RZ, RZ, R2 ;  /* 0x000000ffff1b7224 */ /* 0x000fe200078e0002 */
[----:B------:R-:W-:Y:S01]  /*f200*/  MOV R2, R3 ;  /* 0x0000000300027202 */ /* 0x000fe20000000f00 */
[----:B----4-:R-:W-:Y:S01]  /*f210*/  IMAD.MOV.U32 R9, RZ, RZ, R19 ;  /* 0x000000ffff097224 */ /* 0x010fe200078e0013 */
[----:B------:R-:W-:Y:S01]  /*f220*/  LEA R8, P0, R19, R24, 0x1 ;  /* 0x0000001813087211 */ /* 0x000fe200078008ff */
[----:B------:R-:W-:-:S03]  /*f230*/  IMAD.MOV.U32 R26, RZ, RZ, R18 ;  /* 0x000000ffff1a7224 */ /* 0x000fc600078e0012 */
[----:B------:R-:W-:Y:S02]  /*f240*/  LEA.HI.X.SX32 R9, R9, R25, 0x1, P0 ;  /* 0x0000001909097211 */ /* 0x000fe400000f0eff */
[----:B------:R-:W-:-:S03]  /*f250*/  LEA R18, R0, R17, 0x1 ;  /* 0x0000001100127211 */ /* 0x000fc600078e08ff */
[----:B------:R1:W-:Y:S01]  /*f260*/  STL.64 [R1+0xde0], R8 ;  /* 0x000de00801007387 */ /* 0x0003e20000100a00 */
[----:B------:R-:W-:Y:S01]  /*f270*/  LEA R19, R0, R18, 0x1 ;  /* 0x0000001200137211 */ /* 0x000fe200078e08ff */
[----:B------:R-:W-:-:S03]  /*f280*/  IMAD.MOV.U32 R3, RZ, RZ, R20 ;  /* 0x000000ffff037224 */ /* 0x000fc600078e0014 */
[----:B------:R-:W-:Y:S01]  /*f290*/  LEA R20, R0, R19, 0x1 ;  /* 0x0000001300147211 */ /* 0x000fe200078e08ff */
[----:B-1----:R-:W2:Y:S04]  /*f2a0*/  LDL.LU.64 R8, [R1+0x1b98] ;  /* 0x001b980001087983 */ /* 0x002ea80000300a00 */
[----:B------:R3:W-:Y:S04]  /*f2b0*/  STL.64 [R1+0xdd8], R12 ;  /* 0x000dd80c01007387 */ /* 0x0007e80000100a00 */
[----:B------:R1:W-:Y:S01]  /*f2c0*/  STL.64 [R1+0xdd0], R6 ;  /* 0x000dd00601007387 */ /* 0x0003e20000100a00 */
[----:B---3--:R-:W-:-:S02]  /*f2d0*/  LEA R12, P0, R10, R24, 0x1 ;  /* 0x000000180a0c7211 */ /* 0x008fc400078008ff */
[CC--:B-1----:R-:W-:Y:S02]  /*f2e0*/  LEA R6, P1, R11.reuse, R24.reuse, 0x1 ;  /* 0x000000180b067211 */ /* 0x0c2fe400078208ff */
[-C--:B------:R-:W-:Y:S01]  /*f2f0*/  LEA.HI.X.SX32 R13, R10, R25.reuse, 0x1, P0 ;  /* 0x000000190a0d7211 */ /* 0x080fe200000f0eff */
[----:B------:R1:W-:Y:S01]  /*f300*/  STL.64 [R1+0x1b68], R18 ;  /* 0x001b681201007387 */ /* 0x0003e20000100a00 */
[----:B------:R-:W-:Y:S02]  /*f310*/  LEA.HI.X.SX32 R7, R11, R25, 0x1, P1 ;  /* 0x000000190b077211 */ /* 0x000fe400008f0eff */
[----:B------:R-:W-:Y:S01]  /*f320*/  LEA R4, P2, R22, R24, 0x1 ;  /* 0x0000001816047211 */ /* 0x000fe200078408ff */
[----:B------:R3:W-:Y:S01]  /*f330*/  STL.64 [R1+0xdc8], R12 ;  /* 0x000dc80c01007387 */ /* 0x0007e20000100a00 */
[----:B-1----:R-:W-:Y:S01]  /*f340*/  IMAD.MOV.U32 R18, RZ, RZ, R5 ;  /* 0x000000ffff127224 */ /* 0x002fe200078e0005 */
[----:B------:R-:W-:Y:S01]  /*f350*/  MOV R19, R23 ;  /* 0x0000001700137202 */ /* 0x000fe20000000f00 */
[----:B------:R-:W-:Y:S01]  /*f360*/  IMAD R23, R0, 0x2, R20 ;  /* 0x0000000200177824 */ /* 0x000fe200078e0214 */
[----:B---3--:R-:W3:Y:S01]  /*f370*/  LDL.LU R12, [R1+0x3c] ;  /* 0x00003c00010c7983 */ /* 0x008ee20000300800 */
[----:B------:R-:W-:-:S02]  /*f380*/  LEA.HI.X.SX32 R5, R22, R25, 0x1, P2 ;  /* 0x0000001916057211 */ /* 0x000fc400010f0eff */
[C---:B------:R-:W-:Y:S01]  /*f390*/  IMAD R22, R0.reuse, 0x2, R23 ;  /* 0x0000000200167824 */ /* 0x040fe200078e0217 */
[----:B------:R1:W-:Y:S01]  /*f3a0*/  STL.64 [R1+0xdc0], R6 ;  /* 0x000dc00601007387 */ /* 0x0003e20000100a00 */
[----:B------:R-:W-:Y:S02]  /*f3b0*/  LEA R10, P1, R19, R24, 0x1 ;  /* 0x00000018130a7211 */ /* 0x000fe400078208ff */
[----:B------:R-:W-:Y:S01]  /*f3c0*/  MOV R13, R21 ;  /* 0x00000015000d7202 */ /* 0x000fe20000000f00 */
[----:B------:R-:W-:Y:S01]  /*f3d0*/  STL.64 [R1+0xdb8], R4 ;  /* 0x000db80401007387 */ /* 0x000fe20000100a00 */
[----:B------:R-:W-:Y:S02]  /*f3e0*/  LEA R21, R0, R22, 0x1 ;  /* 0x0000001600157211 */ /* 0x000fe400078e08ff */
[C---:B-1----:R-:W-:Y:S01]  /*f3f0*/  LEA R6, P0, R18.reuse, R24, 0x1 ;  /* 0x0000001812067211 */ /* 0x042fe200078008ff */
[----:B------:R1:W-:Y:S03]  /*f400*/  STL.64 [R1+0x1b58], R22 ;  /* 0x001b581601007387 */ /* 0x0003e60000100a00 */
[----:B------:R-:W-:-:S02]  /*f410*/  LEA.HI.X.SX32 R7, R18, R25, 0x1, P0 ;  /* 0x0000001912077211 */ /* 0x000fc400000f0eff */
[----:B------:R-:W-:Y:S01]  /*f420*/  LEA.HI.X.SX32 R11, R19, R25, 0x1, P1 ;  /* 0x00000019130b7211 */ /* 0x000fe200008f0eff */
[----:B-1----:R-:W4:Y:S04]  /*f430*/  LDL.LU R23, [R1+0x60] ;  /* 0x0000600001177983 */ /* 0x002f280000300800 */
[----:B------:R-:W2:Y:S04]  /*f440*/  LDL.LU R22, [R1+0x5c] ;  /* 0x00005c0001167983 */ /* 0x000ea80000300800 */
[----:B------:R1:W-:Y:S04]  /*f450*/  STL.64 [R1+0xdb0], R6 ;  /* 0x000db00601007387 */ /* 0x0003e80000100a00 */
[----:B-1----:R-:W2:Y:S04]  /*f460*/  LDL.LU.64 R6, [R1+0x1b90] ;  /* 0x001b900001067983 */ /* 0x002ea80000300a00 */
[----:B------:R1:W-:Y:S04]  /*f470*/  STL.64 [R1+0x1b60], R20 ;  /* 0x001b601401007387 */ /* 0x0003e80000100a00 */
[----:B------:R0:W-:Y:S04]  /*f480*/  STL.64 [R1+0xda8], R10 ;  /* 0x000da80a01007387 */ /* 0x0001e80000100a00 */
[----:B-1----:R-:W2:Y:S01]  /*f490*/  LDL.LU R20, [R1+0x64] ;  /* 0x0000640001147983 */ /* 0x002ea20000300800 */
[----:B------:R-:W-:-:S04]  /*f4a0*/  LEA R4, P2, R29, R24, 0x1 ;  /* 0x000000181d047211 */ /* 0x000fc800078408ff */
[----:B------:R-:W-:Y:S01]  /*f4b0*/  LEA.HI.X.SX32 R5, R29, R25, 0x1, P2 ;  /* 0x000000191d057211 */ /* 0x000fe200010f0eff */
[----:B------:R-:W-:-:S04]  /*f4c0*/  IMAD R29, R0, 0x2, R21 ;  /* 0x00000002001d7824 */ /* 0x000fc800078e0215 */
[----:B------:R1:W-:Y:S01]  /*f4d0*/  STL.64 [R1+0xda0], R4 ;  /* 0x000da00401007387 */ /* 0x0003e20000100a00 */
[CC--:B------:R-:W-:Y:S02]  /*f4e0*/  LEA R18, P1, R27.reuse, R24.reuse, 0x1 ;  /* 0x000000181b127211 */ /* 0x0c0fe400078208ff */
[-C--:B0-----:R-:W-:Y:S01]  /*f4f0*/  LEA R10, P2, R2, R24.reuse, 0x1 ;  /* 0x00000018020a7211 */ /* 0x081fe200078408ff */
[----:B------:R-:W3:Y:S01]  /*f500*/  LDL.LU R21, [R1+0x34] ;  /* 0x0000340001157983 */ /* 0x000ee20000300800 */
[----:B------:R-:W-:Y:S02]  /*f510*/  LEA.HI.X.SX32 R19, R27, R25, 0x1, P1 ;  /* 0x000000191b137211 */ /* 0x000fe400008f0eff */
[----:B-1----:R-:W-:Y:S02]  /*f520*/  LEA R4, P0, R28, R24, 0x1 ;  /* 0x000000181c047211 */ /* 0x002fe400078008ff */
[----:B------:R-:W-:Y:S01]  /*f530*/  MOV R5, R28 ;  /* 0x0000001c00057202 */ /* 0x000fe20000000f00 */
[----:B------:R-:W-:-:S03]  /*f540*/  IMAD R28, R0, 0x2, R29 ;  /* 0x00000002001c7824 */ /* 0x000fc600078e021d */
[----:B------:R-:W-:Y:S02]  /*f550*/  LEA.HI.X.SX32 R5, R5, R25, 0x1, P0 ;  /* 0x0000001905057211 */ /* 0x000fe400000f0eff */
[----:B------:R-:W-:-:S03]  /*f560*/  LEA R27, R0, R28, 0x1 ;  /* 0x0000001c001b7211 */ /* 0x000fc600078e08ff */
[----:B------:R0:W-:Y:S01]  /*f570*/  STL.64 [R1+0xd98], R4 ;  /* 0x000d980401007387 */ /* 0x0001e20000100a00 */
[----:B------:R-:W-:Y:S01]  /*f580*/  LEA.HI.X.SX32 R11, R2, R25, 0x1, P2 ;  /* 0x00000019020b7211 */ /* 0x000fe200010f0eff */
[----:B------:R-:W-:Y:S02]  /*f590*/  IMAD R2, R0, 0x2, R27 ;  /* 0x0000000200027824 */ /* 0x000fe400078e021b */
[----:B0-----:R-:W3:Y:S04]  /*f5a0*/  LDL.LU.64 R4, [R1+0x1b88] ;  /* 0x001b880001047983 */ /* 0x001ee80000300a00 */
[----:B------:R-:W-:Y:S04]  /*f5b0*/  STL.64 [R1+0x1b50], R28 ;  /* 0x001b501c01007387 */ /* 0x000fe80000100a00 */
[----:B------:R-:W-:Y:S04]  /*f5c0*/  STL.64 [R1+0xd90], R18 ;  /* 0x000d901201007387 */ /* 0x000fe80000100a00 */
[----:B------:R0:W-:Y:S02]  /*f5d0*/  STL.64 [R1+0xd88], R10 ;  /* 0x000d880a01007387 */ /* 0x0001e40000100a00 */
[----:B0-----:R-:W-:-:S04]  /*f5e0*/  LEA R10, P2, R3, R24, 0x1 ;  /* 0x00000018030a7211 */ /* 0x001fc800078408ff */
[----:B------:R-:W-:Y:S02]  /*f5f0*/  LEA.HI.X.SX32 R11, R3, R25, 0x1, P2 ;  /* 0x00000019030b7211 */ /* 0x000fe400010f0eff */
[----:B----4-:R-:W-:-:S04]  /*f600*/  LEA R18, P1, R23, R24, 0x1 ;  /* 0x0000001817127211 */ /* 0x010fc800078208ff */
[----:B------:R-:W-:Y:S02]  /*f610*/  LEA.HI.X.SX32 R19, R23, R25, 0x1, P1 ;  /* 0x0000001917137211 */ /* 0x000fe400008f0eff */
[----:B------:R-:W-:Y:S02]  /*f620*/  LEA R23, R0, R2, 0x1 ;  /* 0x0000000200177211 */ /* 0x000fe400078e08ff */
[----:B--2---:R-:W-:-:S04]  /*f630*/  LEA R28, P0, R20, R24, 0x1 ;  /* 0x00000018141c7211 */ /* 0x004fc800078008ff */
[----:B------:R-:W-:Y:S02]  /*f640*/  LEA.HI.X.SX32 R29, R20, R25, 0x1, P0 ;  /* 0x00000019141d7211 */ /* 0x000fe400000f0eff */
[----:B------:R-:W-:-:S04]  /*f650*/  LEA R2, P0, R22, R24, 0x1 ;  /* 0x0000001816027211 */ /* 0x000fc800078008ff */
[----:B------:R-:W-:Y:S01]  /*f660*/  LEA.HI.X.SX32 R3, R22, R25, 0x1, P0 ;  /* 0x0000001916037211 */ /* 0x000fe200000f0eff */
[----:B------:R-:W-:Y:S04]  /*f670*/  STL.64 [R1+0xd80], R28 ;  /* 0x000d801c01007387 */ /* 0x000fe80000100a00 */
[----:B------:R-:W-:Y:S04]  /*f680*/  STL.64 [R1+0xd78], R18 ;  /* 0x000d781201007387 */ /* 0x000fe80000100a00 */
[----:B------:R-:W-:Y:S04]  /*f690*/  STL.64 [R1+0xd70], R10 ;  /* 0x000d700a01007387 */ /* 0x000fe80000100a00 */
[----:B------:R0:W-:Y:S04]  /*f6a0*/  STL.64 [R1+0xd68], R2 ;  /* 0x000d680201007387 */ /* 0x0001e80000100a00 */
[----:B0-----:R-:W2:Y:S01]  /*f6b0*/  LDL.LU.64 R2, [R1+0x1b80] ;  /* 0x001b800001027983 */ /* 0x001ea20000300a00 */
[----:B---3--:R-:W-:-:S02]  /*f6c0*/  LEA R18, P1, R12, R24, 0x1 ;  /* 0x000000180c127211 */ /* 0x008fc400078208ff */
[CC--:B------:R-:W-:Y:S02]  /*f6d0*/  LEA R10, P2, R13.reuse, R24.reuse, 0x1 ;  /* 0x000000180d0a7211 */ /* 0x0c0fe400078408ff */
[-C--:B------:R-:W-:Y:S02]  /*f6e0*/  LEA.HI.X.SX32 R19, R12, R25.reuse, 0x1, P1 ;  /* 0x000000190c137211 */ /* 0x080fe400008f0eff */
[----:B------:R-:W-:Y:S01]  /*f6f0*/  LEA.HI.X.SX32 R11, R13, R25, 0x1, P2 ;  /* 0x000000190d0b7211 */ /* 0x000fe200010f0eff */
[----:B------:R-:W-:Y:S02]  /*f700*/  IMAD R29, R0, 0x2, R23 ;  /* 0x00000002001d7824 */ /* 0x000fe400078e0217 */
[----:B------:R0:W-:Y:S01]  /*f710*/  STL.64 [R1+0xd60], R18 ;  /* 0x000d601201007387 */ /* 0x0001e20000100a00 */
[----:B------:R-:W-:-:S03]  /*f720*/  LEA R12, P1, R26, R24, 0x1 ;  /* 0x000000181a0c7211 */ /* 0x000fc600078208ff */
[----:B------:R-:W-:Y:S01]  /*f730*/  STL.64 [R1+0xd58], R10 ;  /* 0x000d580a01007387 */ /* 0x000fe20000100a00 */
[----:B------:R-:W-:Y:S02]  /*f740*/  LEA R20, R0, R29, 0x1 ;  /* 0x0000001d00147211 */ /* 0x000fe400078e08ff */
[----:B------:R-:W-:Y:S02]  /*f750*/  LEA.HI.X.SX32 R13, R26, R25, 0x1, P1 ;  /* 0x000000191a0d7211 */ /* 0x000fe400008f0eff */
[----:B0-----:R-:W-:-:S04]  /*f760*/  LEA R18, P0, R21, R24, 0x1 ;  /* 0x0000001815127211 */ /* 0x001fc800078008ff */
[----:B------:R-:W-:Y:S01]  /*f770*/  LEA.HI.X.SX32 R19, R21, R25, 0x1, P0 ;  /* 0x0000001915137211 */ /* 0x000fe200000f0eff */
[----:B------:R-:W-:-:S04]  /*f780*/  IMAD R22, R0, 0x2, R20 ;  /* 0x0000000200167824 */ /* 0x000fc800078e0214 */
[----:B------:R-:W-:Y:S04]  /*f790*/  STL.64 [R1+0xd50], R18 ;  /* 0x000d501201007387 */ /* 0x000fe80000100a00 */
[----:B------:R0:W-:Y:S02]  /*f7a0*/  STL.64 [R1+0xd48], R12 ;  /* 0x000d480c01007387 */ /* 0x0001e40000100a00 */
[----:B0-----:R-:W-:-:S04]  /*f7b0*/  LEA R12, P1, R4, R24, 0x1 ;  /* 0x00000018040c7211 */ /* 0x001fc800078208ff */
[----:B------:R-:W-:Y:S02]  /*f7c0*/  LEA.HI.X.SX32 R13, R4, R25, 0x1, P1 ;  /* 0x00000019040d7211 */ /* 0x000fe400008f0eff */
[----:B--2---:R-:W-:-:S04]  /*f7d0*/  LEA R10, P2, R2, R24, 0x1 ;  /* 0x00000018020a7211 */ /* 0x004fc800078408ff */
[----:B------:R-:W-:Y:S02]  /*f7e0*/  LEA.HI.X.SX32 R11, R2, R25, 0x1, P2 ;  /* 0x00000019020b7211 */ /* 0x000fe400010f0eff */
[----:B------:R-:W-:-:S03]  /*f7f0*/  LEA R20, P0, R3, R24, 0x1 ;  /* 0x0000001803147211 */ /* 0x000fc600078008ff */
[----:B------:R0:W-:Y:S01]  /*f800*/  STL.64 [R1+0xd40], R10 ;  /* 0x000d400a01007387 */ /* 0x0001e20000100a00 */
[----:B------:R-:W-:Y:S02]  /*f810*/  LEA.HI.X.SX32 R21, R3, R25, 0x1, P0 ;  /* 0x0000001903157211 */ /* 0x000fe400000f0eff */
[----:B0-----:R-:W-:-:S04]  /*f820*/  LEA R10, P2, R5, R24, 0x1 ;  /* 0x00000018050a7211 */ /* 0x001fc800078408ff */
[----:B------:R-:W-:Y:S01]  /*f830*/  LEA.HI.X.SX32 R11, R5, R25, 0x1, P2 ;  /* 0x00000019050b7211 */ /* 0x000fe200010f0eff */
[----:B------:R-:W-:Y:S04]  /*f840*/  STL.64 [R1+0xd38], R20 ;  /* 0x000d381401007387 */ /* 0x000fe80000100a00 */
[----:B------:R0:W-:Y:S04]  /*f850*/  STL.64 [R1+0xd28], R10 ;  /* 0x000d280a01007387 */ /* 0x0001e80000100a00 */
[----:B------:R1:W-:Y:S01]  /*f860*/  STL.64 [R1+0xd30], R12 ;  /* 0x000d300c01007387 */ /* 0x0003e20000100a00 */
[----:B0-----:R-:W-:-:S02]  /*f870*/  LEA R10, P0, R6, R24, 0x1 ;  /* 0x00000018060a7211 */ /* 0x001fc400078008ff */
[----:B-1----:R-:W-:Y:S02]  /*f880*/  LEA R12, P2, R8, R24, 0x1 ;  /* 0x00000018080c7211 */ /* 0x002fe400078408ff */
[-C--:B------:R-:W-:Y:S02]  /*f890*/  LEA.HI.X.SX32 R11, R6, R25.reuse, 0x1, P0 ;  /* 0x00000019060b7211 */ /* 0x080fe400000f0eff */
[----:B------:R-:W-:-:S03]  /*f8a0*/  LEA.HI.X.SX32 R13, R8, R25, 0x1, P2 ;  /* 0x00000019080d7211 */ /* 0x000fc600010f0eff */
[----:B------:R0:W-:Y:S01]  /*f8b0*/  STL.64 [R1+0xd20], R10 ;  /* 0x000d200a01007387 */ /* 0x0001e20000100a00 */
[----:B------:R-:W-:-:S04]  /*f8c0*/  LEA R20, P1, R7, R24, 0x1 ;  /* 0x0000001807147211 */ /* 0x000fc800078208ff */
[----:B------:R-:W-:Y:S01]  /*f8d0*/  LEA.HI.X.SX32 R21, R7, R25, 0x1, P1 ;  /* 0x0000001907157211 */ /* 0x000fe200008f0eff */
[----:B0-----:R-:W2:Y:S04]  /*f8e0*/  LDL.LU.64 R10, [R1+0x1b78] ;  /* 0x001b7800010a7983 */ /* 0x001ea80000300a00 */
[----:B------:R0:W-:Y:S04]  /*f8f0*/  STL.64 [R1+0xd10], R12 ;  /* 0x000d100c01007387 */ /* 0x0001e80000100a00 */
[----:B------:R-:W-:Y:S01]  /*f900*/  STL.64 [R1+0xd18], R20 ;  /* 0x000d181401007387 */ /* 0x000fe20000100a00 */
[----:B0-----:R-:W-:-:S04]  /*f910*/  LEA R12, P0, R9, R24, 0x1 ;  /* 0x00000018090c7211 */ /* 0x001fc800078008ff */
[----:B------:R-:W-:-:S05]  /*f920*/  LEA.HI.X.SX32 R13, R9, R25, 0x1, P0 ;  /* 0x00000019090d7211 */ /* 0x000fca00000f0eff */
[----:B------:R0:W-:Y:S04]  /*f930*/  STL.64 [R1+0xd08], R12 ;  /* 0x000d080c01007387 */ /* 0x0001e80000100a00 */
[----:B0-----:R-:W3:Y:S01]  /*f940*/  LDL.LU.64 R12, [R1+0x1b70] ;  /* 0x001b7000010c7983 */ /* 0x001ee20000300a00 */
[----:B------:R-:W-:-:S05]  /*f950*/  LEA R28, R0, R22, 0x1 ;  /* 0x00000016001c7211 */ /* 0x000fca00078e08ff */
[----:B------:R-:W-:-:S05]  /*f960*/  IMAD R18, R0, 0x2, R28 ;  /* 0x0000000200127824 */ /* 0x000fca00078e021c */
[----:B------:R-:W-:Y:S02]  /*f970*/  LEA R3, R0, R18, 0x1 ;  /* 0x0000001200037211 */ /* 0x000fe400078e08ff */
[CC--:B--2---:R-:W-:Y:S02]  /*f980*/  LEA R20, P1, R10.reuse, R24.reuse, 0x1 ;  /* 0x000000180a147211 */ /* 0x0c4fe400078208ff */
[C---:B------:R-:W-:Y:S02]  /*f990*/  LEA R6, P2, R11.reuse, R24, 0x1 ;  /* 0x000000180b067211 */ /* 0x040fe400078408ff */
[-C--:B------:R-:W-:Y:S02]  /*f9a0*/  LEA.HI.X.SX32 R21, R10, R25.reuse, 0x1, P1 ;  /* 0x000000190a157211 */ /* 0x080fe400008f0eff */
[----:B------:R-:W-:-:S03]  /*f9b0*/  LEA.HI.X.SX32 R7, R11, R25, 0x1, P2 ;  /* 0x000000190b077211 */ /* 0x000fc600010f0eff */
[----:B------:R-:W-:Y:S04]  /*f9c0*/  STL.64 [R1+0xd00], R20 ;  /* 0x000d001401007387 */ /* 0x000fe80000100a00 */
[----:B------:R0:W-:Y:S02]  /*f9d0*/  STL.64 [R1+0xcf8], R6 ;  /* 0x000cf80601007387 */ /* 0x0001e40000100a00 */
[-C--:B0-----:R-:W-:Y:S02]  /*f9e0*/  LEA R6, P2, R14, R24.reuse, 0x1 ;  /* 0x000000180e067211 */ /* 0x081fe400078408ff */
[-C--:B---3--:R-:W-:Y:S02]  /*f9f0*/  LEA R10, P0, R12, R24.reuse, 0x1 ;  /* 0x000000180c0a7211 */ /* 0x088fe400078008ff */
[----:B------:R-:W-:-:S02]  /*fa00*/  LEA R20, P1, R13, R24, 0x1 ;  /* 0x000000180d147211 */ /* 0x000fc400078208ff */
[-C--:B------:R-:W-:Y:S02]  /*fa10*/  LEA.HI.X.SX32 R11, R12, R25.reuse, 0x1, P0 ;  /* 0x000000190c0b7211 */ /* 0x080fe400000f0eff */
[----:B------:R-:W-:Y:S02]  /*fa20*/  MOV R12, R18 ;  /* 0x00000012000c7202 */ /* 0x000fe40000000f00 */
[----:B------:R-:W-:Y:S02]  /*fa30*/  LEA R18, P0, R15, R24, 0x1 ;  /* 0x000000180f127211 */ /* 0x000fe400078008ff */
[-C--:B------:R-:W-:Y:S02]  /*fa40*/  LEA.HI.X.SX32 R21, R13, R25.reuse, 0x1, P1 ;  /* 0x000000190d157211 */ /* 0x080fe400008f0eff */
[-C--:B------:R-:W-:Y:S02]  /*fa50*/  LEA.HI.X.SX32 R7, R14, R25.reuse, 0x1, P2 ;  /* 0x000000190e077211 */ /* 0x080fe400010f0eff */
[----:B------:R-:W-:Y:S01]  /*fa60*/  LEA.HI.X.SX32 R19, R15, R25, 0x1, P0 ;  /* 0x000000190f137211 */ /* 0x000fe200000f0eff */
[----:B------:R-:W-:Y:S04]  /*fa70*/  STL.64 [R1+0xcf0], R10 ;  /* 0x000cf00a01007387 */ /* 0x000fe80000100a00 */
[----:B------:R-:W-:Y:S04]  /*fa80*/  STL.64 [R1+0xce8], R20 ;  /* 0x000ce81401007387 */ /* 0x000fe80000100a00 */
[----:B------:R-:W-:Y:S04]  /*fa90*/  STL.64 [R1+0xce0], R6 ;  /* 0x000ce00601007387 */ /* 0x000fe80000100a00 */
[----:B------:R0:W-:Y:S04]  /*faa0*/  STL.64 [R1+0xcd8], R18 ;  /* 0x000cd81201007387 */ /* 0x0001e80000100a00 */
[----:B0-----:R-:W2:Y:S01]  /*fab0*/  LDL.LU.64 R18, [R1+0x1b68] ;  /* 0x001b680001127983 */ /* 0x001ea20000300a00 */
[----:B------:R-:W-:-:S05]  /*fac0*/  IMAD R4, R0, 0x2, R3 ;  /* 0x0000000200047824 */ /* 0x000fca00078e0203 */
[----:B------:R-:W-:-:S05]  /*fad0*/  LEA R5, R0, R4, 0x1 ;  /* 0x0000000400057211 */ /* 0x000fca00078e08ff */
[----:B------:R-:W-:-:S05]  /*fae0*/  IMAD R8, R0, 0x2, R5 ;  /* 0x0000000200087824 */ /* 0x000fca00078e0205 */
[----:B------:R-:W-:Y:S02]  /*faf0*/  LEA R2, R0, R8, 0x1 ;  /* 0x0000000800027211 */ /* 0x000fe400078e08ff */
[----:B------:R-:W-:-:S03]  /*fb00*/  LEA R20, P1, R16, R24, 0x1 ;  /* 0x0000001810147211 */ /* 0x000fc600078208ff */
[C---:B------:R-:W-:Y:S01]  /*fb10*/  IMAD R26, R0.reuse, 0x2, R2 ;  /* 0x00000002001a7824 */ /* 0x040fe200078e0202 */
[----:B------:R-:W-:Y:S02]  /*fb20*/  MOV R9, R4 ;  /* 0x0000000400097202 */ /* 0x000fe40000000f00 */
[C---:B------:R-:W-:Y:S01]  /*fb30*/  LEA R6, P2, R17.reuse, R24, 0x1 ;  /* 0x0000001811067211 */ /* 0x040fe200078408ff */
[----:B------:R-:W-:Y:S01]  /*fb40*/  IMAD R4, R0, 0x2, R26 ;  /* 0x0000000200047824 */ /* 0x000fe200078e021a */
[-C--:B------:R-:W-:Y:S01]  /*fb50*/  LEA.HI.X.SX32 R21, R16, R25.reuse, 0x1, P1 ;  /* 0x0000001910157211 */ /* 0x080fe200008f0eff */
[----:B------:R-:W-:Y:S01]  /*fb60*/  IMAD.MOV.U32 R11, RZ, RZ, R3 ;  /* 0x000000ffff0b7224 */ /* 0x000fe200078e0003 */
[----:B------:R-:W-:Y:S02]  /*fb70*/  LEA.HI.X.SX32 R7, R17, R25, 0x1, P2 ;  /* 0x0000001911077211 */ /* 0x000fe400010f0eff */
[----:B------:R-:W-:Y:S01]  /*fb80*/  LEA R3, R0, R4, 0x1 ;  /* 0x0000000400037211 */ /* 0x000fe200078e08ff */
[----:B------:R0:W-:Y:S01]  /*fb90*/  STL.64 [R1+0xcd0], R20 ;  /* 0x000cd01401007387 */ /* 0x0001e20000100a00 */
[----:B------:R-:W-:-:S03]  /*fba0*/  MOV R16, R23 ;  /* 0x0000001700107202 */ /* 0x000fc60000000f00 */
[----:B0-----:R-:W3:Y:S04]  /*fbb0*/  LDL.LU.64 R20, [R1+0x1b60] ;  /* 0x001b600001147983 */ /* 0x001ee80000300a00 */
[----:B------:R0:W-:Y:S04]  /*fbc0*/  STL.64 [R1+0xcc8], R6 ;  /* 0x000cc80601007387 */ /* 0x0001e80000100a00 */
[----:B------:R1:W-:Y:S01]  /*fbd0*/  STL.64 [R1+0x1b40], R2 ;  /* 0x001b400201007387 */ /* 0x0003e20000100a00 */
[----:B0-----:R-:W-:Y:S02]  /*fbe0*/  IMAD R6, R0, 0x2, R3 ;  /* 0x0000000200067824 */ /* 0x001fe400078e0203 */
[----:B-1----:R-:W-:Y:S01]  /*fbf0*/  IMAD.MOV.U32 R2, RZ, RZ, R22 ;  /* 0x000000ffff027224 */ /* 0x002fe200078e0016 */
[----:B------:R-:W-:-:S05]  /*fc00*/  MOV R3, R5 ;  /* 0x0000000500037202 */ /* 0x000fca0000000f00 */
[----:B------:R-:W-:Y:S01]  /*fc10*/  STL.64 [R1+0x1b48], R2 ;  /* 0x001b480201007387 */ /* 0x000fe20000100a00 */
[----:B--2---:R-:W-:-:S04]  /*fc20*/  LEA R22, P0, R18, R24, 0x1 ;  /* 0x0000001812167211 */ /* 0x004fc800078008ff */
[----:B------:R-:W-:-:S05]  /*fc30*/  LEA.HI.X.SX32 R23, R18, R25, 0x1, P0 ;  /* 0x0000001912177211 */ /* 0x000fca00000f0eff */
[----:B------:R0:W-:Y:S04]  /*fc40*/  STL.64 [R1+0xcc0], R22 ;  /* 0x000cc01601007387 */ /* 0x0001e80000100a00 */
[----:B0-----:R-:W2:Y:S01]  /*fc50*/  LDL.LU.64 R22, [R1+0x1b58] ;  /* 0x001b580001167983 */ /* 0x001ea20000300a00 */
[C---:B------:R-:W-:Y:S01]  /*fc60*/  LEA R2, P1, R19.reuse, R24, 0x1 ;  /* 0x0000001813027211 */ /* 0x040fe200078208ff */
[----:B------:R-:W-:Y:S02]  /*fc70*/  IMAD.MOV.U32 R13, RZ, RZ, R28 ;  /* 0x000000ffff0d7224 */ /* 0x000fe400078e001c */
[----:B------:R-:W-:Y:S01]  /*fc80*/  IMAD.MOV.U32 R10, RZ, RZ, R29 ;  /* 0x000000ffff0a7224 */ /* 0x000fe200078e001d */
[----:B------:R-:W-:-:S05]  /*fc90*/  LEA.HI.X.SX32 R3, R19, R25, 0x1, P1 ;  /* 0x0000001913037211 */ /* 0x000fca00008f0eff */
[----:B------:R-:W-:Y:S01]  /*fca0*/  STL.64 [R1+0xcb8], R2 ;  /* 0x000cb80201007387 */ /* 0x000fe20000100a00 */
[----:B---3--:R-:W-:-:S04]  /*fcb0*/  LEA R14, P2, R20, R24, 0x1 ;  /* 0x00000018140e7211 */ /* 0x008fc800078408ff */
[----:B------:R-:W-:-:S05]  /*fcc0*/  LEA.HI.X.SX32 R15, R20, R25, 0x1, P2 ;  /* 0x00000019140f7211 */ /* 0x000fca00010f0eff */
[----:B------:R-:W-:Y:S01]  /*fcd0*/  STL.64 [R1+0xcb0], R14 ;  /* 0x000cb00e01007387 */ /* 0x000fe20000100a00 */
[----:B--2---:R-:W-:-:S04]  /*fce0*/  LEA R28, P0, R23, R24, 0x1 ;  /* 0x00000018171c7211 */ /* 0x004fc800078008ff */
[----:B------:R-:W-:-:S05]  /*fcf0*/  LEA.HI.X.SX32 R29, R23, R25, 0x1, P0 ;  /* 0x00000019171d7211 */ /* 0x000fca00000f0eff */
[----:B------:R0:W-:Y:S04]  /*fd00*/  STL.64 [R1+0xca8], R28 ;  /* 0x000ca81c01007387 */ /* 0x0001e80000100a00 */
[----:B0-----:R-:W2:Y:S01]  /*fd10*/  LDL.LU.64 R28, [R1+0x1b50] ;  /* 0x001b5000011c7983 */ /* 0x001ea20000300a00 */
[CC--:B------:R-:W-:Y:S02]  /*fd20*/  LEA R18, P1, R22.reuse, R24.reuse, 0x1 ;  /* 0x0000001816127211 */ /* 0x0c0fe400078208ff */
[C---:B------:R-:W-:Y:S02]  /*fd30*/  LEA R2, P2, R21.reuse, R24, 0x1 ;  /* 0x0000001815027211 */ /* 0x040fe400078408ff */
[-C--:B------:R-:W-:Y:S02]  /*fd40*/  LEA.HI.X.SX32 R19, R22, R25.reuse, 0x1, P1 ;  /* 0x0000001916137211 */ /* 0x080fe400008f0eff */
[----:B------:R-:W-:-:S03]  /*fd50*/  LEA.HI.X.SX32 R3, R21, R25, 0x1, P2 ;  /* 0x0000001915037211 */ /* 0x000fc600010f0eff */
[----:B------:R-:W-:Y:S04]  /*fd60*/  STL.64 [R1+0xca0], R18 ;  /* 0x000ca01201007387 */ /* 0x000fe80000100a00 */
[----:B------:R2:W-:Y:S01]  /*fd70*/  STL.64 [R1+0xc98], R2 ;  /* 0x000c980201007387 */ /* 0x0005e20000100a00 */
[----:B------:R-:W-:Y:S02]  /*fd80*/  MOV R17, R11 ;  /* 0x0000000b00117202 */ /* 0x000fe40000000f00 */
[----:B--2---:R-:W-:-:S04]  /*fd90*/  LEA R2, P0, R29, R24, 0x1 ;  /* 0x000000181d027211 */ /* 0x004fc800078008ff */
[----:B------:R-:W-:-:S05]  /*fda0*/  LEA.HI.X.SX32 R3, R29, R25, 0x1, P0 ;  /* 0x000000191d037211 */ /* 0x000fca00000f0eff */
[----:B------:R0:W-:Y:S04]  /*fdb0*/  STL.64 [R1+0xc90], R2 ;  /* 0x000c900201007387 */ /* 0x0001e80000100a00 */
[----:B0-----:R-:W2:Y:S01]  /*fdc0*/  LDL.LU.64 R2, [R1+0x1b48] ;  /* 0x001b480001027983 */ /* 0x001ea20000300a00 */
[----:B------:R-:W-:-:S05]  /*fdd0*/  IMAD R11, R0, 0x2, R27 ;  /* 0x00000002000b7824 */ /* 0x000fca00078e021b */
[----:B------:R-:W-:-:S05]  /*fde0*/  LEA R11, R0, R11, 0x1 ;  /* 0x0000000b000b7211 */ /* 0x000fca00078e08ff */
[----:B------:R-:W-:Y:S01]  /*fdf0*/  IMAD R11, R0, 0x2, R11 ;  /* 0x00000002000b7824 */ /* 0x000fe200078e020b */
[----:B------:R-:W-:-:S04]  /*fe00*/  LEA R22, P1, R28, R24, 0x1 ;  /* 0x000000181c167211 */ /* 0x000fc800078208ff */
[----:B------:R-:W-:Y:S02]  /*fe10*/  LEA R11, R0, R11, 0x1 ;  /* 0x0000000b000b7211 */ /* 0x000fe400078e08ff */
[----:B------:R-:W-:Y:S02]  /*fe20*/  LEA.HI.X.SX32 R23, R28, R25, 0x1, P1 ;  /* 0x000000191c177211 */ /* 0x000fe400008f0eff */
[----:B------:R-:W-:Y:S01]  /*fe30*/  MOV R28, R11 ;  /* 0x0000000b001c7202 */ /* 0x000fe20000000f00 */
[----:B------:R-:W-:Y:S01]  /*fe40*/  IMAD R11, R0, 0x2, R27 ;  /* 0x00000002000b7824 */ /* 0x000fe200078e021b */
[C---:B------:R-:W-:Y:S01]  /*fe50*/  LEA R20, P2, R27.reuse, R24, 0x1 ;  /* 0x000000181b147211 */ /* 0x040fe200078408ff */
[----:B------:R0:W-:Y:S03]  /*fe60*/  STL.64 [R1+0xc88], R22 ;  /* 0x000c881601007387 */ /* 0x0001e60000100a00 */
[----:B------:R-:W-:-:S02]  /*fe70*/  LEA.HI.X.SX32 R21, R27, R25, 0x1, P2 ;  /* 0x000000191b157211 */ /* 0x000fc400010f0eff */
[----:B0-----:R-:W-:Y:S02]  /*fe80*/  LEA R22, P0, R11, R24, 0x1 ;  /* 0x000000180b167211 */ /* 0x001fe400078008ff */
[----:B------:R-:W-:-:S04]  /*fe90*/  MOV R23, R11 ;  /* 0x0000000b00177202 */ /* 0x000fc80000000f00 */
[----:B------:R-:W-:Y:S01]  /*fea0*/  LEA.HI.X.SX32 R23, R23, R25, 0x1, P0 ;  /* 0x0000001917177211 */ /* 0x000fe200000f0eff */
[----:B------:R0:W-:Y:S04]  /*feb0*/  STL.64 [R1+0xc80], R20 ;  /* 0x000c801401007387 */ /* 0x0001e80000100a00 */
[----:B------:R-:W-:Y:S01]  /*fec0*/  STL.64 [R1+0xc78], R22 ;  /* 0x000c781601007387 */ /* 0x000fe20000100a00 */
[----:B0-----:R-:W-:-:S04]  /*fed0*/  LEA R20, P1, R16, R24, 0x1 ;  /* 0x0000001810147211 */ /* 0x001fc800078208ff */
[----:B------:R-:W-:Y:S01]  /*fee0*/  LEA.HI.X.SX32 R21, R16, R25, 0x1, P1 ;  /* 0x0000001910157211 */ /* 0x000fe200008f0eff */
[----:B--2---:R-:W-:Y:S01]  /*fef0*/  IMAD.MOV.U32 R29, RZ, RZ, R2 ;  /* 0x000000ffff1d7224 */ /* 0x004fe200078e0002 */
[C---:B------:R-:W-:Y:S02]  /*ff00*/  LEA R2, P2, R10.reuse, R24, 0x1 ;  /* 0x000000180a027211 */ /* 0x040fe400078408ff */
[----:B------:R-:W-:Y:S02]  /*ff10*/  MOV R27, R3 ;  /* 0x00000003001b7202 */ /* 0x000fe40000000f00 */
[----:B------:R-:W-:-:S05]  /*ff20*/  LEA.HI.X.SX32 R3, R10, R25, 0x1, P2 ;  /* 0x000000190a037211 */ /* 0x000fca00010f0eff */
[----:B------:R0:W-:Y:S04]  /*ff30*/  STL.64 [R1+0xc68], R2 ;  /* 0x000c680201007387 */ /* 0x0001e80000100a00 */
[----:B------:R-:W-:Y:S01]  /*ff40*/  STL.64 [R1+0xc70], R20 ;  /* 0x000c701401007387 */ /* 0x000fe20000100a00 */
[----:B0-----:R-:W-:-:S04]  /*ff50*/  LEA R2, P0, R28, R24, 0x1 ;  /* 0x000000181c027211 */ /* 0x001fc800078008ff */
[----:B------:R-:W-:-:S05]  /*ff60*/  LEA.HI.X.SX32 R3, R28, R25, 0x1, P0 ;  /* 0x000000191c037211 */ /* 0x000fca00000f0eff */
[----:B------:R0:W-:Y:S04]  /*ff70*/  STL.64 [R1+0xc60], R2 ;  /* 0x000c600201007387 */ /* 0x0001e80000100a00 */
[----:B0-----:R-:W2:Y:S01]  /*ff80*/  LDL.LU.64 R2, [R1+0x1b40] ;  /* 0x001b400001027983 */ /* 0x001ea20000300a00 */
[----:B------:R-:W-:-:S04]  /*ff90*/  LEA R5, R0, R6, 0x1 ;  /* 0x0000000600057211 */ /* 0x000fc800078e08ff */
[----:B------:R-:W-:Y:S01]  /*ffa0*/  LEA R7, R0, R5, 0x1 ;  /* 0x0000000500077211 */ /* 0x000fe200078e08ff */
[----:B------:R-:W-:-:S04]  /*ffb0*/  IMAD.MOV.U32 R14, RZ, RZ, R9 ;  /* 0x000000ffff0e7224 */ /* 0x000fc800078e0009 */
[----:B------:R-:W-:-:S04]  /*ffc0*/  IMAD R15, R0, 0x2, R7 ;  /* 0x00000002000f7824 */ /* 0x000fc800078e0207 */
[----:B------:R-:W-:Y:S01]  /*ffd0*/  IMAD R9, R0, 0x2, R15 ;  /* 0x0000000200097824 */ /* 0x000fe200078e020f */
[----:B------:R-:W-:-:S04]  /*ffe0*/  MOV R19, R8 ;  /* 0x0000000800137202 */ /* 0x000fc80000000f00 */
[----:B------:R-:W-:-:S05]  /*fff0*/  LEA R8, R0, R9, 0x1 ;  /* 0x0000000900087211 */ /* 0x000fca00078e08ff */
[----:B------:R-:W-:Y:S01]  /*10000*/  IMAD R18, R0, 0x2, R8 ;  /* 0x0000000200127824 */ /* 0x000fe200078e0208 */
[----:B------:R-:W-:-:S03]  /*10010*/  LEA R22, P1, R29, R24, 0x1 ;  /* 0x000000181d167211 */ /* 0x000fc600078208ff */
[C---:B------:R-:W-:Y:S01]  /*10020*/  IMAD R11, R0.reuse, 0x2, R18 ;  /* 0x00000002000b7824 */ /* 0x040fe200078e0212 */
[-C--:B------:R-:W-:Y:S02]  /*10030*/  LEA R20, P2, R13, R24.reuse, 0x1 ;  /* 0x000000180d147211 */ /* 0x080fe400078408ff */
[----:B------:R-:W-:Y:S02]  /*10040*/  LEA.HI.X.SX32 R23, R29, R25, 0x1, P1 ;  /* 0x000000191d177211 */ /* 0x000fe400008f0eff */
[C---:B------:R-:W-:Y:S02]  /*10050*/  LEA R10, R0.reuse, R11, 0x1 ;  /* 0x0000000b000a7211 */ /* 0x040fe400078e08ff */
[----:B------:R-:W-:Y:S01]  /*10060*/  LEA.HI.X.SX32 R21, R13, R25, 0x1, P2 ;  /* 0x000000190d157211 */ /* 0x000fe200010f0eff */
[----:B------:R-:W-:Y:S02]  /*10070*/  IMAD.MOV.U32 R29, RZ, RZ, R12 ;  /* 0x000000ffff1d7224 */ /* 0x000fe400078e000c */
[----:B------:R-:W-:Y:S01]  /*10080*/  IMAD R16, R0, 0x2, R10 ;  /* 0x0000000200107824 */ /* 0x000fe200078e020a */
[----:B------:R-:W-:Y:S01]  /*10090*/  LEA R28, P0, R12, R24, 0x1 ;  /* 0x000000180c1c7211 */ /* 0x000fe200078008ff */
[----:B------:R0:W-:Y:S04]  /*100a0*/  STL.64 [R1+0xc58], R22 ;  /* 0x000c581601007387 */ /* 0x0001e80000100a00 */
[----:B------:R1:W-:Y:S01]  /*100b0*/  STL.64 [R1+0xc50], R20 ;  /* 0x000c501401007387 */ /* 0x0003e20000100a00 */
[----:B------:R-:W-:-:S02]  /*100c0*/  LEA R13, R0, R16, 0x1 ;  /* 0x00000010000d7211 */ /* 0x000fc400078e08ff */
[-C--:B------:R-:W-:Y:S02]  /*100d0*/  LEA.HI.X.SX32 R29, R29, R25.reuse, 0x1, P0 ;  /* 0x000000191d1d7211 */ /* 0x080fe400000f0eff */
[CC--:B0-----:R-:W-:Y:S02]  /*100e0*/  LEA R22, P1, R17.reuse, R24.reuse, 0x1 ;  /* 0x0000001811167211 */ /* 0x0c1fe400078208ff */
[C---:B-1----:R-:W-:Y:S02]  /*100f0*/  LEA R20, P2, R14.reuse, R24, 0x1 ;  /* 0x000000180e147211 */ /* 0x042fe400078408ff */
[-C--:B------:R-:W-:Y:S02]  /*10100*/  LEA.HI.X.SX32 R23, R17, R25.reuse, 0x1, P1 ;  /* 0x0000001911177211 */ /* 0x080fe400008f0eff */
[----:B------:R-:W-:Y:S02]  /*10110*/  LEA.HI.X.SX32 R21, R14, R25, 0x1, P2 ;  /* 0x000000190e157211 */ /* 0x000fe400010f0eff */
[C---:B------:R-:W-:Y:S01]  /*10120*/  LEA R12, R0.reuse, R13, 0x1 ;  /* 0x0000000d000c7211 */ /* 0x040fe200078e08ff */
[----:B------:R0:W-:Y:S04]  /*10130*/  STL.64 [R1+0xc48], R28 ;  /* 0x000c481c01007387 */ /* 0x0001e80000100a00 */
[----:B------:R1:W-:Y:S01]  /*10140*/  STL.64 [R1+0xc40], R22 ;  /* 0x000c401601007387 */ /* 0x0003e20000100a00 */
[----:B------:R-:W-:-:S03]  /*10150*/  IMAD R17, R0, 0x2, R12 ;  /* 0x0000000200117824 */ /* 0x000fc600078e020c */
[----:B------:R-:W-:Y:S01]  /*10160*/  STL.64 [R1+0xc38], R20 ;  /* 0x000c381401007387 */ /* 0x000fe20000100a00 */
[-C--:B0-----:R-:W-:Y:S02]  /*10170*/  LEA R28, P0, R27, R24.reuse, 0x1 ;  /* 0x000000181b1c7211 */ /* 0x081fe400078008ff */
[-C--:B-1----:R-:W-:Y:S02]  /*10180*/  LEA R22, P1, R19, R24.reuse, 0x1 ;  /* 0x0000001813167211 */ /* 0x082fe400078208ff */
[-C--:B------:R-:W-:Y:S02]  /*10190*/  LEA.HI.X.SX32 R29, R27, R25.reuse, 0x1, P0 ;  /* 0x000000191b1d7211 */ /* 0x080fe400000f0eff */
[----:B------:R-:W-:Y:S02]  /*101a0*/  LEA.HI.X.SX32 R23, R19, R25, 0x1, P1 ;  /* 0x0000001913177211 */ /* 0x000fe400008f0eff */
[----:B------:R-:W-:Y:S01]  /*101b0*/  LEA R14, R0, R17, 0x1 ;  /* 0x00000011000e7211 */ /* 0x000fe200078e08ff */
[----:B------:R0:W-:Y:S04]  /*101c0*/  STL.64 [R1+0xc30], R28 ;  /* 0x000c301c01007387 */ /* 0x0001e80000100a00 */
[----:B------:R1:W-:Y:S01]  /*101d0*/  STL.64 [R1+0xc28], R22 ;  /* 0x000c281601007387 */ /* 0x0003e20000100a00 */
[----:B0-----:R-:W-:-:S02]  /*101e0*/  LEA R28, P0, R26, R24, 0x1 ;  /* 0x000000181a1c7211 */ /* 0x001fc400078008ff */
[-C--:B-1----:R-:W-:Y:S02]  /*101f0*/  LEA R22, P1, R4, R24.reuse, 0x1 ;  /* 0x0000001804167211 */ /* 0x082fe400078208ff */
[-C--:B------:R-:W-:Y:S02]  /*10200*/  LEA.HI.X.SX32 R29, R26, R25.reuse, 0x1, P0 ;  /* 0x000000191a1d7211 */ /* 0x080fe400000f0eff */
[----:B------:R-:W-:Y:S02]  /*10210*/  LEA.HI.X.SX32 R23, R4, R25, 0x1, P1 ;  /* 0x0000001904177211 */ /* 0x000fe400008f0eff */
[----:B------:R-:W-:-:S04]  /*10220*/  LEA R26, P0, R6, R24, 0x1 ;  /* 0x00000018061a7211 */ /* 0x000fc800078008ff */
[----:B------:R-:W-:Y:S02]  /*10230*/  LEA.HI.X.SX32 R27, R6, R25, 0x1, P0 ;  /* 0x00000019061b7211 */ /* 0x000fe400000f0eff */
[----:B--2---:R-:W-:-:S04]  /*10240*/  LEA R20, P2, R2, R24, 0x1 ;  /* 0x0000001802147211 */ /* 0x004fc800078408ff */
[----:B------:R-:W-:Y:S01]  /*10250*/  LEA.HI.X.SX32 R21, R2, R25, 0x1, P2 ;  /* 0x0000001902157211 */ /* 0x000fe200010f0eff */
[----:B------:R-:W-:-:S04]  /*10260*/  IMAD R2, R0, 0x2, R14 ;  /* 0x0000000200027824 */ /* 0x000fc800078e020e */
[----:B------:R0:W-:Y:S01]  /*10270*/  STL.64 [R1+0xc20], R20 ;  /* 0x000c201401007387 */ /* 0x0001e20000100a00 */
[----:B------:R-:W-:-:S03]  /*10280*/  LEA R19, R0, R2, 0x1 ;  /* 0x0000000200137211 */ /* 0x000fc600078e08ff */
[----:B------:R-:W-:Y:S01]  /*10290*/  STL.64 [R1+0xc18], R28 ;  /* 0x000c181c01007387 */ /* 0x000fe20000100a00 */
[----:B0-----:R-:W-:-:S04]  /*102a0*/  LEA R20, P2, R3, R24, 0x1 ;  /* 0x0000001803147211 */ /* 0x001fc800078408ff */
[----:B------:R-:W-:Y:S01]  /*102b0*/  LEA.HI.X.SX32 R21, R3, R25, 0x1, P2 ;  /* 0x0000001903157211 */ /* 0x000fe200010f0eff */
[----:B------:R0:W-:Y:S01]  /*102c0*/  STL.64 [R1+0xc10], R22 ;  /* 0x000c101601007387 */ /* 0x0001e20000100a00 */
[----:B------:R-:W-:-:S03]  /*102d0*/  IMAD R4, R0, 0x2, R19 ;  /* 0x0000000200047824 */ /* 0x000fc600078e0213 */
[----:B------:R1:W-:Y:S02]  /*102e0*/  STL.64 [R1+0xc08], R20 ;  /* 0x000c081401007387 */ /* 0x0003e40000100a00 */
[C---:B------:R-:W-:Y:S02]  /*102f0*/  LEA R3, R0.reuse, R4, 0x1 ;  /* 0x0000000400037211 */ /* 0x040fe400078e08ff */
[-C--:B0-----:R-:W-:Y:S02]  /*10300*/  LEA R22, P1, R5, R24.reuse, 0x1 ;  /* 0x0000001805167211 */ /* 0x081fe400078208ff */
[----:B-1----:R-:W-:Y:S02]  /*10310*/  LEA R20, P2, R7, R24, 0x1 ;  /* 0x0000001807147211 */ /* 0x002fe400078408ff */
[-C--:B------:R-:W-:Y:S02]  /*10320*/  LEA.HI.X.SX32 R23, R5, R25.reuse, 0x1, P1 ;  /* 0x0000001905177211 */ /* 0x080fe400008f0eff */
[----:B------:R-:W-:Y:S01]  /*10330*/  LEA.HI.X.SX32 R21, R7, R25, 0x1, P2 ;  /* 0x0000001907157211 */ /* 0x000fe200010f0eff */
[----:B------:R0:W-:Y:S01]  /*10340*/  STL.64 [R1+0xc00], R26 ;  /* 0x000c001a01007387 */ /* 0x0001e20000100a00 */
[----:B------:R-:W-:-:S03]  /*10350*/  IMAD R5, R0, 0x2, R3 ;  /* 0x0000000200057824 */ /* 0x000fc600078e0203 */
[----:B------:R1:W-:Y:S04]  /*10360*/  STL.64 [R1+0xbf8], R22 ;  /* 0x000bf81601007387 */ /* 0x0003e80000100a00 */
[----:B------:R2:W-:Y:S01]  /*10370*/  STL.64 [R1+0xbf0], R20 ;  /* 0x000bf01401007387 */ /* 0x0005e20000100a00 */
[-C--:B0-----:R-:W-:Y:S02]  /*10380*/  LEA R26, P0, R15, R24.reuse, 0x1 ;  /* 0x000000180f1a7211 */ /* 0x081fe400078008ff */
[-C--:B-1----:R-:W-:Y:S02]  /*10390*/  LEA R22, P1, R9, R24.reuse, 0x1 ;  /* 0x0000001809167211 */ /* 0x082fe400078208ff */
[----:B------:R-:W-:Y:S02]  /*103a0*/  LEA.HI.X.SX32 R27, R15, R25, 0x1, P0 ;  /* 0x000000190f1b7211 */ /* 0x000fe400000f0eff */
[----:B--2---:R-:W-:-:S02]  /*103b0*/  LEA R20, P2, R8, R24, 0x1 ;  /* 0x0000001808147211 */ /* 0x004fc400078408ff */
[-C--:B------:R-:W-:Y:S02]  /*103c0*/  LEA.HI.X.SX32 R23, R9, R25.reuse, 0x1, P1 ;  /* 0x0000001909177211 */ /* 0x080fe400008f0eff */
[----:B------:R-:W-:Y:S02]  /*103d0*/  LEA.HI.X.SX32 R21, R8, R25, 0x1, P2 ;  /* 0x0000001908157211 */ /* 0x000fe400010f0eff */
[C---:B------:R-:W-:Y:S01]  /*103e0*/  LEA R6, R0.reuse, R5, 0x1 ;  /* 0x0000000500067211 */ /* 0x040fe200078e08ff */
[----:B------:R0:W-:Y:S04]  /*103f0*/  STL.64 [R1+0xbe8], R26 ;  /* 0x000be81a01007387 */ /* 0x0001e80000100a00 */
[----:B------:R1:W-:Y:S01]  /*10400*/  STL.64 [R1+0xbe0], R22 ;  /* 0x000be01601007387 */ /* 0x0003e20000100a00 */
[----:B------:R-:W-:-:S03]  /*10410*/  IMAD R7, R0, 0x2, R6 ;  /* 0x0000000200077824 */ /* 0x000fc600078e0206 */
[----:B------:R2:W-:Y:S01]  /*10420*/  STL.64 [R1+0xbd8], R20 ;  /* 0x000bd81401007387 */ /* 0x0005e20000100a00 */
[CC--:B0-----:R-:W-:Y:S02]  /*10430*/  LEA R26, P0, R18.reuse, R24.reuse, 0x1 ;  /* 0x00000018121a7211 */ /* 0x0c1fe400078008ff */
[CC--:B-1----:R-:W-:Y:S02]  /*10440*/  LEA R22, P1, R11.reuse, R24.reuse, 0x1 ;  /* 0x000000180b167211 */ /* 0x0c2fe400078208ff */
[-C--:B------:R-:W-:Y:S02]  /*10450*/  LEA.HI.X.SX32 R27, R18, R25.reuse, 0x1, P0 ;  /* 0x00000019121b7211 */ /* 0x080fe400000f0eff */
[C---:B--2---:R-:W-:Y:S02]  /*10460*/  LEA R20, P2, R10.reuse, R24, 0x1 ;  /* 0x000000180a147211 */ /* 0x044fe400078408ff */
[-C--:B------:R-:W-:Y:S02]  /*10470*/  LEA.HI.X.SX32 R23, R11, R25.reuse, 0x1, P1 ;  /* 0x000000190b177211 */ /* 0x080fe400008f0eff */
[----:B------:R-:W-:-:S02]  /*10480*/  LEA.HI.X.SX32 R21, R10, R25, 0x1, P2 ;  /* 0x000000190a157211 */ /* 0x000fc400010f0eff */
        /* <DEDUP_REMOVED lines=13> */
[----:B------:R-:W-:Y:S01]  /*10560*/  STL.64 [R1+0xbb0], R22 ;  /* 0x000bb01601007387 */ /* 0x000fe20000100a00 */
[----:B------:R-:W-:-:S03]  /*10570*/  IMAD R11, R0, 0x2, R10 ;  /* 0x00000002000b7824 */ /* 0x000fc600078e020a */
[----:B------:R1:W-:Y:S01]  /*10580*/  STL.64 [R1+0xba8], R20 ;  /* 0x000ba81401007387 */ /* 0x0003e20000100a00 */
[CC--:B0-----:R-:W-:Y:S02]  /*10590*/  LEA R26, P0, R17.reuse, R24.reuse, 0x1 ;  /* 0x00000018111a7211 */ /* 0x0c1fe400078008ff */
[----:B------:R-:W-:Y:S02]  /*105a0*/  LEA R12, R0, R11, 0x1 ;  /* 0x0000000b000c7211 */ /* 0x000fe400078e08ff */
[-C--:B------:R-:W-:Y:S02]  /*105b0*/  LEA.HI.X.SX32 R27, R17, R25.reuse, 0x1, P0 ;  /* 0x00000019111b7211 */ /* 0x080fe400000f0eff */
[-C--:B-1----:R-:W-:Y:S02]  /*105c0*/  LEA R20, P2, R2, R24.reuse, 0x1 ;  /* 0x0000001802147211 */ /* 0x082fe400078408ff */
[----:B------:R-:W-:Y:S02]  /*105d0*/  LEA R22, P1, R14, R24, 0x1 ;  /* 0x000000180e167211 */ /* 0x000fe400078208ff */
[-C--:B------:R-:W-:Y:S01]  /*105e0*/  LEA.HI.X.SX32 R21, R2, R25.reuse, 0x1, P2 ;  /* 0x0000001902157211 */ /* 0x080fe200010f0eff */
[----:B------:R-:W-:Y:S01]  /*105f0*/  STL.64 [R1+0xba0], R26 ;  /* 0x000ba01a01007387 */ /* 0x000fe20000100a00 */
[----:B------:R-:W-:Y:S01]  /*10600*/  LEA.HI.X.SX32 R23, R14, R25, 0x1, P1 ;  /* 0x000000190e177211 */ /* 0x000fe200008f0eff */
[----:B------:R-:W-:-:S02]  /*10610*/  IMAD R2, R0, 0x2, R12 ;  /* 0x0000000200027824 */ /* 0x000fc400078e020c */
[----:B------:R0:W-:Y:S01]  /*10620*/  STL.64 [R1+0xb90], R20 ;  /* 0x000b901401007387 */ /* 0x0001e20000100a00 */
[-C--:B------:R-:W-:Y:S02]  /*10630*/  LEA R16, P1, R4, R24.reuse, 0x1 ;  /* 0x0000001804107211 */ /* 0x080fe400078208ff */
[----:B------:R-:W-:Y:S02]  /*10640*/  LEA R14, P2, R3, R24, 0x1 ;  /* 0x00000018030e7211 */ /* 0x000fe400078408ff */
[----:B------:R-:W-:Y:S02]  /*10650*/  LEA R13, R0, R2, 0x1 ;  /* 0x00000002000d7211 */ /* 0x000fe400078e08ff */
[-C--:B------:R-:W-:Y:S02]  /*10660*/  LEA.HI.X.SX32 R17, R4, R25.reuse, 0x1, P1 ;  /* 0x0000001904117211 */ /* 0x080fe400008f0eff */
[----:B0-----:R-:W-:Y:S02]  /*10670*/  LEA R20, P0, R19, R24, 0x1 ;  /* 0x0000001813147211 */ /* 0x001fe400078008ff */
[----:B------:R-:W-:-:S02]  /*10680*/  LEA.HI.X.SX32 R15, R3, R25, 0x1, P2 ;  /* 0x00000019030f7211 */ /* 0x000fc400010f0eff */
[-C--:B------:R-:W-:Y:S01]  /*10690*/  LEA.HI.X.SX32 R21, R19, R25.reuse, 0x1, P0 ;  /* 0x0000001913157211 */ /* 0x080fe200000f0eff */
[----:B------:R-:W-:Y:S01]  /*106a0*/  STL.64 [R1+0xb98], R22 ;  /* 0x000b981601007387 */ /* 0x000fe20000100a00 */
[----:B------:R-:W-:Y:S01]  /*106b0*/  IMAD R3, R0, 0x2, R13 ;  /* 0x0000000200037824 */ /* 0x000fe200078e020d */
[C---:B------:R-:W-:Y:S02]  /*106c0*/  LEA R18, P0, R5.reuse, R24, 0x1 ;  /* 0x0000001805127211 */ /* 0x040fe400078008ff */
[----:B------:R-:W-:Y:S04]  /*106d0*/  STL.64 [R1+0xb88], R20 ;  /* 0x000b881401007387 */ /* 0x000fe80000100a00 */
[----:B------:R0:W-:Y:S01]  /*106e0*/  STL.64 [R1+0xb80], R16 ;  /* 0x000b801001007387 */ /* 0x0001e20000100a00 */
[----:B------:R-:W-:-:S03]  /*106f0*/  LEA.HI.X.SX32 R19, R5, R25, 0x1, P0 ;  /* 0x0000001905137211 */ /* 0x000fc600000f0eff */
[----:B------:R1:W-:Y:S01]  /*10700*/  STL.64 [R1+0xb78], R14 ;  /* 0x000b780e01007387 */ /* 0x0003e20000100a00 */
[----:B------:R-:W-:Y:S02]  /*10710*/  LEA R4, R0, R3, 0x1 ;  /* 0x0000000300047211 */ /* 0x000fe400078e08ff */
[CC--:B0-----:R-:W-:Y:S02]  /*10720*/  LEA R16, P1, R6.reuse, R24.reuse, 0x1 ;  /* 0x0000001806107211 */ /* 0x0c1fe400078208ff */
[C---:B-1----:R-:W-:Y:S02]  /*10730*/  LEA R14, P2, R7.reuse, R24, 0x1 ;  /* 0x00000018070e7211 */ /* 0x042fe400078408ff */
[-C--:B------:R-:W-:Y:S02]  /*10740*/  LEA.HI.X.SX32 R17, R6, R25.reuse, 0x1, P1 ;  /* 0x0000001906117211 */ /* 0x080fe400008f0eff */
[----:B------:R-:W-:Y:S01]  /*10750*/  LEA.HI.X.SX32 R15, R7, R25, 0x1, P2 ;  /* 0x00000019070f7211 */ /* 0x000fe200010f0eff */
[----:B------:R0:W-:Y:S01]  /*10760*/  STL.64 [R1+0xb70], R18 ;  /* 0x000b701201007387 */ /* 0x0001e20000100a00 */
[----:B------:R-:W-:-:S03]  /*10770*/  IMAD R5, R0, 0x2, R4 ;  /* 0x0000000200057824 */ /* 0x000fc600078e0204 */
[----:B------:R1:W-:Y:S04]  /*10780*/  STL.64 [R1+0xb68], R16 ;  /* 0x000b681001007387 */ /* 0x0003e80000100a00 */
[----:B------:R2:W-:Y:S01]  /*10790*/  STL.64 [R1+0xb60], R14 ;  /* 0x000b600e01007387 */ /* 0x0005e20000100a00 */
[CC--:B0-----:R-:W-:Y:S02]  /*107a0*/  LEA R18, P0, R8.reuse, R24.reuse, 0x1 ;  /* 0x0000001808127211 */ /* 0x0c1fe400078008ff */
[-C--:B-1----:R-:W-:Y:S02]  /*107b0*/  LEA R16, P1, R9, R24.reuse, 0x1 ;  /* 0x0000001809107211 */ /* 0x082fe400078208ff */
[----:B------:R-:W-:Y:S02]  /*107c0*/  LEA.HI.X.SX32 R19, R8, R25, 0x1, P0 ;  /* 0x0000001908137211 */ /* 0x000fe400000f0eff */
[----:B--2---:R-:W-:-:S02]  /*107d0*/  LEA R14, P2, R10, R24, 0x1 ;  /* 0x000000180a0e7211 */ /* 0x004fc400078408ff */
[----:B------:R-:W-:Y:S02]  /*107e0*/  LEA R6, R0, R5, 0x1 ;  /* 0x0000000500067211 */ /* 0x000fe400078e08ff */
        /* <DEDUP_REMOVED lines=12> */
[-C--:B------:R-:W-:Y:S01]  /*108b0*/  LEA.HI.X.SX32 R15, R2, R25.reuse, 0x1, P2 ;  /* 0x00000019020f7211 */ /* 0x080fe200010f0eff */
[----:B------:R-:W-:Y:S01]  /*108c0*/  STL.64 [R1+0xb40], R18 ;  /* 0x000b401201007387 */ /* 0x000fe20000100a00 */
[----:B------:R-:W-:Y:S01]  /*108d0*/  IMAD R9, R0, 0x2, R8 ;  /* 0x0000000200097824 */ /* 0x000fe200078e0208 */
[C---:B------:R-:W-:Y:S02]  /*108e0*/  LEA R10, P2, R4.reuse, R24, 0x1 ;  /* 0x00000018040a7211 */ /* 0x040fe400078408ff */
[----:B------:R0:W-:Y:S04]  /*108f0*/  STL.64 [R1+0xb38], R16 ;  /* 0x000b381001007387 */ /* 0x0001e80000100a00 */
[----:B------:R1:W-:Y:S01]  /*10900*/  STL.64 [R1+0xb30], R14 ;  /* 0x000b300e01007387 */ /* 0x0003e20000100a00 */
[----:B------:R-:W-:-:S02]  /*10910*/  LEA.HI.X.SX32 R11, R4, R25, 0x1, P2 ;  /* 0x00000019040b7211 */ /* 0x000fc400010f0eff */
[----:B------:R-:W-:Y:S02]  /*10920*/  LEA R2, R0, R9, 0x1 ;  /* 0x0000000900027211 */ /* 0x000fe400078e08ff */
[-C--:B0-----:R-:W-:Y:S02]  /*10930*/  LEA R16, P0, R13, R24.reuse, 0x1 ;  /* 0x000000180d107211 */ /* 0x081fe400078008ff */
[-C--:B-1----:R-:W-:Y:S02]  /*10940*/  LEA R14, P1, R3, R24.reuse, 0x1 ;  /* 0x00000018030e7211 */ /* 0x082fe400078208ff */
[-C--:B------:R-:W-:Y:S02]  /*10950*/  LEA.HI.X.SX32 R17, R13, R25.reuse, 0x1, P0 ;  /* 0x000000190d117211 */ /* 0x080fe400000f0eff */
[----:B------:R-:W-:Y:S01]  /*10960*/  LEA.HI.X.SX32 R15, R3, R25, 0x1, P1 ;  /* 0x00000019030f7211 */ /* 0x000fe200008f0eff */
[----:B------:R0:W-:Y:S01]  /*10970*/  STL.64 [R1+0xb18], R10 ;  /* 0x000b180a01007387 */ /* 0x0001e20000100a00 */
[----:B------:R-:W-:-:S03]  /*10980*/  LEA R12, P2, R7, R24, 0x1 ;  /* 0x00000018070c7211 */ /* 0x000fc600078408ff */
[----:B------:R1:W-:Y:S04]  /*10990*/  STL.64 [R1+0xb28], R16 ;  /* 0x000b281001007387 */ /* 0x0003e80000100a00 */
[----:B------:R2:W-:Y:S01]  /*109a0*/  STL.64 [R1+0xb20], R14 ;  /* 0x000b200e01007387 */ /* 0x0005e20000100a00 */
[----:B0-----:R-:W-:Y:S01]  /*109b0*/  IMAD R10, R0, 0x2, R2 ;  /* 0x00000002000a7824 */ /* 0x001fe200078e0202 */
[-C--:B-1----:R-:W-:Y:S02]  /*109c0*/  LEA R16, P0, R5, R24.reuse, 0x1 ;  /* 0x0000001805107211 */ /* 0x082fe400078008ff */
[----:B--2---:R-:W-:Y:S02]  /*109d0*/  LEA R14, P1, R6, R24, 0x1 ;  /* 0x00000018060e7211 */ /* 0x004fe400078208ff */
[----:B------:R-:W-:-:S02]  /*109e0*/  LEA R4, R0, R10, 0x1 ;  /* 0x0000000a00047211 */ /* 0x000fc400078e08ff */
[-C--:B------:R-:W-:Y:S02]  /*109f0*/  LEA.HI.X.SX32 R17, R5, R25.reuse, 0x1, P0 ;  /* 0x0000001905117211 */ /* 0x080fe400000f0eff */
[-C--:B------:R-:W-:Y:S02]  /*10a00*/  LEA.HI.X.SX32 R15, R6, R25.reuse, 0x1, P1 ;  /* 0x00000019060f7211 */ /* 0x080fe400008f0eff */
[----:B------:R-:W-:Y:S01]  /*10a10*/  LEA.HI.X.SX32 R13, R7, R25, 0x1, P2 ;  /* 0x00000019070d7211 */ /* 0x000fe200010f0eff */
[C---:B------:R-:W-:Y:S01]  /*10a20*/  IMAD R6, R0.reuse, 0x2, R4 ;  /* 0x0000000200067824 */ /* 0x040fe200078e0204 */
[----:B------:R0:W-:Y:S04]  /*10a30*/  STL.64 [R1+0xb10], R16 ;  /* 0x000b101001007387 */ /* 0x0001e80000100a00 */
[----:B------:R1:W-:Y:S01]  /*10a40*/  STL.64 [R1+0xb08], R14 ;  /* 0x000b080e01007387 */ /* 0x0003e20000100a00 */
[----:B------:R-:W-:-:S03]  /*10a50*/  LEA R3, R0, R6, 0x1 ;  /* 0x0000000600037211 */ /* 0x000fc600078e08ff */
[----:B------:R2:W-:Y:S01]  /*10a60*/  STL.64 [R1+0xb00], R12 ;  /* 0x000b000c01007387 */ /* 0x0005e20000100a00 */
[CC--:B0-----:R-:W-:Y:S02]  /*10a70*/  LEA R16, P0, R8.reuse, R24.reuse, 0x1 ;  /* 0x0000001808107211 */ /* 0x0c1fe400078008ff */
[CC--:B-1----:R-:W-:Y:S02]  /*10a80*/  LEA R14, P1, R9.reuse, R24.reuse, 0x1 ;  /* 0x00000018090e7211 */ /* 0x0c2fe400078208ff */
[-C--:B------:R-:W-:Y:S02]  /*10a90*/  LEA.HI.X.SX32 R17, R8, R25.reuse, 0x1, P0 ;  /* 0x0000001908117211 */ /* 0x080fe400000f0eff */
[CC--:B--2---:R-:W-:Y:S02]  /*10aa0*/  LEA R12, P2, R2.reuse, R24.reuse, 0x1 ;  /* 0x00000018020c7211 */ /* 0x0c4fe400078408ff */
[-C--:B------:R-:W-:Y:S02]  /*10ab0*/  LEA.HI.X.SX32 R15, R9, R25.reuse, 0x1, P1 ;  /* 0x00000019090f7211 */ /* 0x080fe400008f0eff */
[----:B------:R-:W-:Y:S01]  /*10ac0*/  LEA.HI.X.SX32 R13, R2, R25, 0x1, P2 ;  /* 0x00000019020d7211 */ /* 0x000fe200010f0eff */
[----:B------:R-:W-:Y:S01]  /*10ad0*/  IMAD R2, R0, 0x2, R3 ;  /* 0x0000000200027824 */ /* 0x000fe200078e0203 */
[----:B------:R-:W-:Y:S04]  /*10ae0*/  STL.64 [R1+0xaf8], R16 ;  /* 0x000af81001007387 */ /* 0x000fe80000100a00 */
[----:B------:R0:W-:Y:S01]  /*10af0*/  STL.64 [R1+0xaf0], R14 ;  /* 0x000af00e01007387 */ /* 0x0001e20000100a00 */
[----:B------:R-:W-:-:S03]  /*10b00*/  LEA R8, P2, R6, R24, 0x1 ;  /* 0x0000001806087211 */ /* 0x000fc600078408ff */
[----:B------:R1:W-:Y:S01]  /*10b10*/  STL.64 [R1+0xae8], R12 ;  /* 0x000ae80c01007387 */ /* 0x0003e20000100a00 */
[----:B------:R-:W-:Y:S02]  /*10b20*/  LEA R5, R0, R2, 0x1 ;  /* 0x0000000200057211 */ /* 0x000fe400078e08ff */
[-C--:B0-----:R-:W-:Y:S02]  /*10b30*/  LEA R14, P0, R10, R24.reuse, 0x1 ;  /* 0x000000180a0e7211 */ /* 0x081fe400078008ff */
[-C--:B-1----:R-:W-:Y:S02]  /*10b40*/  LEA R12, P1, R4, R24.reuse, 0x1 ;  /* 0x00000018040c7211 */ /* 0x082fe400078208ff */
[-C--:B------:R-:W-:Y:S02]  /*10b50*/  LEA.HI.X.SX32 R15, R10, R25.reuse, 0x1, P0 ;  /* 0x000000190a0f7211 */ /* 0x080fe400000f0eff */
[-C--:B------:R-:W-:Y:S01]  /*10b60*/  LEA.HI.X.SX32 R13, R4, R25.reuse, 0x1, P1 ;  /* 0x00000019040d7211 */ /* 0x080fe200008f0eff */
[----:B------:R-:W-:Y:S01]  /*10b70*/  IMAD R0, R0, 0x2, R5 ;  /* 0x0000000200007824 */ /* 0x000fe200078e0205 */
[----:B------:R-:W-:Y:S01]  /*10b80*/  LEA.HI.X.SX32 R9, R6, R25, 0x1, P2 ;  /* 0x0000001906097211 */ /* 0x000fe200010f0eff */
[----:B------:R0:W-:Y:S01]  /*10b90*/  STL.64 [R1+0xae0], R14 ;  /* 0x000ae00e01007387 */ /* 0x0001e20000100a00 */
[----:B------:R-:W-:-:S03]  /*10ba0*/  LEA R10, P2, R5, R24, 0x1 ;  /* 0x00000018050a7211 */ /* 0x000fc600078408ff */
[----:B------:R1:W-:Y:S04]  /*10bb0*/  STL.64 [R1+0xad8], R12 ;  /* 0x000ad80c01007387 */ /* 0x0003e80000100a00 */
[----:B------:R2:W-:Y:S01]  /*10bc0*/  STL.64 [R1+0xad0], R8 ;  /* 0x000ad00801007387 */ /* 0x0005e20000100a00 */
[CC--:B0-----:R-:W-:Y:S02]  /*10bd0*/  LEA R14, P0, R3.reuse, R24.reuse, 0x1 ;  /* 0x00000018030e7211 */ /* 0x0c1fe400078008ff */
[-C--:B-1----:R-:W-:Y:S02]  /*10be0*/  LEA R12, P1, R2, R24.reuse, 0x1 ;  /* 0x00000018020c7211 */ /* 0x082fe400078208ff */
[----:B------:R-:W-:Y:S02]  /*10bf0*/  LEA.HI.X.SX32 R15, R3, R25, 0x1, P0 ;  /* 0x00000019030f7211 */ /* 0x000fe400000f0eff */
[----:B--2---:R-:W-:-:S02]  /*10c00*/  LEA R8, P3, R0, R24, 0x1 ;  /* 0x0000001800087211 */ /* 0x004fc400078608ff */
[-C--:B------:R-:W-:Y:S02]  /*10c10*/  LEA.HI.X.SX32 R13, R2, R25.reuse, 0x1, P1 ;  /* 0x00000019020d7211 */ /* 0x080fe400008f0eff */
[-C--:B------:R-:W-:Y:S01]  /*10c20*/  LEA.HI.X.SX32 R11, R5, R25.reuse, 0x1, P2 ;  /* 0x00000019050b7211 */ /* 0x080fe200010f0eff */
[----:B------:R-:W-:Y:S01]  /*10c30*/  IMAD.MOV.U32 R2, RZ, RZ, 0x3f800000 ;  /* 0x3f800000ff027424 */ /* 0x000fe200078e00ff */
[----:B------:R-:W-:Y:S01]  /*10c40*/  LEA.HI.X.SX32 R9, R0, R25, 0x1, P3 ;  /* 0x0000001900097211 */ /* 0x000fe200018f0eff */
[----:B------:R-:W-:Y:S01]  /*10c50*/  STL.64 [R1+0xac8], R14 ;  /* 0x000ac80e01007387 */ /* 0x000fe20000100a00 */
[----:B------:R-:W-:-:S03]  /*10c60*/  MOV R4, 0xff800000 ;  /* 0xff80000000047802 */ /* 0x000fc60000000f00 */
[----:B------:R-:W-:Y:S04]  /*10c70*/  STL.64 [R1+0xac0], R12 ;  /* 0x000ac00c01007387 */ /* 0x000fe80000100a00 */
[----:B------:R-:W-:Y:S04]  /*10c80*/  STL.64 [R1+0xab8], R10 ;  /* 0x000ab80a01007387 */ /* 0x000fe80000100a00 */
[----:B------:R-:W-:Y:S04]  /*10c90*/  STL.64 [R1+0xab0], R8 ;  /* 0x000ab00801007387 */ /* 0x000fe80000100a00 */
[----:B------:R0:W-:Y:S04]  /*10ca0*/  STL [R1+0xa88], R2 ;  /* 0x000a880201007387 */ /* 0x0001e80000100800 */
[----:B------:R-:W-:Y:S01]  /*10cb0*/  STL [R1+0xa60], R4 ;  /* 0x000a600401007387 */ /* 0x000fe20000100800 */
[----:B0-----:R-:W-:-:S05]  /*10cc0*/  CS2R R2, SRZ ;  /* 0x0000000000027805 */ /* 0x001fca000001ff00 */
[----:B------:R0:W-:Y:S02]  /*10cd0*/  STL.64 [R1+0x1ad8], R2 ;  /* 0x001ad80201007387 */ /* 0x0001e40000100a00 */
[----:B0-----:R-:W-:Y:S01]  /*10ce0*/  IMAD.MOV.U32 R2, RZ, RZ, -0x800000 ;  /* 0xff800000ff027424 */ /* 0x001fe200078e00ff */
[----:B------:R-:W-:-:S04]  /*10cf0*/  MOV R3, 0xff800000 ;  /* 0xff80000000037802 */ /* 0x000fc80000000f00 */
[----:B------:R-:W-:Y:S04]  /*10d00*/  STL [R1+0xa64], R2 ;  /* 0x000a640201007387 */ /* 0x000fe80000100800 */
[----:B------:R-:W-:Y:S04]  /*10d10*/  STL [R1+0xa68], R4 ;  /* 0x000a680401007387 */ /* 0x000fe80000100800 */
[----:B------:R-:W-:Y:S04]  /*10d20*/  STL [R1+0xa6c], R3 ;  /* 0x000a6c0301007387 */ /* 0x000fe80000100800 */
[----:B------:R-:W-:Y:S04]  /*10d30*/  STL [R1+0xa70], R2 ;  /* 0x000a700201007387 */ /* 0x000fe80000100800 */
[----:B------:R0:W-:Y:S04]  /*10d40*/  STL [R1+0xa74], R4 ;  /* 0x000a740401007387 */ /* 0x0001e80000100800 */
[----:B------:R1:W-:Y:S04]  /*10d50*/  STL [R1+0xa78], R3 ;  /* 0x000a780301007387 */ /* 0x0003e80000100800 */
[----:B------:R-:W-:Y:S01]  /*10d60*/  STL [R1+0xa80], RZ ;  /* 0x000a80ff01007387 */ /* 0x000fe20000100800 */
[----:B0-----:R-:W-:-:S03]  /*10d70*/  MOV R4, 0x3f800000 ;  /* 0x3f80000000047802 */ /* 0x001fc60000000f00 */
[----:B------:R0:W-:Y:S01]  /*10d80*/  STL [R1+0xa7c], R2 ;  /* 0x000a7c0201007387 */ /* 0x0001e20000100800 */
[----:B-1----:R-:W-:Y:S02]  /*10d90*/  IMAD.MOV.U32 R3, RZ, RZ, 0x3f800000 ;  /* 0x3f800000ff037424 */ /* 0x002fe400078e00ff */
[----:B0-----:R-:W-:-:S05]  /*10da0*/  IMAD.MOV.U32 R2, RZ, RZ, 0x3f800000 ;  /* 0x3f800000ff027424 */ /* 0x001fca00078e00ff */
[----:B------:R-:W-:Y:S04]  /*10db0*/  STL [R1+0xa8c], R2 ;  /* 0x000a8c0201007387 */ /* 0x000fe80000100800 */
        /* <DEDUP_REMOVED lines=248> */
[----:B------:R-:W-:Y:S01]  /*11d40*/  STL [R1+0x688], RZ ;  /* 0x000688ff01007387 */ /* 0x000fe20000100800 */
[----:B------:R-:W-:-:S03]  /*11d50*/  MOV R0, c[0x0][0x1a4] ;  /* 0x0000690000007a02 */ /* 0x000fc60000000f00 */
[----:B------:R-:W-:Y:S04]  /*11d60*/  STL [R1+0x68c], RZ ;  /* 0x00068cff01007387 */ /* 0x000fe80000100800 */
[----:B------:R-:W-:Y:S04]  /*11d70*/  STL [R1+0x7e0], RZ ;  /* 0x0007e0ff01007387 */ /* 0x000fe80000100800 */
[----:B------:R-:W-:Y:S04]  /*11d80*/  STL [R1+0x7e4], RZ ;  /* 0x0007e4ff01007387 */ /* 0x000fe80000100800 */
[----:B------:R-:W-:Y:S04]  /*11d90*/  STL [R1+0x7e8], RZ ;  /* 0x0007e8ff01007387 */ /* 0x000fe80000100800 */
[----:B------:R-:W-:Y:S01]  /*11da0*/  STL [R1+0x7ec], RZ ;  /* 0x0007ecff01007387 */ /* 0x000fe20000100800 */
[----:B------:R-:W-:-:S03]  /*11db0*/  SHF.L.U32 R6, R0, 0x2, RZ ;  /* 0x0000000200067819 */ /* 0x000fc600000006ff */
[----:B------:R-:W-:Y:S01]  /*11dc0*/  STL [R1+0x7d0], RZ ;  /* 0x0007d0ff01007387 */ /* 0x000fe20000100800 */
[----:B------:R-:W-:-:S03]  /*11dd0*/  IMAD R7, R0, 0x5, RZ ;  /* 0x0000000500077824 */ /* 0x000fc600078e02ff */
[----:B------:R-:W-:Y:S01]  /*11de0*/  STL [R1+0x7d4], RZ ;  /* 0x0007d4ff01007387 */ /* 0x000fe20000100800 */
[----:B------:R-:W-:-:S03]  /*11df0*/  IMAD R8, R0, 0x6, RZ ;  /* 0x0000000600087824 */ /* 0x000fc600078e02ff */
[----:B------:R-:W-:Y:S01]  /*11e00*/  STL [R1+0x7d8], RZ ;  /* 0x0007d8ff01007387 */ /* 0x000fe20000100800 */
[----:B------:R-:W-:-:S03]  /*11e10*/  IMAD R9, R0, 0x7, RZ ;  /* 0x0000000700097824 */ /* 0x000fc600078e02ff */
[----:B------:R-:W-:Y:S01]  /*11e20*/  STL [R1+0x7dc], RZ ;  /* 0x0007dcff01007387 */ /* 0x000fe20000100800 */
[C---:B------:R-:W-:Y:S02]  /*11e30*/  IMAD R12, R0.reuse, 0xa, RZ ;  /* 0x0000000a000c7824 */ /* 0x040fe400078e02ff */
[----:B------:R-:W-:Y:S01]  /*11e40*/  IMAD R13, R0, 0xb, RZ ;  /* 0x0000000b000d7824 */ /* 0x000fe200078e02ff */
[----:B------:R-:W-:Y:S04]  /*11e50*/  STL [R1+0x7c0], RZ ;  /* 0x0007c0ff01007387 */ /* 0x000fe80000100800 */
[----:B------:R-:W-:Y:S04]  /*11e60*/  STL [R1+0x7c4], RZ ;  /* 0x0007c4ff01007387 */ /* 0x000fe80000100800 */
[----:B------:R-:W-:Y:S04]  /*11e70*/  STL [R1+0x7c8], RZ ;  /* 0x0007c8ff01007387 */ /* 0x000fe80000100800 */
[----:B------:R-:W-:Y:S04]  /*11e80*/  STL [R1+0x7cc], RZ ;  /* 0x0007ccff01007387 */ /* 0x000fe80000100800 */
[----:B------:R0:W-:Y:S04]  /*11e90*/  STL.64 [R1+0x1b38], R6 ;  /* 0x001b380601007387 */ /* 0x0001e80000100a00 */
[----:B------:R-:W-:Y:S04]  /*11ea0*/  STL.64 [R1+0x1b30], R8 ;  /* 0x001b300801007387 */ /* 0x000fe80000100a00 */
[----:B------:R1:W-:Y:S04]  /*11eb0*/  STL.64 [R1+0x1b28], R12 ;  /* 0x001b280c01007387 */ /* 0x0003e80000100a00 */
[----:B------:R-:W2:Y:S04]  /*11ec0*/  LDL R11, [R1+0x6d8] ;  /* 0x0006d800010b7983 */ /* 0x000ea80000100800 */
[----:B0-----:R-:W3:Y:S04]  /*11ed0*/  LDL R6, [R1+0x6b4] ;  /* 0x0006b40001067983 */ /* 0x001ee80000100800 */
[----:B-1----:R-:W4:Y:S04]  /*11ee0*/  LDL.64 R12, [R1+0x6d0] ;  /* 0x0006d000010c7983 */ /* 0x002f280000100a00 */
[----:B------:R-:W3:Y:S04]  /*11ef0*/  LDL.64 R8, [R1+0x6c8] ;  /* 0x0006c80001087983 */ /* 0x000ee80000100a00 */
[----:B------:R-:W0:Y:S02]  /*11f00*/  S2R R20, SR_TID.X ;  /* 0x0000000000147919 */ /* 0x000e240000002100 */
[----:B0-----:R-:W-:-:S04]  /*11f10*/  LOP3.LUT R15, R20, 0x7f, RZ, 0xc0, !PT ;  /* 0x0000007f140f7812 */ /* 0x001fc800078ec0ff */
[----:B------:R-:W-:Y:S02]  /*11f20*/  SHF.L.U32 R7, R15, 0x1, RZ ;  /* 0x000000010f077819 */ /* 0x000fe400000006ff */
[----:B------:R-:W0:Y:S04]  /*11f30*/  S2R R15, SR_TID.X ;  /* 0x00000000000f7919 */ /* 0x000e280000002100 */
[----:B------:R-:W1:Y:S01]  /*11f40*/  S2R R5, SR_TID.X ;  /* 0x0000000000057919 */ /* 0x000e620000002100 */
[C---:B------:R-:W-:Y:S02]  /*11f50*/  LOP3.LUT R10, R7.reuse, 0x20, RZ, 0x3c, !PT ;  /* 0x00000020070a7812 */ /* 0x040fe400078e3cff */
[C---:B------:R-:W-:Y:S02]  /*11f60*/  LOP3.LUT R14, R7.reuse, 0x10, RZ, 0x3c, !PT ;  /* 0x00000010070e7812 */ /* 0x040fe400078e3cff */
[----:B------:R-:W-:-:S02]  /*11f70*/  LOP3.LUT R4, R7, 0x30, RZ, 0x3c, !PT ;  /* 0x0000003007047812 */ /* 0x000fc400078e3cff */
[C---:B------:R-:W-:Y:S02]  /*11f80*/  LOP3.LUT R14, R7.reuse, 0x40, RZ, 0x3c, !PT ;  /* 0x00000040070e7812 */ /* 0x040fe400078e3cff */
[----:B------:R-:W-:Y:S01]  /*11f90*/  LOP3.LUT R4, R7, 0x50, RZ, 0x3c, !PT ;  /* 0x0000005007047812 */ /* 0x000fe200078e3cff */
[C---:B0-----:R-:W-:Y:S01]  /*11fa0*/  IMAD.SHL.U32 R16, R15.reuse, 0x4, RZ ;  /* 0x000000040f107824 */ /* 0x041fe200078e00ff */
[----:B------:R-:W-:-:S04]  /*11fb0*/  LOP3.LUT R14, R15, 0x60, RZ, 0xc0, !PT ;  /* 0x000000600f0e7812 */ /* 0x000fc800078ec0ff */
[----:B------:R-:W-:Y:S02]  /*11fc0*/  LOP3.LUT R10, R16, 0x7c, RZ, 0xc0, !PT ;  /* 0x0000007c100a7812 */ /* 0x000fe400078ec0ff */
[C---:B------:R-:W-:Y:S02]  /*11fd0*/  LOP3.LUT R16, R15.reuse, 0x1c, RZ, 0xc0, !PT ;  /* 0x0000001c0f107812 */ /* 0x040fe400078ec0ff */
[C---:B------:R-:W-:Y:S02]  /*11fe0*/  LOP3.LUT R4, R15.reuse, 0x7, RZ, 0xc0, !PT ;  /* 0x000000070f047812 */ /* 0x040fe400078ec0ff */
[----:B------:R-:W-:Y:S01]  /*11ff0*/  SHF.R.U32.HI R14, RZ, 0x1, R14 ;  /* 0x00000001ff0e7819 */ /* 0x000fe2000001160e */
[----:B------:R-:W-:Y:S01]  /*12000*/  IMAD R10, R16, 0x20, R10 ;  /* 0x00000020100a7824 */ /* 0x000fe200078e020a */
[----:B------:R-:W-:Y:S02]  /*12010*/  SHF.L.U32 R15, R15, 0x7, RZ ;  /* 0x000000070f0f7819 */ /* 0x000fe400000006ff */
[----:B------:R-:W-:-:S02]  /*12020*/  SHF.L.U32 R4, R4, 0x4, RZ ;  /* 0x0000000404047819 */ /* 0x000fc400000006ff */
[----:B------:R-:W-:Y:S02]  /*12030*/  LOP3.LUT R10, R10, R14, RZ, 0x3c, !PT ;  /* 0x0000000e0a0a7212 */ /* 0x000fe400078e3cff */
[----:B------:R-:W-:Y:S02]  /*12040*/  LOP3.LUT R4, R4, 0x780, R15, 0xf8, !PT ;  /* 0x0000078004047812 */ /* 0x000fe400078ef80f */
[C---:B------:R-:W-:Y:S02]  /*12050*/  LOP3.LUT R14, R7.reuse, 0x60, RZ, 0x3c, !PT ;  /* 0x00000060070e7812 */ /* 0x040fe400078e3cff */
[----:B------:R-:W-:Y:S02]  /*12060*/  LOP3.LUT R7, R7, 0x70, RZ, 0x3c, !PT ;  /* 0x0000007007077812 */ /* 0x000fe400078e3cff */
[----:B-1----:R-:W-:Y:S02]  /*12070*/  LOP3.LUT R4, R4, 0x10, R5, 0x78, !PT ;  /* 0x0000001004047812 */ /* 0x002fe400078e7805 */
[----:B------:R-:W-:Y:S01]  /*12080*/  LOP3.LUT R10, R10, 0x40, RZ, 0x3c, !PT ;  /* 0x000000400a0a7812 */ /* 0x000fe200078e3cff */
[C---:B------:R-:W-:Y:S01]  /*12090*/  IMAD.SHL.U32 R10, R5.reuse, 0x2, RZ ;  /* 0x00000002050a7824 */ /* 0x040fe200078e00ff */
[----:B------:R-:W-:-:S02]  /*120a0*/  LOP3.LUT P0, RZ, R5, 0x3, RZ, 0xc0, !PT ;  /* 0x0000000305ff7812 */ /* 0x000fc4000780c0ff */
[----:B--2---:R-:W-:Y:S02]  /*120b0*/  LOP3.LUT R7, R11, 0x40, RZ, 0x3c, !PT ;  /* 0x000000400b077812 */ /* 0x004fe400078e3cff */
[----:B------:R-:W-:-:S03]  /*120c0*/  LOP3.LUT R11, R5, 0x7, RZ, 0xc0, !PT ;  /* 0x00000007050b7812 */ /* 0x000fc600078ec0ff */
[----:B------:R0:W-:Y:S02]  /*120d0*/  STL [R1+0x12dc], R7 ;  /* 0x0012dc0701007387 */ /* 0x0001e40000100800 */
[----:B0-----:R-:W-:Y:S02]  /*120e0*/  LOP3.LUT R7, R4, 0x20, RZ, 0x3c, !PT ;  /* 0x0000002004077812 */ /* 0x001fe400078e3cff */
[----:B------:R-:W-:-:S05]  /*120f0*/  SHF.L.U32 R7, R11, 0x4, RZ ;  /* 0x000000040b077819 */ /* 0x000fca00000006ff */
[----:B------:R-:W-:Y:S01]  /*12100*/  IMAD R7, R11, 0x80, R7 ;  /* 0x000000800b077824 */ /* 0x000fe200078e0207 */
[----:B------:R-:W-:-:S04]  /*12110*/  LOP3.LUT R5, R5, 0x10, RZ, 0xc0, !PT ;  /* 0x0000001005057812 */ /* 0x000fc800078ec0ff */
[----:B------:R-:W-:-:S05]  /*12120*/  LOP3.LUT R7, R7, 0x10, R10, 0x78, !PT ;  /* 0x0000001007077812 */ /* 0x000fca00078e780a */
[----:B------:R-:W-:Y:S01]  /*12130*/  IMAD R7, R5, 0x40, R7 ;  /* 0x0000004005077824 */ /* 0x000fe200078e0207 */
[----:B---3--:R-:W-:-:S04]  /*12140*/  LOP3.LUT R6, R6, 0x40, RZ, 0x3c, !PT ;  /* 0x0000004006067812 */ /* 0x008fc800078e3cff */
[----:B------:R-:W-:-:S05]  /*12150*/  LOP3.LUT R6, R7, 0x20, RZ, 0x3c, !PT ;  /* 0x0000002007067812 */ /* 0x000fca00078e3cff */
[----:B------:R0:W-:Y:S02]  /*12160*/  STL [R1+0x12b4], R6 ;  /* 0x0012b40601007387 */ /* 0x0001e40000100800 */
[C---:B0-----:R-:W-:Y:S02]  /*12170*/  LOP3.LUT R6, R7.reuse, 0x40, RZ, 0x3c, !PT ;  /* 0x0000004007067812 */ /* 0x041fe400078e3cff */
[----:B------:R-:W-:-:S05]  /*12180*/  LOP3.LUT R7, R7, 0x60, RZ, 0x3c, !PT ;  /* 0x0000006007077812 */ /* 0x000fca00078e3cff */
[----:B------:R-:W-:Y:S04]  /*12190*/  STL [R1+0xaac], R7 ;  /* 0x000aac0701007387 */ /* 0x000fe80000100800 */
[----:B------:R4:W-:Y:S01]  /*121a0*/  STL [R1+0x12b0], R6 ;  /* 0x0012b00601007387 */ /* 0x0009e20000100800 */
[C---:B------:R-:W-:Y:S02]  /*121b0*/  LOP3.LUT R5, R4.reuse, 0x40, RZ, 0x3c, !PT ;  /* 0x0000004004057812 */ /* 0x040fe400078e3cff */
[----:B------:R-:W-:Y:S01]  /*121c0*/  LOP3.LUT R4, R4, 0x60, RZ, 0x3c, !PT ;  /* 0x0000006004047812 */ /* 0x000fe200078e3cff */
[C---:B----4-:R-:W-:Y:S01]  /*121d0*/  IMAD.WIDE R6, R0.reuse, 0x2, R12 ;  /* 0x0000000200067825 */ /* 0x050fe200078e020c */
[----:B------:R-:W-:-:S04]  /*121e0*/  SHF.L.U32 R4, R0, 0x1, RZ ;  /* 0x0000000100047819 */ /* 0x000fc800000006ff */
[----:B------:R0:W-:Y:S02]  /*121f0*/  STL.64 [R1+0x1ac0], R6 ;  /* 0x001ac00601007387 */ /* 0x0001e40000100a00 */
[----:B0-----:R-:W-:-:S05]  /*12200*/  IMAD.WIDE R6, R0, 0x2, R8 ;  /* 0x0000000200067825 */ /* 0x001fca00078e0208 */
[----:B------:R0:W-:Y:S01]  /*12210*/  STL.64 [R1+0x1ab8], R6 ;  /* 0x001ab80601007387 */ /* 0x0001e20000100a00 */
[----:B------:R-:W-:Y:S02]  /*12220*/  IMAD R5, R0, 0x3, RZ ;  /* 0x0000000300057824 */ /* 0x000fe400078e02ff */
[----:B0-----:R-:W-:-:S05]  /*12230*/  IMAD.WIDE R6, R4, 0x2, R12 ;  /* 0x0000000204067825 */ /* 0x001fca00078e020c */
[----:B------:R0:W-:Y:S02]  /*12240*/  STL.64 [R1+0x1aa0], R6 ;  /* 0x001aa00601007387 */ /* 0x0001e40000100a00 */
[----:B0-----:R-:W-:-:S05]  /*12250*/  IMAD.WIDE R6, R4, 0x2, R8 ;  /* 0x0000000204067825 */ /* 0x001fca00078e0208 */
[----:B------:R0:W-:Y:S01]  /*12260*/  STL.64 [R1+0x1a98], R6 ;  /* 0x001a980601007387 */ /* 0x0001e20000100a00 */
[----:B------:R-:W-:-:S04]  /*12270*/  IMAD.WIDE R8, R5, 0x2, R8 ;  /* 0x0000000205087825 */ /* 0x000fc800078e0208 */
[----:B0-----:R-:W-:-:S05]  /*12280*/  IMAD.WIDE R6, R5, 0x2, R12 ;  /* 0x0000000205067825 */ /* 0x001fca00078e020c */
[----:B------:R0:W-:Y:S04]  /*12290*/  STL.64 [R1+0x1a88], R6 ;  /* 0x001a880601007387 */ /* 0x0001e80000100a00 */
[----:B0-----:R-:W2:Y:S04]  /*122a0*/  LDL.LU.64 R6, [R1+0x1b38] ;  /* 0x001b380001067983 */ /* 0x001ea80000300a00 */
[----:B------:R0:W-:Y:S04]  /*122b0*/  STL.64 [R1+0x1b08], R4 ;  /* 0x001b080401007387 */ /* 0x0001e80000100a00 */
[----:B0-----:R-:W3:Y:S04]  /*122c0*/  LDL.64 R4, [R1+0x6c8] ;  /* 0x0006c80001047983 */ /* 0x001ee80000100a00 */
[----:B------:R2:W-:Y:S02]  /*122d0*/  STL.64 [R1+0x1a80], R8 ;  /* 0x001a800801007387 */ /* 0x0005e40000100a00 */
[----:B--2---:R-:W-:-:S05]  /*122e0*/  IMAD.WIDE R8, R6, 0x2, R12 ;  /* 0x0000000206087825 */ /* 0x004fca00078e020c */
[----:B------:R3:W-:Y:S02]  /*122f0*/  STL.64 [R1+0x1a70], R8 ;  /* 0x001a700801007387 */ /* 0x0007e40000100a00 */
[----:B---3--:R-:W-:-:S05]  /*12300*/  IMAD.WIDE R8, R6, 0x2, R4 ;  /* 0x0000000206087825 */ /* 0x008fca00078e0204 */
[----:B------:R0:W-:Y:S02]  /*12310*/  STL.64 [R1+0x1a68], R8 ;  /* 0x001a680801007387 */ /* 0x0001e40000100a00 */
[----:B0-----:R-:W-:-:S05]  /*12320*/  IMAD.WIDE R8, R7, 0x2, R12 ;  /* 0x0000000207087825 */ /* 0x001fca00078e020c */
[----:B------:R0:W-:Y:S02]  /*12330*/  STL.64 [R1+0x1a58], R8 ;  /* 0x001a580801007387 */ /* 0x0001e40000100a00 */
[----:B0-----:R-:W-:-:S05]  /*12340*/  IMAD.WIDE R8, R7, 0x2, R4 ;  /* 0x0000000207087825 */ /* 0x001fca00078e0204 */
[----:B------:R0:W-:Y:S04]  /*12350*/  STL.64 [R1+0x1a50], R8 ;  /* 0x001a500801007387 */ /* 0x0001e80000100a00 */
[----:B0-----:R-:W2:Y:S04]  /*12360*/  LDL.LU.64 R8, [R1+0x1b30] ;  /* 0x001b300001087983 */ /* 0x001ea80000300a00 */
[----:B------:R2:W-:Y:S02]  /*12370*/  STL.64 [R1+0x1b00], R6 ;  /* 0x001b000601007387 */ /* 0x0005e40000100a00 */
[----:B--2---:R-:W-:-:S05]  /*12380*/  IMAD.WIDE R6, R8, 0x2, R12 ;  /* 0x0000000208067825 */ /* 0x004fca00078e020c */
[----:B------:R0:W-:Y:S02]  /*12390*/  STL.64 [R1+0x1a40], R6 ;  /* 0x001a400601007387 */ /* 0x0001e40000100a00 */
[----:B0-----:R-:W-:-:S05]  /*123a0*/  IMAD.WIDE R6, R8, 0x2, R4 ;  /* 0x0000000208067825 */ /* 0x001fca00078e0204 */
[----:B------:R0:W-:Y:S02]  /*123b0*/  STL.64 [R1+0x1a38], R6 ;  /* 0x001a380601007387 */ /* 0x0001e40000100a00 */
[C---:B0-----:R-:W-:Y:S02]  /*123c0*/  IMAD.WIDE R6, R9.reuse, 0x2, R12 ;  /* 0x0000000209067825 */ /* 0x041fe400078e020c */
[----:B------:R-:W2:Y:S04]  /*123d0*/  LDL.LU.64 R12, [R1+0x1b28] ;  /* 0x001b2800010c7983 */ /* 0x000ea80000300a00 */
[----:B------:R0:W-:Y:S04]  /*123e0*/  STL.64 [R1+0x1a28], R6 ;  /* 0x001a280601007387 */ /* 0x0001e80000100a00 */
[----:B------:R1:W-:Y:S01]  /*123f0*/  STL.64 [R1+0x1b10], R8 ;  /* 0x001b100801007387 */ /* 0x0003e20000100a00 */
[----:B0-----:R-:W-:-:S03]  /*12400*/  IMAD.WIDE R6, R9, 0x2, R4 ;  /* 0x0000000209067825 */ /* 0x001fc600078e0204 */
[----:B-1----:R-:W3:Y:S01]  /*12410*/  LDL.64 R8, [R1+0x6d0] ;  /* 0x0006d00001087983 */ /* 0x002ee20000100a00 */
[----:B------:R-:W-:-:S03]  /*12420*/  SHF.L.U32 R10, R0, 0x3, RZ ;  /* 0x00000003000a7819 */ /* 0x000fc600000006ff */
[----:B------:R3:W-:Y:S01]  /*12430*/  STL.64 [R1+0x1a20], R6 ;  /* 0x001a200601007387 */ /* 0x0007e20000100a00 */
[C---:B------:R-:W-:Y:S02]  /*12440*/  IMAD R11, R0.reuse, 0x9, RZ ;  /* 0x00000009000b7824 */ /* 0x040fe400078e02ff */
[C---:B------:R-:W-:Y:S02]  /*12450*/  IMAD R14, R0.reuse, 0xc, RZ ;  /* 0x0000000c000e7824 */ /* 0x040fe400078e02ff */
[C---:B------:R-:W-:Y:S02]  /*12460*/  IMAD R15, R0.reuse, 0xd, RZ ;  /* 0x0000000d000f7824 */ /* 0x040fe400078e02ff */
[C---:B------:R-:W-:Y:S02]  /*12470*/  IMAD R16, R0.reuse, 0xe, RZ ;  /* 0x0000000e00107824 */ /* 0x040fe400078e02ff */
[C---:B------:R-:W-:Y:S02]  /*12480*/  IMAD R17, R0.reuse, 0xf, RZ ;  /* 0x0000000f00117824 */ /* 0x040fe400078e02ff */
[----:B------:R-:W-:-:S02]  /*12490*/  IMAD.SHL.U32 R18, R0, 0x10, RZ ;  /* 0x0000001000127824 */ /* 0x000fc400078e00ff */
[C---:B------:R-:W-:Y:S02]  /*124a0*/  IMAD R19, R0.reuse, 0x11, RZ ;  /* 0x0000001100137824 */ /* 0x040fe400078e02ff */
[C---:B------:R-:W-:Y:S02]  /*124b0*/  IMAD R20, R0.reuse, 0x12, RZ ;  /* 0x0000001200147824 */ /* 0x040fe400078e02ff */
[C---:B------:R-:W-:Y:S02]  /*124c0*/  IMAD R21, R0.reuse, 0x13, RZ ;  /* 0x0000001300157824 */ /* 0x040fe400078e02ff */
[C---:B------:R-:W-:Y:S02]  /*124d0*/  IMAD R22, R0.reuse, 0x14, RZ ;  /* 0x0000001400167824 */ /* 0x040fe400078e02ff */
[C---:B------:R-:W-:Y:S02]  /*124e0*/  IMAD R23, R0.reuse, 0x15, RZ ;  /* 0x0000001500177824 */ /* 0x040fe400078e02ff */
[----:B------:R-:W-:-:S02]  /*124f0*/  IMAD R24, R0, 0x16, RZ ;  /* 0x0000001600187824 */ /* 0x000fc400078e02ff */
[C---:B------:R-:W-:Y:S02]  /*12500*/  IMAD R25, R0.reuse, 0x17, RZ ;  /* 0x0000001700197824 */ /* 0x040fe400078e02ff */
[C---:B------:R-:W-:Y:S02]  /*12510*/  IMAD R26, R0.reuse, 0x18, RZ ;  /* 0x00000018001a7824 */ /* 0x040fe400078e02ff */
[C---:B------:R-:W-:Y:S02]  /*12520*/  IMAD R27, R0.reuse, 0x19, RZ ;  /* 0x00000019001b7824 */ /* 0x040fe400078e02ff */
[C---:B------:R-:W-:Y:S02]  /*12530*/  IMAD R28, R0.reuse, 0x1a, RZ ;  /* 0x0000001a001c7824 */ /* 0x040fe400078e02ff */
[C---:B------:R-:W-:Y:S02]  /*12540*/  IMAD R29, R0.reuse, 0x1b, RZ ;  /* 0x0000001b001d7824 */ /* 0x040fe400078e02ff */
[----:B------:R-:W-:-:S02]  /*12550*/  IMAD R3, R0, 0x24, RZ ;  /* 0x0000002400037824 */ /* 0x000fc400078e02ff */
[----:B------:R-:W-:Y:S02]  /*12560*/  IMAD R2, R0, 0x25, RZ ;  /* 0x0000002500027824 */ /* 0x000fe400078e02ff */
[----:B---3--:R-:W-:-:S05]  /*12570*/  IMAD.WIDE R6, R10, 0x2, R8 ;  /* 0x000000020a067825 */ /* 0x008fca00078e0208 */
[----:B------:R0:W-:Y:S02]  /*12580*/  STL.64 [R1+0x1a10], R6 ;  /* 0x001a100601007387 */ /* 0x0001e40000100a00 */
[----:B0-----:R-:W-:-:S05]  /*12590*/  IMAD.WIDE R6, R10, 0x2, R4 ;  /* 0x000000020a067825 */ /* 0x001fca00078e0204 */
[----:B------:R0:W-:Y:S02]  /*125a0*/  STL.64 [R1+0x1a08], R6 ;  /* 0x001a080601007387 */ /* 0x0001e40000100a00 */
[----:B0-----:R-:W-:-:S05]  /*125b0*/  IMAD.WIDE R6, R11, 0x2, R8 ;  /* 0x000000020b067825 */ /* 0x001fca00078e0208 */
[----:B------:R0:W-:Y:S04]  /*125c0*/  STL.64 [R1+0x19f8], R6 ;  /* 0x0019f80601007387 */ /* 0x0001e80000100a00 */
[----:B------:R2:W-:Y:S01]  /*125d0*/  STL.64 [R1+0x1b18], R10 ;  /* 0x001b180a01007387 */ /* 0x0005e20000100a00 */
[----:B0-----:R-:W-:-:S05]  /*125e0*/  IMAD.WIDE R6, R11, 0x2, R4 ;  /* 0x000000020b067825 */ /* 0x001fca00078e0204 */
[----:B------:R0:W-:Y:S01]  /*125f0*/  STL.64 [R1+0x19f0], R6 ;  /* 0x0019f00601007387 */ /* 0x0001e20000100a00 */
[----:B--2---:R-:W-:-:S04]  /*12600*/  IMAD.WIDE R10, R12, 0x2, R4 ;  /* 0x000000020c0a7825 */ /* 0x004fc800078e0204 */
[----:B0-----:R-:W-:-:S05]  /*12610*/  IMAD.WIDE R6, R12, 0x2, R8 ;  /* 0x000000020c067825 */ /* 0x001fca00078e0208 */
[----:B------:R0:W-:Y:S04]  /*12620*/  STL.64 [R1+0x19e0], R6 ;  /* 0x0019e00601007387 */ /* 0x0001e80000100a00 */
[----:B------:R1:W-:Y:S04]  /*12630*/  STL.64 [R1+0x19d8], R10 ;  /* 0x0019d80a01007387 */ /* 0x0003e80000100a00 */
[----:B------:R2:W-:Y:S01]  /*12640*/  STL.64 [R1+0x1b20], R12 ;  /* 0x001b200c01007387 */ /* 0x0005e20000100a00 */
[----:B0-----:R-:W-:-:S04]  /*12650*/  IMAD.WIDE R6, R13, 0x2, R8 ;  /* 0x000000020d067825 */ /* 0x001fc800078e0208 */
[----:B-1----:R-:W-:Y:S01]  /*12660*/  IMAD.WIDE R10, R13, 0x2, R4 ;  /* 0x000000020d0a7825 */ /* 0x002fe200078e0204 */
[----:B------:R0:W-:Y:S04]  /*12670*/  STL.64 [R1+0x19c8], R6 ;  /* 0x0019c80601007387 */ /* 0x0001e80000100a00 */
[----:B------:R1:W-:Y:S01]  /*12680*/  STL.64 [R1+0x19c0], R10 ;  /* 0x0019c00a01007387 */ /* 0x0003e20000100a00 */
[----:B--2---:R-:W-:-:S04]  /*12690*/  IMAD.WIDE R12, R15, 0x2, R8 ;  /* 0x000000020f0c7825 */ /* 0x004fc800078e0208 */
[----:B0-----:R-:W-:-:S04]  /*126a0*/  IMAD.WIDE R6, R14, 0x2, R8 ;  /* 0x000000020e067825 */ /* 0x001fc800078e0208 */
[--C-:B-1----:R-:W-:Y:S01]  /*126b0*/  IMAD.WIDE R10, R14, 0x2, R4.reuse ;  /* 0x000000020e0a7825 */ /* 0x102fe200078e0204 */
[----:B------:R0:W-:Y:S04]  /*126c0*/  STL.64 [R1+0x19b0], R6 ;  /* 0x0019b00601007387 */ /* 0x0001e80000100a00 */
[----:B------:R1:W-:Y:S04]  /*126d0*/  STL.64 [R1+0x19a8], R10 ;  /* 0x0019a80a01007387 */ /* 0x0003e80000100a00 */
[----:B------:R2:W-:Y:S01]  /*126e0*/  STL.64 [R1+0x1998], R12 ;  /* 0x0019980c01007387 */ /* 0x0005e20000100a00 */
[----:B0-----:R-:W-:-:S04]  /*126f0*/  IMAD.WIDE R6, R15, 0x2, R4 ;  /* 0x000000020f067825 */ /* 0x001fc800078e0204 */
[C---:B-1----:R-:W-:Y:S01]  /*12700*/  IMAD.WIDE R10, R16.reuse, 0x2, R8 ;  /* 0x00000002100a7825 */ /* 0x042fe200078e0208 */
[----:B------:R0:W-:Y:S03]  /*12710*/  STL.64 [R1+0x1990], R6 ;  /* 0x0019900601007387 */ /* 0x0001e60000100a00 */
[----:B--2---:R-:W-:Y:S01]  /*12720*/  IMAD.WIDE R12, R16, 0x2, R4 ;  /* 0x00000002100c7825 */ /* 0x004fe200078e0204 */
[----:B------:R1:W-:Y:S04]  /*12730*/  STL.64 [R1+0x1980], R10 ;  /* 0x0019800a01007387 */ /* 0x0003e80000100a00 */
[----:B------:R2:W-:Y:S01]  /*12740*/  STL.64 [R1+0x1978], R12 ;  /* 0x0019780c01007387 */ /* 0x0005e20000100a00 */
[----:B0-----:R-:W-:-:S04]  /*12750*/  IMAD.WIDE R6, R17, 0x2, R8 ;  /* 0x0000000211067825 */ /* 0x001fc800078e0208 */
[----:B-1----:R-:W-:Y:S01]  /*12760*/  IMAD.WIDE R10, R17, 0x2, R4 ;  /* 0x00000002110a7825 */ /* 0x002fe200078e0204 */
[----:B------:R0:W-:Y:S03]  /*12770*/  STL.64 [R1+0x1968], R6 ;  /* 0x0019680601007387 */ /* 0x0001e60000100a00 */
[C---:B--2---:R-:W-:Y:S01]  /*12780*/  IMAD.WIDE R12, R18.reuse, 0x2, R8 ;  /* 0x00000002120c7825 */ /* 0x044fe200078e0208 */
        /* <DEDUP_REMOVED lines=44> */
[----:B0-----:R-:W-:-:S02]  /*12a50*/  IMAD R7, R0, 0x1c, RZ ;  /* 0x0000001c00077824 */ /* 0x001fc400078e02ff */
[----:B-1----:R-:W-:-:S04]  /*12a60*/  IMAD.WIDE R10, R29, 0x2, R8 ;  /* 0x000000021d0a7825 */ /* 0x002fc800078e0208 */
[----:B--2---:R-:W-:Y:S01]  /*12a70*/  IMAD.WIDE R12, R29, 0x2, R4 ;  /* 0x000000021d0c7825 */ /* 0x004fe200078e0204 */
[----:B------:R0:W-:Y:S04]  /*12a80*/  STL.64 [R1+0x1848], R10 ;  /* 0x0018480a01007387 */ /* 0x0001e80000100a00 */
[----:B------:R1:W-:Y:S01]  /*12a90*/  STL.64 [R1+0x1840], R12 ;  /* 0x0018400c01007387 */ /* 0x0003e20000100a00 */
[----:B------:R-:W-:Y:S02]  /*12aa0*/  IMAD R6, R0, 0x1d, RZ ;  /* 0x0000001d00067824 */ /* 0x000fe400078e02ff */
[----:B0-----:R-:W-:-:S04]  /*12ab0*/  IMAD.WIDE R10, R7, 0x2, R8 ;  /* 0x00000002070a7825 */ /* 0x001fc800078e0208 */
[----:B-1----:R-:W-:Y:S01]  /*12ac0*/  IMAD.WIDE R12, R7, 0x2, R4 ;  /* 0x00000002070c7825 */ /* 0x002fe200078e0204 */
        /* <DEDUP_REMOVED lines=12> */
[----:B------:R-:W-:Y:S02]  /*12b90*/  IMAD.SHL.U32 R7, R0, 0x20, RZ ;  /* 0x0000002000077824 */ /* 0x000fe400078e00ff */
[----:B0-----:R-:W-:-:S04]  /*12ba0*/  IMAD.WIDE R10, R6, 0x2, R8 ;  /* 0x00000002060a7825 */ /* 0x001fc800078e0208 */
[----:B-1----:R-:W-:Y:S01]  /*12bb0*/  IMAD.WIDE R12, R6, 0x2, R4 ;  /* 0x00000002060c7825 */ /* 0x002fe200078e0204 */
[----:B------:R-:W-:Y:S04]  /*12bc0*/  STL.64 [R1+0x17e8], R10 ;  /* 0x0017e80a01007387 */ /* 0x000fe80000100a00 */
[----:B------:R0:W-:Y:S02]  /*12bd0*/  STL.64 [R1+0x17e0], R12 ;  /* 0x0017e00c01007387 */ /* 0x0001e40000100a00 */
[----:B0-----:R-:W-:-:S05]  /*12be0*/  IMAD.WIDE R12, R7, 0x2, R8 ;  /* 0x00000002070c7825 */ /* 0x001fca00078e0208 */
[----:B------:R0:W-:Y:S01]  /*12bf0*/  STL.64 [R1+0x17d0], R12 ;  /* 0x0017d00c01007387 */ /* 0x0001e20000100a00 */
[----:B------:R-:W-:Y:S02]  /*12c00*/  IMAD R11, R0, 0x21, RZ ;  /* 0x00000021000b7824 */ /* 0x000fe400078e02ff */
[----:B0-----:R-:W-:-:S05]  /*12c10*/  IMAD.WIDE R12, R7, 0x2, R4 ;  /* 0x00000002070c7825 */ /* 0x001fca00078e0204 */
[----:B------:R0:W-:Y:S01]  /*12c20*/  STL.64 [R1+0x17c8], R12 ;  /* 0x0017c80c01007387 */ /* 0x0001e20000100a00 */
[----:B------:R-:W-:Y:S02]  /*12c30*/  IMAD R6, R0, 0x22, RZ ;  /* 0x0000002200067824 */ /* 0x000fe400078e02ff */
[----:B0-----:R-:W-:-:S05]  /*12c40*/  IMAD.WIDE R12, R11, 0x2, R8 ;  /* 0x000000020b0c7825 */ /* 0x001fca00078e0208 */
[----:B------:R0:W-:Y:S01]  /*12c50*/  STL.64 [R1+0x17b8], R12 ;  /* 0x0017b80c01007387 */ /* 0x0001e20000100a00 */
[----:B------:R-:W-:Y:S02]  /*12c60*/  IMAD R7, R0, 0x23, RZ ;  /* 0x0000002300077824 */ /* 0x000fe400078e02ff */
[----:B0-----:R-:W-:-:S04]  /*12c70*/  IMAD.WIDE R12, R11, 0x2, R4 ;  /* 0x000000020b0c7825 */ /* 0x001fc800078e0204 */
[C---:B------:R-:W-:Y:S01]  /*12c80*/  IMAD.WIDE R10, R6.reuse, 0x2, R8 ;  /* 0x00000002060a7825 */ /* 0x040fe200078e0208 */
[----:B------:R0:W-:Y:S04]  /*12c90*/  STL.64 [R1+0x17b0], R12 ;  /* 0x0017b00c01007387 */ /* 0x0001e80000100a00 */
[----:B------:R1:W-:Y:S01]  /*12ca0*/  STL.64 [R1+0x17a0], R10 ;  /* 0x0017a00a01007387 */ /* 0x0003e20000100a00 */
[----:B0-----:R-:W-:-:S04]  /*12cb0*/  IMAD.WIDE R12, R6, 0x2, R4 ;  /* 0x00000002060c7825 */ /* 0x001fc800078e0204 */
[C---:B-1----:R-:W-:Y:S01]  /*12cc0*/  IMAD.WIDE R10, R7.reuse, 0x2, R8 ;  /* 0x00000002070a7825 */ /* 0x042fe200078e0208 */
[----:B------:R0:W-:Y:S04]  /*12cd0*/  STL.64 [R1+0x1798], R12 ;  /* 0x0017980c01007387 */ /* 0x0001e80000100a00 */
[----:B------:R1:W-:Y:S01]  /*12ce0*/  STL.64 [R1+0x1788], R10 ;  /* 0x0017880a01007387 */ /* 0x0003e20000100a00 */
[----:B0-----:R-:W-:-:S04]  /*12cf0*/  IMAD.WIDE R12, R7, 0x2, R4 ;  /* 0x00000002070c7825 */ /* 0x001fc800078e0204 */
[C---:B------:R-:W-:Y:S01]  /*12d00*/  IMAD.WIDE R6, R3.reuse, 0x2, R8 ;  /* 0x0000000203067825 */ /* 0x040fe200078e0208 */
[----:B------:R0:W-:Y:S03]  /*12d10*/  STL.64 [R1+0x1780], R12 ;  /* 0x0017800c01007387 */ /* 0x0001e60000100a00 */
[----:B-1----:R-:W-:Y:S01]  /*12d20*/  IMAD.WIDE R10, R3, 0x2, R4 ;  /* 0x00000002030a7825 */ /* 0x002fe200078e0204 */
[----:B------:R1:W-:Y:S04]  /*12d30*/  STL.64 [R1+0x1770], R6 ;  /* 0x0017700601007387 */ /* 0x0003e80000100a00 */
[----:B------:R2:W-:Y:S01]  /*12d40*/  STL.64 [R1+0x1768], R10 ;  /* 0x0017680a01007387 */ /* 0x0005e20000100a00 */
[----:B0-----:R-:W-:-:S04]  /*12d50*/  IMAD.WIDE R12, R2, 0x2, R8 ;  /* 0x00000002020c7825 */ /* 0x001fc800078e0208 */
[----:B-1----:R-:W-:Y:S01]  /*12d60*/  IMAD R6, R0, 0x26, RZ ;  /* 0x0000002600067824 */ /* 0x002fe200078e02ff */
[----:B------:R0:W-:Y:S01]  /*12d70*/  STL.64 [R1+0x1758], R12 ;  /* 0x0017580c01007387 */ /* 0x0001e20000100a00 */
[----:B--2---:R-:W-:-:S03]  /*12d80*/  IMAD.WIDE R10, R2, 0x2, R4 ;  /* 0x00000002020a7825 */ /* 0x004fc600078e0204 */
[----:B------:R-:W2:Y:S04]  /*12d90*/  LDL.64 R2, [R1+0x6c0] ;  /* 0x0006c00001027983 */ /* 0x000ea80000100a00 */
[----:B------:R1:W-:Y:S01]  /*12da0*/  STL.64 [R1+0x1750], R10 ;  /* 0x0017500a01007387 */ /* 0x0003e20000100a00 */
[----:B------:R-:W-:Y:S02]  /*12db0*/  IMAD R7, R0, 0x27, RZ ;  /* 0x0000002700077824 */ /* 0x000fe400078e02ff */
[----:B0-----:R-:W-:-:S04]  /*12dc0*/  IMAD.WIDE R12, R6, 0x2, R4 ;  /* 0x00000002060c7825 */ /* 0x001fc800078e0204 */
[----:B-1----:R-:W-:-:S05]  /*12dd0*/  IMAD.WIDE R10, R6, 0x2, R8 ;  /* 0x00000002060a7825 */ /* 0x002fca00078e0208 */
[----:B------:R0:W-:Y:S01]  /*12de0*/  STL.64 [R1+0x1740], R10 ;  /* 0x0017400a01007387 */ /* 0x0001e20000100a00 */
[----:B------:R-:W-:-:S03]  /*12df0*/  IMAD R6, R0, 0x28, RZ ;  /* 0x0000002800067824 */ /* 0x000fc600078e02ff */
[----:B------:R1:W-:Y:S01]  /*12e00*/  STL.64 [R1+0x1738], R12 ;  /* 0x0017380c01007387 */ /* 0x0003e20000100a00 */
        /* <DEDUP_REMOVED lines=55> */
[----:B0-----:R-:W-:-:S04]  /*13180*/  IMAD.WIDE R12, R11, 0x2, R8 ;  /* 0x000000020b0c7825 */ /* 0x001fc800078e0208 */
[----:B------:R-:W-:Y:S01]  /*13190*/  IMAD.WIDE R10, R11, 0x2, R4 ;  /* 0x000000020b0a7825 */ /* 0x000fe200078e0204 */
[----:B------:R0:W-:Y:S03]  /*131a0*/  STL.64 [R1+0x1620], R12 ;  /* 0x0016200c01007387 */ /* 0x0001e60000100a00 */
[----:B------:R-:W-:Y:S01]  /*131b0*/  IMAD R7, R0, 0x34, RZ ;  /* 0x0000003400077824 */ /* 0x000fe200078e02ff */
[----:B0-----:R-:W3:Y:S04]  /*131c0*/  LDL.LU.64 R12, [R1+0x1b20] ;  /* 0x001b2000010c7983 */ /* 0x001ee80000300a00 */
[----:B------:R0:W-:Y:S02]  /*131d0*/  STL.64 [R1+0x1618], R10 ;  /* 0x0016180a01007387 */ /* 0x0001e40000100a00 */
[----:B0-----:R-:W-:-:S05]  /*131e0*/  IMAD.WIDE R10, R6, 0x2, R8 ;  /* 0x00000002060a7825 */ /* 0x001fca00078e0208 */
[----:B------:R0:W-:Y:S01]  /*131f0*/  STL.64 [R1+0x1608], R10 ;  /* 0x0016080a01007387 */ /* 0x0001e20000100a00 */
[----:B------:R-:W-:-:S04]  /*13200*/  IMAD.WIDE R8, R7, 0x2, R8 ;  /* 0x0000000207087825 */ /* 0x000fc800078e0208 */
[----:B0-----:R-:W-:-:S05]  /*13210*/  IMAD.WIDE R10, R6, 0x2, R4 ;  /* 0x00000002060a7825 */ /* 0x001fca00078e0204 */
[----:B------:R0:W-:Y:S01]  /*13220*/  STL.64 [R1+0x1600], R10 ;  /* 0x0016000a01007387 */ /* 0x0001e20000100a00 */
[----:B------:R-:W-:-:S03]  /*13230*/  IMAD.WIDE R6, R7, 0x2, R4 ;  /* 0x0000000207067825 */ /* 0x000fc600078e0204 */
[----:B0-----:R-:W4:Y:S04]  /*13240*/  LDL.LU.64 R10, [R1+0x1b18] ;  /* 0x001b1800010a7983 */ /* 0x001f280000300a00 */
[----:B------:R0:W-:Y:S04]  /*13250*/  STL.64 [R1+0x15f0], R8 ;  /* 0x0015f00801007387 */ /* 0x0001e80000100a00 */
[----:B0-----:R-:W3:Y:S04]  /*13260*/  LDL.LU.64 R8, [R1+0x1b10] ;  /* 0x001b100001087983 */ /* 0x001ee80000300a00 */
[----:B------:R-:W3:Y:S04]  /*13270*/  LDL.LU.64 R4, [R1+0x1b08] ;  /* 0x001b080001047983 */ /* 0x000ee80000300a00 */
[----:B------:R2:W-:Y:S02]  /*13280*/  STL.64 [R1+0x15e8], R6 ;  /* 0x0015e80601007387 */ /* 0x0005e40000100a00 */
[----:B--2---:R-:W-:-:S05]  /*13290*/  IMAD.WIDE R6, R0, 0x2, R2 ;  /* 0x0000000200067825 */ /* 0x004fca00078e0202 */
[----:B------:R3:W-:Y:S02]  /*132a0*/  STL.64 [R1+0x1ab0], R6 ;  /* 0x001ab00601007387 */ /* 0x0007e40000100a00 */
[----:B---3--:R-:W-:-:S05]  /*132b0*/  IMAD.WIDE R6, R4, 0x2, R2 ;  /* 0x0000000204067825 */ /* 0x008fca00078e0202 */
[----:B------:R0:W-:Y:S01]  /*132c0*/  STL.64 [R1+0x1a90], R6 ;  /* 0x001a900601007387 */ /* 0x0001e20000100a00 */
[----:B------:R-:W-:-:S03]  /*132d0*/  IMAD.WIDE R2, R5, 0x2, R2 ;  /* 0x0000000205027825 */ /* 0x000fc600078e0202 */
[----:B0-----:R-:W2:Y:S04]  /*132e0*/  LDL.LU.64 R6, [R1+0x1b00] ;  /* 0x001b000001067983 */ /* 0x001ea80000300a00 */
[----:B------:R0:W-:Y:S04]  /*132f0*/  STL.64 [R1+0x1ae8], R4 ;  /* 0x001ae80401007387 */ /* 0x0001e80000100a00 */
[----:B0-----:R-:W2:Y:S04]  /*13300*/  LDL.64 R4, [R1+0x6c0] ;  /* 0x0006c00001047983 */ /* 0x001ea80000100a00 */
[----:B------:R2:W-:Y:S02]  /*13310*/  STL.64 [R1+0x1a78], R2 ;  /* 0x001a780201007387 */ /* 0x0005e40000100a00 */
[----:B--2---:R-:W-:-:S05]  /*13320*/  IMAD.WIDE R2, R6, 0x2, R4 ;  /* 0x0000000206027825 */ /* 0x004fca00078e0204 */
[----:B------:R0:W-:Y:S04]  /*13330*/  STL.64 [R1+0x1a60], R2 ;  /* 0x001a600201007387 */ /* 0x0001e80000100a00 */
[----:B------:R1:W-:Y:S01]  /*13340*/  STL.64 [R1+0x1ae0], R6 ;  /* 0x001ae00601007387 */ /* 0x0003e20000100a00 */
[----:B0-----:R-:W-:-:S04]  /*13350*/  IMAD.WIDE R2, R7, 0x2, R4 ;  /* 0x0000000207027825 */ /* 0x001fc800078e0204 */
[--C-:B-1----:R-:W-:Y:S01]  /*13360*/  IMAD.WIDE R6, R8, 0x2, R4.reuse ;  /* 0x0000000208067825 */ /* 0x102fe200078e0204 */
[----:B------:R0:W-:Y:S04]  /*13370*/  STL.64 [R1+0x1a48], R2 ;  /* 0x001a480201007387 */ /* 0x0001e80000100a00 */
[----:B------:R-:W-:Y:S04]  /*13380*/  STL.64 [R1+0x1af0], R8 ;  /* 0x001af00801007387 */ /* 0x000fe80000100a00 */
[----:B------:R4:W-:Y:S01]  /*13390*/  STL.64 [R1+0x1a30], R6 ;  /* 0x001a300601007387 */ /* 0x0009e20000100a00 */
[----:B0-----:R-:W-:-:S05]  /*133a0*/  IMAD.WIDE R2, R9, 0x2, R4 ;  /* 0x0000000209027825 */ /* 0x001fca00078e0204 */
[----:B------:R0:W-:Y:S01]  /*133b0*/  STL.64 [R1+0x1a18], R2 ;  /* 0x001a180201007387 */ /* 0x0001e20000100a00 */
[----:B----4-:R-:W-:-:S03]  /*133c0*/  IMAD.WIDE R6, R10, 0x2, R4 ;  /* 0x000000020a067825 */ /* 0x010fc600078e0204 */
[----:B------:R-:W-:Y:S04]  /*133d0*/  STL.64 [R1+0x1af8], R10 ;  /* 0x001af80a01007387 */ /* 0x000fe80000100a00 */
[----:B------:R1:W-:Y:S01]  /*133e0*/  STL.64 [R1+0x1a00], R6 ;  /* 0x001a000601007387 */ /* 0x0003e20000100a00 */
[----:B0-----:R-:W-:-:S05]  /*133f0*/  IMAD.WIDE R2, R11, 0x2, R4 ;  /* 0x000000020b027825 */ /* 0x001fca00078e0204 */
[----:B------:R0:W-:Y:S01]  /*13400*/  STL.64 [R1+0x19e8], R2 ;  /* 0x0019e80201007387 */ /* 0x0001e20000100a00 */
[----:B-1----:R-:W-:-:S04]  /*13410*/  IMAD.WIDE R6, R12, 0x2, R4 ;  /* 0x000000020c067825 */ /* 0x002fc800078e0204 */
[--C-:B------:R-:W-:Y:S01]  /*13420*/  IMAD.WIDE R8, R14, 0x2, R4.reuse ;  /* 0x000000020e087825 */ /* 0x100fe200078e0204 */
[----:B------:R1:W-:Y:S03]  /*13430*/  STL.64 [R1+0x19d0], R6 ;  /* 0x0019d00601007387 */ /* 0x0003e60000100a00 */
[----:B0-----:R-:W-:-:S05]  /*13440*/  IMAD.WIDE R2, R13, 0x2, R4 ;  /* 0x000000020d027825 */ /* 0x001fca00078e0204 */
[----:B------:R0:W-:Y:S01]  /*13450*/  STL.64 [R1+0x19b8], R2 ;  /* 0x0019b80201007387 */ /* 0x0001e20000100a00 */
[----:B-1----:R-:W-:-:S03]  /*13460*/  IMAD.WIDE R6, R15, 0x2, R4 ;  /* 0x000000020f067825 */ /* 0x002fc600078e0204 */
[----:B------:R1:W-:Y:S04]  /*13470*/  STL.64 [R1+0x19a0], R8 ;  /* 0x0019a00801007387 */ /* 0x0003e80000100a00 */
[----:B------:R2:W-:Y:S01]  /*13480*/  STL.64 [R1+0x1988], R6 ;  /* 0x0019880601007387 */ /* 0x0005e20000100a00 */
[----:B0-----:R-:W-:-:S04]  /*13490*/  IMAD.WIDE R2, R16, 0x2, R4 ;  /* 0x0000000210027825 */ /* 0x001fc800078e0204 */
[--C-:B-1----:R-:W-:Y:S01]  /*134a0*/  IMAD.WIDE R8, R17, 0x2, R4.reuse ;  /* 0x0000000211087825 */ /* 0x102fe200078e0204 */
[----:B------:R0:W-:Y:S03]  /*134b0*/  STL.64 [R1+0x1970], R2 ;  /* 0x0019700201007387 */ /* 0x0001e60000100a00 */
[--C-:B--2---:R-:W-:Y:S01]  /*134c0*/  IMAD.WIDE R6, R18, 0x2, R4.reuse ;  /* 0x0000000212067825 */ /* 0x104fe200078e0204 */
        /* <DEDUP_REMOVED lines=11> */
[----:B--2---:R-:W-:-:S04]  /*13580*/  IMAD.WIDE R6, R24, 0x2, R4 ;  /* 0x0000000218067825 */ /* 0x004fc800078e0204 */
[--C-:B------:R-:W-:Y:S01]  /*13590*/  IMAD.WIDE R10, R25, 0x2, R4.reuse ;  /* 0x00000002190a7825 */ /* 0x100fe200078e0204 */
[----:B0-----:R-:W2:Y:S04]  /*135a0*/  LDL.64 R2, [R1+0x6b8] ;  /* 0x0006b80001027983 */ /* 0x001ea80000100a00 */
[----:B------:R0:W-:Y:S04]  /*135b0*/  STL.64 [R1+0x18c8], R8 ;  /* 0x0018c80801007387 */ /* 0x0001e80000100a00 */
[----:B------:R-:W-:Y:S04]  /*135c0*/  STL.64 [R1+0x18b0], R6 ;  /* 0x0018b00601007387 */ /* 0x000fe80000100a00 */
[----:B------:R1:W-:Y:S01]  /*135d0*/  STL.64 [R1+0x1898], R10 ;  /* 0x0018980a01007387 */ /* 0x0003e20000100a00 */
[----:B0-----:R-:W-:-:S05]  /*135e0*/  IMAD.WIDE R8, R26, 0x2, R4 ;  /* 0x000000021a087825 */ /* 0x001fca00078e0204 */
[----:B------:R0:W-:Y:S01]  /*135f0*/  STL.64 [R1+0x1880], R8 ;  /* 0x0018800801007387 */ /* 0x0001e20000100a00 */
[----:B-1----:R-:W-:-:S04]  /*13600*/  IMAD.WIDE R10, R27, 0x2, R4 ;  /* 0x000000021b0a7825 */ /* 0x002fc800078e0204 */
[----:B------:R-:W-:Y:S01]  /*13610*/  IMAD R7, R0, 0x1c, RZ ;  /* 0x0000001c00077824 */ /* 0x000fe200078e02ff */
[----:B------:R1:W-:Y:S01]  /*13620*/  STL.64 [R1+0x1868], R10 ;  /* 0x0018680a01007387 */ /* 0x0003e20000100a00 */
[----:B0-----:R-:W-:-:S04]  /*13630*/  IMAD.WIDE R8, R28, 0x2, R4 ;  /* 0x000000021c087825 */ /* 0x001fc800078e0204 */
[--C-:B------:R-:W-:Y:S01]  /*13640*/  IMAD.WIDE R6, R7, 0x2, R4.reuse ;  /* 0x0000000207067825 */ /* 0x100fe200078e0204 */
[----:B------:R0:W-:Y:S03]  /*13650*/  STL.64 [R1+0x1850], R8 ;  /* 0x0018500801007387 */ /* 0x0001e60000100a00 */
[----:B-1----:R-:W-:-:S05]  /*13660*/  IMAD.WIDE R10, R29, 0x2, R4 ;  /* 0x000000021d0a7825 */ /* 0x002fca00078e0204 */
[----:B------:R1:W-:Y:S01]  /*13670*/  STL.64 [R1+0x1838], R10 ;  /* 0x0018380a01007387 */ /* 0x0003e20000100a00 */
[C---:B0-----:R-:W-:Y:S02]  /*13680*/  IMAD R8, R0.reuse, 0x1d, RZ ;  /* 0x0000001d00087824 */ /* 0x041fe400078e02ff */
[----:B------:R-:W-:Y:S01]  /*13690*/  IMAD R9, R0, 0x1e, RZ ;  /* 0x0000001e00097824 */ /* 0x000fe200078e02ff */
[----:B------:R0:W-:Y:S01]  /*136a0*/  STL.64 [R1+0x1820], R6 ;  /* 0x0018200601007387 */ /* 0x0001e20000100a00 */
[----:B-1----:R-:W-:-:S04]  /*136b0*/  IMAD.WIDE R10, R8, 0x2, R4 ;  /* 0x00000002080a7825 */ /* 0x002fc800078e0204 */
[--C-:B------:R-:W-:Y:S01]  /*136c0*/  IMAD.WIDE R8, R9, 0x2, R4.reuse ;  /* 0x0000000209087825 */ /* 0x100fe200078e0204 */
[----:B------:R1:W-:Y:S01]  /*136d0*/  STL.64 [R1+0x1808], R10 ;  /* 0x0018080a01007387 */ /* 0x0003e20000100a00 */
[C---:B0-----:R-:W-:Y:S02]  /*136e0*/  SHF.L.U32 R7, R0.reuse, 0x5, RZ ;  /* 0x0000000500077819 */ /* 0x041fe400000006ff */
[----:B------:R-:W-:Y:S01]  /*136f0*/  IMAD R6, R0, 0x1f, RZ ;  /* 0x0000001f00067824 */ /* 0x000fe200078e02ff */
[----:B------:R0:W-:Y:S03]  /*13700*/  STL.64 [R1+0x17f0], R8 ;  /* 0x0017f00801007387 */ /* 0x0001e60000100a00 */
[----:B-1----:R-:W-:-:S04]  /*13710*/  IMAD.WIDE R10, R6, 0x2, R4 ;  /* 0x00000002060a7825 */ /* 0x002fc800078e0204 */
[--C-:B------:R-:W-:Y:S01]  /*13720*/  IMAD.WIDE R6, R7, 0x2, R4.reuse ;  /* 0x0000000207067825 */ /* 0x100fe200078e0204 */
[----:B------:R1:W-:Y:S03]  /*13730*/  STL.64 [R1+0x17d8], R10 ;  /* 0x0017d80a01007387 */ /* 0x0003e60000100a00 */
[C---:B0-----:R-:W-:Y:S02]  /*13740*/  IMAD R8, R0.reuse, 0x21, RZ ;  /* 0x0000002100087824 */ /* 0x041fe400078e02ff */
[----:B------:R-:W-:Y:S01]  /*13750*/  IMAD R9, R0, 0x22, RZ ;  /* 0x0000002200097824 */ /* 0x000fe200078e02ff */
[----:B------:R0:W-:Y:S01]  /*13760*/  STL.64 [R1+0x17c0], R6 ;  /* 0x0017c00601007387 */ /* 0x0001e20000100a00 */
        /* <DEDUP_REMOVED lines=39> */
[C---:B0-----:R-:W-:Y:S01]  /*139e0*/  IMAD R6, R0.reuse, 0x2f, RZ ;  /* 0x0000002f00067824 */ /* 0x041fe200078e02ff */
[----:B------:R0:W-:Y:S01]  /*139f0*/  STL.64 [R1+0x1670], R8 ;  /* 0x0016700801007387 */ /* 0x0001e20000100a00 */
[----:B------:R-:W-:Y:S02]  /*13a00*/  IMAD R7, R0, 0x30, RZ ;  /* 0x0000003000077824 */ /* 0x000fe400078e02ff */
[----:B-1----:R-:W-:-:S04]  /*13a10*/  IMAD.WIDE R10, R6, 0x2, R4 ;  /* 0x00000002060a7825 */ /* 0x002fc800078e0204 */
[----:B0-----:R-:W-:Y:S01]  /*13a20*/  IMAD R8, R0, 0x31, RZ ;  /* 0x0000003100087824 */ /* 0x001fe200078e02ff */
[----:B------:R0:W-:Y:S01]  /*13a30*/  STL.64 [R1+0x1658], R10 ;  /* 0x0016580a01007387 */ /* 0x0001e20000100a00 */
[----:B------:R-:W-:-:S04]  /*13a40*/  IMAD.WIDE R6, R7, 0x2, R4 ;  /* 0x0000000207067825 */ /* 0x000fc800078e0204 */
[----:B------:R-:W-:Y:S01]  /*13a50*/  IMAD R9, R0, 0x32, RZ ;  /* 0x0000003200097824 */ /* 0x000fe200078e02ff */
[----:B------:R1:W-:Y:S01]  /*13a60*/  STL.64 [R1+0x1640], R6 ;  /* 0x0016400601007387 */ /* 0x0003e20000100a00 */
[----:B0-----:R-:W-:-:S04]  /*13a70*/  IMAD.WIDE R10, R8, 0x2, R4 ;  /* 0x00000002080a7825 */ /* 0x001fc800078e0204 */
[--C-:B------:R-:W-:Y:S01]  /*13a80*/  IMAD.WIDE R8, R9, 0x2, R4.reuse ;  /* 0x0000000209087825 */ /* 0x100fe200078e0204 */
[----:B------:R0:W-:Y:S03]  /*13a90*/  STL.64 [R1+0x1628], R10 ;  /* 0x0016280a01007387 */ /* 0x0001e60000100a00 */
[C---:B-1----:R-:W-:Y:S02]  /*13aa0*/  IMAD R6, R0.reuse, 0x33, RZ ;  /* 0x0000003300067824 */ /* 0x042fe400078e02ff */
[----:B------:R-:W-:Y:S01]  /*13ab0*/  IMAD R7, R0, 0x34, RZ ;  /* 0x0000003400077824 */ /* 0x000fe200078e02ff */
[----:B0-----:R-:W3:Y:S04]  /*13ac0*/  LDL.LU.64 R10, [R1+0x1af8] ;  /* 0x001af800010a7983 */ /* 0x001ee80000300a00 */
[----:B------:R0:W-:Y:S02]  /*13ad0*/  STL.64 [R1+0x1610], R8 ;  /* 0x0016100801007387 */ /* 0x0001e40000100a00 */
[----:B0-----:R-:W-:-:S04]  /*13ae0*/  IMAD.WIDE R8, R6, 0x2, R4 ;  /* 0x0000000206087825 */ /* 0x001fc800078e0204 */
[----:B------:R-:W-:Y:S01]  /*13af0*/  IMAD.WIDE R6, R7, 0x2, R4 ;  /* 0x0000000207067825 */ /* 0x000fe200078e0204 */
[----:B------:R0:W-:Y:S04]  /*13b00*/  STL.64 [R1+0x15f8], R8 ;  /* 0x0015f80801007387 */ /* 0x0001e80000100a00 */
[----:B0-----:R-:W4:Y:S04]  /*13b10*/  LDL.LU.64 R8, [R1+0x1af0] ;  /* 0x001af00001087983 */ /* 0x001f280000300a00 */
[----:B------:R-:W3:Y:S04]  /*13b20*/  LDL.LU.64 R4, [R1+0x1ae8] ;  /* 0x001ae80001047983 */ /* 0x000ee80000300a00 */
[----:B------:R2:W-:Y:S02]  /*13b30*/  STL.64 [R1+0x15e0], R6 ;  /* 0x0015e00601007387 */ /* 0x0005e40000100a00 */
[----:B--2---:R-:W-:-:S05]  /*13b40*/  IMAD.WIDE R6, R0, 0x2, R2 ;  /* 0x0000000200067825 */ /* 0x004fca00078e0202 */
[----:B------:R3:W-:Y:S02]  /*13b50*/  STL.64 [R1+0x1aa8], R6 ;  /* 0x001aa80601007387 */ /* 0x0007e40000100a00 */
[----:B---3--:R-:W-:-:S05]  /*13b60*/  IMAD.WIDE R6, R4, 0x2, R2 ;  /* 0x0000000204067825 */ /* 0x008fca00078e0202 */
[----:B------:R0:W-:Y:S04]  /*13b70*/  STL.64 [R1+0x15d8], R6 ;  /* 0x0015d80601007387 */ /* 0x0001e80000100a00 */
[----:B0-----:R-:W2:Y:S01]  /*13b80*/  LDL.LU.64 R6, [R1+0x1ae0] ;  /* 0x001ae00001067983 */ /* 0x001ea20000300a00 */
[----:B------:R-:W-:-:S05]  /*13b90*/  IMAD.WIDE R4, R5, 0x2, R2 ;  /* 0x0000000205047825 */ /* 0x000fca00078e0202 */
[----:B------:R2:W-:Y:S01]  /*13ba0*/  STL.64 [R1+0x15d0], R4 ;  /* 0x0015d00401007387 */ /* 0x0005e20000100a00 */
[----:B------:R-:W-:Y:S02]  /*13bb0*/  IMAD R0, R0, 0x1d, RZ ;  /* 0x0000001d00007824 */ /* 0x000fe400078e02ff */
[----:B--2---:R-:W-:-:S04]  /*13bc0*/  IMAD.WIDE R4, R6, 0x2, R2 ;  /* 0x0000000206047825 */ /* 0x004fc800078e0202 */
[--C-:B------:R-:W-:Y:S01]  /*13bd0*/  IMAD.WIDE R6, R7, 0x2, R2.reuse ;  /* 0x0000000207067825 */ /* 0x100fe200078e0202 */
[----:B------:R4:W-:Y:S04]  /*13be0*/  STL.64 [R1+0x15c8], R4 ;  /* 0x0015c80401007387 */ /* 0x0009e80000100a00 */
[----:B------:R0:W-:Y:S01]  /*13bf0*/  STL.64 [R1+0x15c0], R6 ;  /* 0x0015c00601007387 */ /* 0x0001e20000100a00 */
[----:B----4-:R-:W-:-:S04]  /*13c00*/  IMAD.WIDE R4, R8, 0x2, R2 ;  /* 0x0000000208047825 */ /* 0x010fc800078e0202 */
[--C-:B------:R-:W-:Y:S01]  /*13c10*/  IMAD.WIDE R8, R9, 0x2, R2.reuse ;  /* 0x0000000209087825 */ /* 0x100fe200078e0202 */
[----:B------:R1:W-:Y:S03]  /*13c20*/  STL.64 [R1+0x15b8], R4 ;  /* 0x0015b80401007387 */ /* 0x0003e60000100a00 */
[--C-:B0-----:R-:W-:Y:S01]  /*13c30*/  IMAD.WIDE R6, R10, 0x2, R2.reuse ;  /* 0x000000020a067825 */ /* 0x101fe200078e0202 */
[----:B------:R0:W-:Y:S04]  /*13c40*/  STL.64 [R1+0x15b0], R8 ;  /* 0x0015b00801007387 */ /* 0x0001e80000100a00 */
[----:B------:R2:W-:Y:S01]  /*13c50*/  STL.64 [R1+0x15a8], R6 ;  /* 0x0015a80601007387 */ /* 0x0005e20000100a00 */
[----:B-1----:R-:W-:-:S04]  /*13c60*/  IMAD.WIDE R4, R11, 0x2, R2 ;  /* 0x000000020b047825 */ /* 0x002fc800078e0202 */
[--C-:B0-----:R-:W-:Y:S01]  /*13c70*/  IMAD.WIDE R8, R12, 0x2, R2.reuse ;  /* 0x000000020c087825 */ /* 0x101fe200078e0202 */
        /* <DEDUP_REMOVED lines=26> */
[----:B------:R1:W-:Y:S03]  /*13e20*/  STL.64 [R1+0x1538], R8 ;  /* 0x0015380801007387 */ /* 0x0003e60000100a00 */
[--C-:B0-----:R-:W-:Y:S01]  /*13e30*/  IMAD.WIDE R4, R26, 0x2, R2.reuse ;  /* 0x000000021a047825 */ /* 0x101fe200078e0202 */
[----:B-1----:R-:W2:Y:S04]  /*13e40*/  LDL.64 R8, [R1+0x6d0] ;  /* 0x0006d00001087983 */ /* 0x002ea80000100a00 */
[----:B------:R0:W-:Y:S04]  /*13e50*/  STL.64 [R1+0x1530], R6 ;  /* 0x0015300601007387 */ /* 0x0001e80000100a00 */
[----:B0-----:R-:W3:Y:S04]  /*13e60*/  LDL.64 R6, [R1+0x6c8] ;  /* 0x0006c80001067983 */ /* 0x001ee80000100a00 */
[----:B------:R0:W-:Y:S04]  /*13e70*/  STL.64 [R1+0x1528], R4 ;  /* 0x0015280401007387 */ /* 0x0001e80000100a00 */
[----:B0-----:R-:W4:Y:S01]  /*13e80*/  LDL.64 R4, [R1+0x6c0] ;  /* 0x0006c00001047983 */ /* 0x001f220000100a00 */
[----:B------:R-:W-:-:S04]  /*13e90*/  IMAD.WIDE R12, R27, 0x2, R2 ;  /* 0x000000021b0c7825 */ /* 0x000fc800078e0202 */
[----:B------:R-:W-:Y:S01]  /*13ea0*/  IMAD.MOV.U32 R10, RZ, RZ, c[0x0][0x1a4] ;  /* 0x00006900ff0a7624 */ /* 0x000fe200078e00ff */
[----:B------:R0:W-:Y:S03]  /*13eb0*/  STL.64 [R1+0x1520], R12 ;  /* 0x0015200c01007387 */ /* 0x0001e60000100a00 */
[----:B------:R-:W-:Y:S02]  /*13ec0*/  IMAD R10, R10, 0x1c, RZ ;  /* 0x0000001c0a0a7824 */ /* 0x000fe400078e02ff */
[----:B------:R-:W-:-:S04]  /*13ed0*/  IMAD.WIDE R14, R29, 0x2, R2 ;  /* 0x000000021d0e7825 */ /* 0x000fc800078e0202 */
[----:B0-----:R-:W-:-:S04]  /*13ee0*/  IMAD.WIDE R12, R28, 0x2, R2 ;  /* 0x000000021c0c7825 */ /* 0x001fc800078e0202 */
[--C-:B------:R-:W-:Y:S01]  /*13ef0*/  IMAD.WIDE R10, R10, 0x2, R2.reuse ;  /* 0x000000020a0a7825 */ /* 0x100fe200078e0202 */
[----:B------:R0:W-:Y:S04]  /*13f00*/  STL.64 [R1+0x1518], R12 ;  /* 0x0015180c01007387 */ /* 0x0001e80000100a00 */
[----:B------:R-:W-:Y:S04]  /*13f10*/  STL.64 [R1+0x1510], R14 ;  /* 0x0015100e01007387 */ /* 0x000fe80000100a00 */
[----:B------:R1:W-:Y:S01]  /*13f20*/  STL.64 [R1+0x1508], R10 ;  /* 0x0015080a01007387 */ /* 0x0003e20000100a00 */
[----:B0-----:R-:W-:-:S05]  /*13f30*/  IMAD.WIDE R12, R0, 0x2, R2 ;  /* 0x00000002000c7825 */ /* 0x001fca00078e0202 */
[----:B------:R0:W-:Y:S01]  /*13f40*/  STL.64 [R1+0x1500], R12 ;  /* 0x0015000c01007387 */ /* 0x0001e20000100a00 */
[----:B------:R-:W-:Y:S01]  /*13f50*/  MOV R0, c[0x0][0x1a4] ;  /* 0x0000690000007a02 */ /* 0x000fe20000000f00 */
[----:B-1----:R-:W-:Y:S01]  /*13f60*/  IMAD.MOV.U32 R10, RZ, RZ, c[0x0][0x1a4] ;  /* 0x00006900ff0a7624 */ /* 0x002fe200078e00ff */
[----:B------:R-:W-:Y:S01]  /*13f70*/  MOV R11, c[0x0][0x1a4] ;  /* 0x00006900000b7a02 */ /* 0x000fe20000000f00 */
[----:B0-----:R-:W-:-:S04]  /*13f80*/  IMAD.MOV.U32 R12, RZ, RZ, c[0x0][0x1a4] ;  /* 0x00006900ff0c7624 */ /* 0x001fc800078e00ff */
[----:B------:R-:W-:Y:S01]  /*13f90*/  IMAD R12, R12, 0x1e, RZ ;  /* 0x0000001e0c0c7824 */ /* 0x000fe200078e02ff */
[----:B------:R-:W-:Y:S01]  /*13fa0*/  SHF.L.U32 R10, R10, 0x5, RZ ;  /* 0x000000050a0a7819 */ /* 0x000fe200000006ff */
[----:B------:R-:W-:Y:S02]  /*13fb0*/  IMAD R11, R11, 0x1f, RZ ;  /* 0x0000001f0b0b7824 */ /* 0x000fe400078e02ff */
[----:B------:R-:W-:-:S04]  /*13fc0*/  IMAD.WIDE R12, R12, 0x2, R2 ;  /* 0x000000020c0c7825 */ /* 0x000fc800078e0202 */
[----:B------:R-:W-:Y:S01]  /*13fd0*/  IMAD R0, R0, 0x21, RZ ;  /* 0x0000002100007824 */ /* 0x000fe200078e02ff */
[----:B------:R0:W-:Y:S01]  /*13fe0*/  STL.64 [R1+0x14f8], R12 ;  /* 0x0014f80c01007387 */ /* 0x0001e20000100a00 */
[----:B------:R-:W-:-:S04]  /*13ff0*/  IMAD.WIDE R14, R11, 0x2, R2 ;  /* 0x000000020b0e7825 */ /* 0x000fc800078e0202 */
[--C-:B------:R-:W-:Y:S01]  /*14000*/  IMAD.WIDE R10, R10, 0x2, R2.reuse ;  /* 0x000000020a0a7825 */ /* 0x100fe200078e0202 */
[----:B------:R-:W-:Y:S03]  /*14010*/  STL.64 [R1+0x14f0], R14 ;  /* 0x0014f00e01007387 */ /* 0x000fe60000100a00 */
[----:B0-----:R-:W-:Y:S01]  /*14020*/  IMAD.WIDE R12, R0, 0x2, R2 ;  /* 0x00000002000c7825 */ /* 0x001fe200078e0202 */
[----:B------:R-:W-:Y:S04]  /*14030*/  STL.64 [R1+0x14e8], R10 ;  /* 0x0014e80a01007387 */ /* 0x000fe80000100a00 */
[----:B------:R0:W-:Y:S01]  /*14040*/  STL.64 [R1+0x14e0], R12 ;  /* 0x0014e00c01007387 */ /* 0x0001e20000100a00 */
[----:B------:R-:W-:Y:S01]  /*14050*/  IMAD.MOV.U32 R0, RZ, RZ, c[0x0][0x1a4] ;  /* 0x00006900ff007624 */ /* 0x000fe200078e00ff */
[----:B0-----:R-:W-:Y:S01]  /*14060*/  MOV R12, c[0x0][0x1a4] ;  /* 0x00006900000c7a02 */ /* 0x001fe20000000f00 */
[----:B------:R-:W-:Y:S01]  /*14070*/  IMAD.MOV.U32 R11, RZ, RZ, c[0x0][0x1a4] ;  /* 0x00006900ff0b7624 */ /* 0x000fe200078e00ff */
[----:B------:R-:W-:-:S03]  /*14080*/  MOV R10, c[0x0][0x1a4] ;  /* 0x00006900000a7a02 */ /* 0x000fc60000000f00 */
[----:B------:R-:W-:Y:S02]  /*14090*/  IMAD R12, R12, 0x22, RZ ;  /* 0x000000220c0c7824 */ /* 0x000fe400078e02ff */
[----:B------:R-:W-:Y:S02]  /*140a0*/  IMAD R11, R11, 0x23, RZ ;  /* 0x000000230b0b7824 */ /* 0x000fe400078e02ff */
[----:B------:R-:W-:-:S04]  /*140b0*/  IMAD.WIDE R12, R12, 0x2, R2 ;  /* 0x000000020c0c7825 */ /* 0x000fc800078e0202 */
[----:B------:R-:W-:Y:S02]  /*140c0*/  IMAD R10, R10, 0x24, RZ ;  /* 0x000000240a0a7824 */ /* 0x000fe400078e02ff */
        /* <DEDUP_REMOVED lines=67> */
[----:B------:R-:W-:Y:S01]  /*14500*/  IMAD.WIDE R14, R10, 0x2, R2 ;  /* 0x000000020a0e7825 */ /* 0x000fe200078e0202 */
[----:B------:R4:W-:Y:S03]  /*14510*/  STL.64 [R1+0x1450], R16 ;  /* 0x0014501001007387 */ /* 0x0009e60000100a00 */
[C---:B--2---:R-:W-:Y:S01]  /*14520*/  IMAD.WIDE R12, R0.reuse, 0x2, R8 ;  /* 0x00000002000c7825 */ /* 0x044fe200078e0208 */
[----:B------:R-:W-:Y:S03]  /*14530*/  STL.64 [R1+0x1448], R14 ;  /* 0x0014480e01007387 */ /* 0x000fe60000100a00 */
[----:B------:R-:W-:Y:S01]  /*14540*/  IMAD.MOV.U32 R10, RZ, RZ, c[0x0][0x1a4] ;  /* 0x00006900ff0a7624 */ /* 0x000fe200078e00ff */
[----:B------:R3:W-:Y:S01]  /*14550*/  STL.64 [R1+0x1440], R12 ;  /* 0x0014400c01007387 */ /* 0x0007e20000100a00 */
[----:B----4-:R-:W-:-:S04]  /*14560*/  IMAD.WIDE R16, R0, 0x2, R4 ;  /* 0x0000000200107825 */ /* 0x010fc800078e0204 */
[----:B------:R-:W-:Y:S02]  /*14570*/  IMAD R10, R10, 0x36, RZ ;  /* 0x000000360a0a7824 */ /* 0x000fe400078e02ff */
[----:B---3--:R-:W-:-:S04]  /*14580*/  IMAD.WIDE R12, R0, 0x2, R6 ;  /* 0x00000002000c7825 */ /* 0x008fc800078e0206 */
[----:B------:R-:W-:Y:S01]  /*14590*/  IMAD.WIDE R14, R0, 0x2, R2 ;  /* 0x00000002000e7825 */ /* 0x000fe200078e0202 */
[----:B------:R0:W-:Y:S01]  /*145a0*/  STL.64 [R1+0x1438], R12 ;  /* 0x0014380c01007387 */ /* 0x0001e20000100a00 */
[----:B------:R-:W-:-:S03]  /*145b0*/  MOV R0, c[0x0][0x1a4] ;  /* 0x0000690000007a02 */ /* 0x000fc60000000f00 */
[----:B------:R1:W-:Y:S04]  /*145c0*/  STL.64 [R1+0x1430], R16 ;  /* 0x0014301001007387 */ /* 0x0003e80000100a00 */
[----:B------:R2:W-:Y:S01]  /*145d0*/  STL.64 [R1+0x1428], R14 ;  /* 0x0014280e01007387 */ /* 0x0005e20000100a00 */
[----:B0-----:R-:W-:-:S05]  /*145e0*/  IMAD.WIDE R12, R10, 0x2, R8 ;  /* 0x000000020a0c7825 */ /* 0x001fca00078e0208 */
[----:B------:R0:W-:Y:S01]  /*145f0*/  STL.64 [R1+0x1420], R12 ;  /* 0x0014200c01007387 */ /* 0x0001e20000100a00 */
[----:B------:R-:W-:Y:S02]  /*14600*/  IMAD R0, R0, 0x37, RZ ;  /* 0x0000003700007824 */ /* 0x000fe400078e02ff */
[----:B-1----:R-:W-:-:S04]  /*14610*/  IMAD.WIDE R16, R10, 0x2, R4 ;  /* 0x000000020a107825 */ /* 0x002fc800078e0204 */
[----:B--2---:R-:W-:-:S04]  /*14620*/  IMAD.WIDE R14, R10, 0x2, R2 ;  /* 0x000000020a0e7825 */ /* 0x004fc800078e0202 */
[----:B0-----:R-:W-:-:S05]  /*14630*/  IMAD.WIDE R12, R10, 0x2, R6 ;  /* 0x000000020a0c7825 */ /* 0x001fca00078e0206 */
[----:B------:R0:W-:Y:S01]  /*14640*/  STL.64 [R1+0x1418], R12 ;  /* 0x0014180c01007387 */ /* 0x0001e20000100a00 */
[----:B------:R-:W-:-:S03]  /*14650*/  IMAD.MOV.U32 R10, RZ, RZ, c[0x0][0x1a4] ;  /* 0x00006900ff0a7624 */ /* 0x000fc600078e00ff */
[----:B------:R1:W-:Y:S04]  /*14660*/  STL.64 [R1+0x1410], R16 ;  /* 0x0014101001007387 */ /* 0x0003e80000100a00 */
[----:B------:R2:W-:Y:S01]  /*14670*/  STL.64 [R1+0x1408], R14 ;  /* 0x0014080e01007387 */ /* 0x0005e20000100a00 */
[----:B0-----:R-:W-:-:S05]  /*14680*/  IMAD.WIDE R12, R0, 0x2, R8 ;  /* 0x00000002000c7825 */ /* 0x001fca00078e0208 */
[----:B------:R0:W-:Y:S01]  /*14690*/  STL.64 [R1+0x1400], R12 ;  /* 0x0014000c01007387 */ /* 0x0001e20000100a00 */
[----:B------:R-:W-:Y:S02]  /*146a0*/  IMAD R10, R10, 0x38, RZ ;  /* 0x000000380a0a7824 */ /* 0x000fe400078e02ff */
[----:B-1----:R-:W-:-:S04]  /*146b0*/  IMAD.WIDE R16, R0, 0x2, R4 ;  /* 0x0000000200107825 */ /* 0x002fc800078e0204 */
[----:B--2---:R-:W-:-:S04]  /*146c0*/  IMAD.WIDE R14, R0, 0x2, R2 ;  /* 0x00000002000e7825 */ /* 0x004fc800078e0202 */
[----:B0-----:R-:W-:Y:S01]  /*146d0*/  IMAD.WIDE R12, R0, 0x2, R6 ;  /* 0x00000002000c7825 */ /* 0x001fe200078e0206 */
[----:B------:R-:W-:-:S04]  /*146e0*/  MOV R0, c[0x0][0x1a4] ;  /* 0x0000690000007a02 */ /* 0x000fc80000000f00 */
[----:B------:R0:W-:Y:S04]  /*146f0*/  STL.64 [R1+0x13f8], R12 ;  /* 0x0013f80c01007387 */ /* 0x0001e80000100a00 */
        /* <DEDUP_REMOVED lines=59> */
[----:B------:R0:W-:Y:S01]  /*14ab0*/  STL.64 [R1+0x1338], R12 ;  /* 0x0013380c01007387 */ /* 0x0001e20000100a00 */
[----:B------:R-:W-:-:S03]  /*14ac0*/  IMAD R0, R0, 0x3f, RZ ;  /* 0x0000003f00007824 */ /* 0x000fc600078e02ff */
[----:B------:R1:W-:Y:S04]  /*14ad0*/  STL.64 [R1+0x1330], R16 ;  /* 0x0013301001007387 */ /* 0x0003e80000100a00 */
[----:B------:R2:W-:Y:S01]  /*14ae0*/  STL.64 [R1+0x1328], R14 ;  /* 0x0013280e01007387 */ /* 0x0005e20000100a00 */
[----:B0-----:R-:W-:-:S04]  /*14af0*/  IMAD.WIDE R12, R10, 0x2, R8 ;  /* 0x000000020a0c7825 */ /* 0x001fc800078e0208 */
[C---:B-1----:R-:W-:Y:S01]  /*14b00*/  IMAD.WIDE R16, R10.reuse, 0x2, R6 ;  /* 0x000000020a107825 */ /* 0x042fe200078e0206 */
[----:B------:R0:W-:Y:S03]  /*14b10*/  STL.64 [R1+0x1320], R12 ;  /* 0x0013200c01007387 */ /* 0x0001e60000100a00 */
[C---:B--2---:R-:W-:Y:S01]  /*14b20*/  IMAD.WIDE R14, R10.reuse, 0x2, R4 ;  /* 0x000000020a0e7825 */ /* 0x044fe200078e0204 */
[----:B------:R1:W-:Y:S04]  /*14b30*/  STL.64 [R1+0x1318], R16 ;  /* 0x0013181001007387 */ /* 0x0003e80000100a00 */
[----:B------:R1:W-:Y:S01]  /*14b40*/  STL.64 [R1+0x1310], R14 ;  /* 0x0013100e01007387 */ /* 0x0003e20000100a00 */
[----:B0-----:R-:W-:-:S04]  /*14b50*/  IMAD.WIDE R12, R10, 0x2, R2 ;  /* 0x000000020a0c7825 */ /* 0x001fc800078e0202 */
[C---:B------:R-:W-:Y:S01]  /*14b60*/  IMAD.WIDE R10, R0.reuse, 0x2, R8 ;  /* 0x00000002000a7825 */ /* 0x040fe200078e0208 */
[----:B------:R1:W-:Y:S03]  /*14b70*/  STL.64 [R1+0x1308], R12 ;  /* 0x0013080c01007387 */ /* 0x0003e60000100a00 */
[C---:B------:R-:W-:Y:S01]  /*14b80*/  IMAD.WIDE R8, R0.reuse, 0x2, R6 ;  /* 0x0000000200087825 */ /* 0x040fe200078e0206 */
[----:B------:R1:W-:Y:S03]  /*14b90*/  STL.64 [R1+0x1300], R10 ;  /* 0x0013000a01007387 */ /* 0x0003e60000100a00 */
[C---:B------:R-:W-:Y:S01]  /*14ba0*/  IMAD.WIDE R6, R0.reuse, 0x2, R4 ;  /* 0x0000000200067825 */ /* 0x040fe200078e0204 */
[----:B------:R1:W-:Y:S03]  /*14bb0*/  STL.64 [R1+0x12f8], R8 ;  /* 0x0012f80801007387 */ /* 0x0003e60000100a00 */
[----:B------:R-:W-:-:S02]  /*14bc0*/  IMAD.WIDE R4, R0, 0x2, R2 ;  /* 0x0000000200047825 */ /* 0x000fc400078e0202 */
[----:B------:R1:W5:Y:S04]  /*14bd0*/  LDL.LU.64 R2, [R1+0x1ad8] ;  /* 0x001ad80001027983 */ /* 0x0003680000300a00 */
[----:B------:R1:W-:Y:S04]  /*14be0*/  STL.64 [R1+0x12f0], R6 ;  /* 0x0012f00601007387 */ /* 0x0003e80000100a00 */
[----:B------:R1:W-:Y:S02]  /*14bf0*/  STL.64 [R1+0x12e8], R4 ;  /* 0x0012e80401007387 */ /* 0x0003e40000100a00 */
.L_x_1:
[----:B01----:R-:W2:Y:S04]  /*14c00*/  LDL.64 R4, [R1+0x6d0] ;  /* 0x0006d00001047983 */ /* 0x003ea80000100a00 */
[----:B------:R-:W3:Y:S04]  /*14c10*/  LDL.64 R6, [R1+0x6c8] ;  /* 0x0006c80001067983 */ /* 0x000ee80000100a00 */
[----:B------:R-:W4:Y:S04]  /*14c20*/  LDL.64 R14, [R1+0x6b8] ;  /* 0x0006b800010e7983 */ /* 0x000f280000100a00 */
[----:B------:R-:W4:Y:S04]  /*14c30*/  LDL.64 R8, [R1+0x6c0] ;  /* 0x0006c00001087983 */ /* 0x000f280000100a00 */
[----:B------:R-:W4:Y:S04]  /*14c40*/  LDL.64 R20, [R1+0x1ac0] ;  /* 0x001ac00001147983 */ /* 0x000f280000100a00 */
[----:B------:R-:W4:Y:S04]  /*14c50*/  LDL.64 R16, [R1+0x1ab8] ;  /* 0x001ab80001107983 */ /* 0x000f280000100a00 */
[----:B------:R-:W4:Y:S04]  /*14c60*/  LDL.64 R10, [R1+0x1ab0] ;  /* 0x001ab000010a7983 */ /* 0x000f280000100a00 */
[----:B------:R-:W4:Y:S04]  /*14c70*/  LDL.64 R12, [R1+0x1aa8] ;  /* 0x001aa800010c7983 */ /* 0x000f280000100a00 */
[----:B-----5:R0:W-:Y:S04]  /*14c80*/  STL [R1+0x2d6c], R2 ;  /* 0x002d6c0201007387 */ /* 0x0201e80000100800 */
[----:B------:R-:W4:Y:S04]  /*14c90*/  LDL.64 R18, [R1+0x1aa0] ;  /* 0x001aa00001127983 */ /* 0x000f280000100a00 */
[----:B------:R-:W4:Y:S04]  /*14ca0*/  LDL.64 R26, [R1+0x1a98] ;  /* 0x001a9800011a7983 */ /* 0x000f280000100a00 */
[----:B------:R-:W4:Y:S01]  /*14cb0*/  LDL.64 R24, [R1+0x15d8] ;  /* 0x0015d80001187983 */ /* 0x000f220000100a00 */
[----:B--2---:R-:W-:-:S04]  /*14cc0*/  IMAD.WIDE R4, R3, 0x2, R4 ;  /* 0x0000000203047825 */ /* 0x004fc800078e0204 */
[C---:B---3--:R-:W-:Y:S01]  /*14cd0*/  IMAD.WIDE R6, R3.reuse, 0x2, R6 ;  /* 0x0000000203067825 */ /* 0x048fe200078e0206 */
[----:B------:R1:W2:Y:S04]  /*14ce0*/  LDG.E.U16 R28, [R4.64] ;  /* 0x00000004041c7981 */ /* 0x0002a8000c1e1500 */
[----:B------:R3:W2:Y:S01]  /*14cf0*/  LDG.E.U16 R29, [R6.64] ;  /* 0x00000004061d7981 */ /* 0x0006a2000c1e1500 */
[----:B----4-:R-:W-:-:S04]  /*14d00*/  IMAD.WIDE R8, R3, 0x2, R8 ;  /* 0x0000000203087825 */ /* 0x010fc800078e0208 */
[C---:B-1----:R-:W-:Y:S01]  /*14d10*/  IMAD.WIDE R4, R3.reuse, 0x2, R14 ;  /* 0x0000000203047825 */ /* 0x042fe200078e020e */
[----:B------:R1:W4:Y:S04]  /*14d20*/  LDG.E.U16 R22, [R8.64] ;  /* 0x0000000408167981 */ /* 0x000328000c1e1500 */
[----:B------:R0:W4:Y:S01]  /*14d30*/  LDG.E.U16 R23, [R4.64] ;  /* 0x0000000404177981 */ /* 0x000122000c1e1500 */
[----:B---3--:R-:W-:-:S03]  /*14d40*/  IMAD.WIDE R6, R3, 0x2, R20 ;  /* 0x0000000203067825 */ /* 0x008fc600078e0214 */
[----:B------:R-:W3:Y:S01]  /*14d50*/  LDL.64 R14, [R1+0x1a90] ;  /* 0x001a9000010e7983 */ /* 0x000ee20000100a00 */
[----:B-1----:R-:W-:-:S03]  /*14d60*/  IMAD.WIDE R8, R3, 0x2, R16 ;  /* 0x0000000203087825 */ /* 0x002fc600078e0210 */
[----:B------:R1:W3:Y:S04]  /*14d70*/  LDG.E.U16 R0, [R6.64] ;  /* 0x0000000406007981 */ /* 0x0002e8000c1e1500 */
[----:B0-----:R3:W3:Y:S01]  /*14d80*/  LDG.E.U16 R2, [R8.64] ;  /* 0x0000000408027981 */ /* 0x0016e2000c1e1500 */
[----:B------:R-:W-:-:S03]  /*14d90*/  IMAD.WIDE R10, R3, 0x2, R10 ;  /* 0x00000002030a7825 */ /* 0x000fc600078e020a */
[----:B------:R-:W3:Y:S01]  /*14da0*/  LDL.64 R20, [R1+0x1a88] ;  /* 0x001a880001147983 */ /* 0x000ee20000100a00 */
[----:B------:R-:W-:-:S04]  /*14db0*/  IMAD.WIDE R12, R3, 0x2, R12 ;  /* 0x00000002030c7825 */ /* 0x000fc800078e020c */
[----:B------:R-:W-:-:S04]  /*14dc0*/  IMAD.WIDE R4, R3, 0x2, R18 ;  /* 0x0000000203047825 */ /* 0x000fc800078e0212 */
[C---:B-1----:R-:W-:Y:S01]  /*14dd0*/  IMAD.WIDE R6, R3.reuse, 0x2, R26 ;  /* 0x0000000203067825 */ /* 0x042fe200078e021a */
[----:B--2---:R0:W-:Y:S04]  /*14de0*/  STL [R1+0x6b0], R28 ;  /* 0x0006b01c01007387 */ /* 0x0041e80000100800 */
[----:B------:R-:W2:Y:S04]  /*14df0*/  LDL.64 R16, [R1+0x1a80] ;  /* 0x001a800001107983 */ /* 0x000ea80000100a00 */
[----:B------:R1:W-:Y:S04]  /*14e00*/  STL [R1+0x44c], R29 ;  /* 0x00044c1d01007387 */ /* 0x0003e80000100800 */
[----:B0-----:R0:W2:Y:S04]  /*14e10*/  LDG.E.U16 R28, [R10.64] ;  /* 0x000000040a1c7981 */ /* 0x0010a8000c1e1500 */
[----:B-1----:R1:W2:Y:S04]  /*14e20*/  LDG.E.U16 R29, [R12.64] ;  /* 0x000000040c1d7981 */ /* 0x0022a8000c1e1500 */
[----:B----4-:R-:W-:Y:S01]  /*14e30*/  STL [R1+0x3b8], R23 ;  /* 0x0003b81701007387 */ /* 0x010fe20000100800 */
[----:B0-----:R-:W-:-:S03]  /*14e40*/  IMAD.WIDE R10, R3, 0x2, R24 ;  /* 0x00000002030a7825 */ /* 0x001fc600078e0218 */
[----:B------:R0:W-:Y:S04]  /*14e50*/  STL [R1+0x3bc], R22 ;  /* 0x0003bc1601007387 */ /* 0x0001e80000100800 */
[----:B------:R-:W4:Y:S04]  /*14e60*/  LDL.64 R26, [R1+0x1a70] ;  /* 0x001a7000011a7983 */ /* 0x000f280000100a00 */
[----:B------:R2:W4:Y:S04]  /*14e70*/  LDG.E.U16 R25, [R4.64] ;  /* 0x0000000404197981 */ /* 0x000528000c1e1500 */
[----:B0-----:R-:W4:Y:S01]  /*14e80*/  LDL.64 R22, [R1+0x1a78] ;  /* 0x001a780001167983 */ /* 0x001f220000100a00 */
[----:B---3--:R-:W-:-:S03]  /*14e90*/  IMAD.WIDE R8, R3, 0x2, R14 ;  /* 0x0000000203087825 */ /* 0x008fc600078e020e */
[----:B------:R-:W3:Y:S04]  /*14ea0*/  LDL.64 R18, [R1+0x15d0] ;  /* 0x0015d00001127983 */ /* 0x000ee80000100a00 */
[----:B------:R-:W3:Y:S04]  /*14eb0*/  LDL.64 R14, [R1+0x1a68] ;  /* 0x001a6800010e7983 */ /* 0x000ee80000100a00 */
[----:B------:R0:W-:Y:S04]  /*14ec0*/  STL [R1+0x3b4], R0 ;  /* 0x0003b40001007387 */ /* 0x0001e80000100800 */
[----:B------:R1:W-:Y:S04]  /*14ed0*/  STL [R1+0x3b0], R2 ;  /* 0x0003b00201007387 */ /* 0x0003e80000100800 */
[----:B0-----:R0:W3:Y:S04]  /*14ee0*/  LDG.E.U16 R0, [R6.64] ;  /* 0x0000000406007981 */ /* 0x0010e8000c1e1500 */
[----:B-1----:R3:W3:Y:S01]  /*14ef0*/  LDG.E.U16 R2, [R8.64] ;  /* 0x0000000408027981 */ /* 0x0026e2000c1e1500 */
[----:B------:R-:W-:-:S04]  /*14f00*/  IMAD.WIDE R12, R3, 0x2, R20 ;  /* 0x00000002030c7825 */ /* 0x000fc800078e0214 */
[C---:B--2---:R-:W-:Y:S01]  /*14f10*/  IMAD.WIDE R4, R3.reuse, 0x2, R16 ;  /* 0x0000000203047825 */ /* 0x044fe200078e0210 */
[----:B------:R1:W-:Y:S04]  /*14f20*/  STL [R1+0x3ac], R28 ;  /* 0x0003ac1c01007387 */ /* 0x0003e80000100800 */
[----:B------:R-:W2:Y:S04]  /*14f30*/  LDL.64 R20, [R1+0x1a60] ;  /* 0x001a600001147983 */ /* 0x000ea80000100a00 */
[----:B------:R0:W-:Y:S04]  /*14f40*/  STL [R1+0x3a8], R29 ;  /* 0x0003a81d01007387 */ /* 0x0001e80000100800 */
[----:B-1----:R1:W2:Y:S04]  /*14f50*/  LDG.E.U16 R28, [R10.64] ;  /* 0x000000040a1c7981 */ /* 0x0022a8000c1e1500 */
[----:B0-----:R0:W2:Y:S04]  /*14f60*/  LDG.E.U16 R29, [R12.64] ;  /* 0x000000040c1d7981 */ /* 0x0010a8000c1e1500 */
[----:B----4-:R4:W-:Y:S01]  /*14f70*/  STL [R1+0x3a4], R25 ;  /* 0x0003a41901007387 */ /* 0x0109e20000100800 */
[----:B-1----:R-:W-:-:S03]  /*14f80*/  IMAD.WIDE R10, R3, 0x2, R26 ;  /* 0x00000002030a7825 */ /* 0x002fc600078e021a */
[----:B------:R2:W2:Y:S01]  /*14f90*/  LDG.E.U16 R27, [R4.64] ;  /* 0x00000004041b7981 */ /* 0x0004a2000c1e1500 */
[----:B------:R-:W-:-:S03]  /*14fa0*/  IMAD.WIDE R6, R3, 0x2, R22 ;  /* 0x0000000203067825 */ /* 0x000fc600078e0216 */
[----:B------:R-:W2:Y:S04]  /*14fb0*/  LDL.64 R22, [R1+0x1a50] ;  /* 0x001a500001167983 */ /* 0x000ea80000100a00 */
[----:B----4-:R-:W4:Y:S01]  /*14fc0*/  LDL.64 R24, [R1+0x15c8] ;  /* 0x0015c80001187983 */ /* 0x010f220000100a00 */
[----:B---3--:R-:W-:-:S03]  /*14fd0*/  IMAD.WIDE R8, R3, 0x2, R18 ;  /* 0x0000000203087825 */ /* 0x008fc600078e0212 */
[----:B------:R-:W3:Y:S04]  /*14fe0*/  LDL.64 R16, [R1+0x1a58] ;  /* 0x001a580001107983 */ /* 0x000ee80000100a00 */
[----:B------:R-:W3:Y:S04]  /*14ff0*/  LDL.64 R18, [R1+0x1a48] ;  /* 0x001a480001127983 */ /* 0x000ee80000100a00 */
[----:B------:R1:W-:Y:S04]  /*15000*/  STL [R1+0x3a0], R0 ;  /* 0x0003a00001007387 */ /* 0x0003e80000100800 */
[----:B------:R0:W-:Y:S04]  /*15010*/  STL [R1+0x39c], R2 ;  /* 0x00039c0201007387 */ /* 0x0001e80000100800 */
[----:B-1----:R4:W3:Y:S04]  /*15020*/  LDG.E.U16 R0, [R6.64] ;  /* 0x0000000406007981 */ /* 0x0028e8000c1e1500 */
[----:B0-----:R3:W3:Y:S01]  /*15030*/  LDG.E.U16 R2, [R8.64] ;  /* 0x0000000408027981 */ /* 0x0016e2000c1e1500 */
[----:B------:R-:W-:-:S04]  /*15040*/  IMAD.WIDE R12, R3, 0x2, R14 ;  /* 0x00000002030c7825 */ /* 0x000fc800078e020e */
[C---:B--2---:R-:W-:Y:S01]  /*15050*/  IMAD.WIDE R4, R3.reuse, 0x2, R20 ;  /* 0x0000000203047825 */ /* 0x044fe200078e0214 */
[----:B------:R0:W-:Y:S04]  /*15060*/  STL [R1+0x398], R28 ;  /* 0x0003981c01007387 */ /* 0x0001e80000100800 */
[----:B------:R-:W2:Y:S04]  /*15070*/  LDL.64 R14, [R1+0x15c0] ;  /* 0x0015c000010e7983 */ /* 0x000ea80000100a00 */
[----:B------:R1:W-:Y:S04]  /*15080*/  STL [R1+0x394], R29 ;  /* 0x0003941d01007387 */ /* 0x0003e80000100800 */
[----:B0-----:R0:W2:Y:S04]  /*15090*/  LDG.E.U16 R28, [R10.64] ;  /* 0x000000040a1c7981 */ /* 0x0010a8000c1e1500 */
[----:B-1----:R1:W2:Y:S04]  /*150a0*/  LDG.E.U16 R29, [R12.64] ;  /* 0x000000040c1d7981 */ /* 0x0022a8000c1e1500 */
[----:B------:R1:W-:Y:S01]  /*150b0*/  STL [R1+0x390], R27 ;  /* 0x0003901b01007387 */ /* 0x0003e20000100800 */
[----:B----4-:R-:W-:-:S03]  /*150c0*/  IMAD.WIDE R6, R3, 0x2, R24 ;  /* 0x0000000203067825 */ /* 0x010fc600078e0218 */
[----:B------:R-:W4:Y:S01]  /*150d0*/  LDL.64 R24, [R1+0x1a30] ;  /* 0x001a300001187983 */ /* 0x000f220000100a00 */
[----:B0-----:R-:W-:-:S03]  /*150e0*/  IMAD.WIDE R10, R3, 0x2, R22 ;  /* 0x00000002030a7825 */ /* 0x001fc600078e0216 */
[----:B------:R2:W4:Y:S04]  /*150f0*/  LDG.E.U16 R23, [R4.64] ;  /* 0x0000000404177981 */ /* 0x000528000c1e1500 */
[----:B-1----:R-:W4:Y:S01]  /*15100*/  LDL.64 R26, [R1+0x1a40] ;  /* 0x001a4000011a7983 */ /* 0x002f220000100a00 */
        /* <DEDUP_REMOVED lines=15> */
[----:B------:R-:W-:-:S03]  /*15200*/  IMAD.WIDE R6, R3, 0x2, R26 ;  /* 0x0000000203067825 */ /* 0x000fc600078e021a */
[----:B------:R-:W2:Y:S01]  /*15210*/  LDL.64 R26, [R1+0x15b0] ;  /* 0x0015b000011a7983 */ /* 0x000ea20000100a00 */
[----:B-1----:R-:W-:-:S03]  /*15220*/  IMAD.WIDE R10, R3, 0x2, R24 ;  /* 0x00000002030a7825 */ /* 0x002fc600078e0218 */
[----:B------:R2:W2:Y:S04]  /*15230*/  LDG.E.U16 R25, [R4.64] ;  /* 0x0000000404197981 */ /* 0x0004a8000c1e1500 */
        /* <DEDUP_REMOVED lines=299> */
[----:B------:R-:W4:Y:S04]  /*164f0*/  LDL.64 R26, [R1+0x1850] ;  /* 0x00185000011a7983 */ /* 0x000f280000100a00 */
[----:B------:R2:W4:Y:S01]  /*16500*/  LDG.E.U16 R25, [R4.64] ;  /* 0x0000000404197981 */ /* 0x000522000c1e1500 */
[----:B---3--:R-:W-:-:S03]  /*16510*/  IMAD.WIDE R8, R3, 0x2, R16 ;  /* 0x0000000203087825 */ /* 0x008fc600078e0210 */
[----:B-1----:R-:W3:Y:S04]  /*16520*/  LDL.64 R22, [R1+0x1860] ;  /* 0x0018600001167983 */ /* 0x002ee80000100a00 */
        /* <DEDUP_REMOVED lines=10> */
[----:B0-----:R0:W2:Y:S04]  /*165d0*/  LDG.E.U16 R28, [R10.64] ;  /* 0x000000040a1c7981 */ /* 0x0010a8000c1e1500 */
[----:B-1----:R1:W2:Y:S01]  /*165e0*/  LDG.E.U16 R29, [R12.64] ;  /* 0x000000040c1d7981 */ /* 0x0022a2000c1e1500 */
[----:B----4-:R-:W-:-:S03]  /*165f0*/  IMAD.WIDE R8, R3, 0x2, R20 ;  /* 0x0000000203087825 */ /* 0x010fc600078e0214 */
[----:B------:R4:W-:Y:S01]  /*16600*/  STL [R1+0x20c], R25 ;  /* 0x00020c1901007387 */ /* 0x0009e20000100800 */
[----:B0-----:R-:W-:-:S03]  /*16610*/  IMAD.WIDE R10, R3, 0x2, R26 ;  /* 0x00000002030a7825 */ /* 0x001fc600078e021a */
[----:B------:R-:W2:Y:S04]  /*16620*/  LDL.64 R20, [R1+0x1830] ;  /* 0x0018300001147983 */ /* 0x000ea80000100a00 */
[----:B------:R2:W2:Y:S04]  /*16630*/  LDG.E.U16 R27, [R4.64] ;  /* 0x00000004041b7981 */ /* 0x0004a8000c1e1500 */
[----:B----4-:R-:W4:Y:S01]  /*16640*/  LDL.64 R24, [R1+0x1840] ;  /* 0x0018400001187983 */ /* 0x010f220000100a00 */
        /* <DEDUP_REMOVED lines=17> */
[----:B-1----:R-:W-:-:S03]  /*16760*/  IMAD.WIDE R12, R3, 0x2, R20 ;  /* 0x00000002030c7825 */ /* 0x002fc600078e0214 */
        /* <DEDUP_REMOVED lines=40> */
[----:B------:R2:W4:Y:S01]  /*169f0*/  LDG.E.U16 R27, [R4.64] ;  /* 0x00000004041b7981 */ /* 0x000522000c1e1500 */
[----:B---3--:R-:W-:-:S03]  /*16a00*/  IMAD.WIDE R8, R3, 0x2, R16 ;  /* 0x0000000203087825 */ /* 0x008fc600078e0210 */
[----:B-1----:R-:W3:Y:S04]  /*16a10*/  LDL.64 R24, [R1+0x17e8] ;  /* 0x0017e80001187983 */ /* 0x002ee80000100a00 */
        /* <DEDUP_REMOVED lines=15> */
[----:B------:R-:W2:Y:S01]  /*16b10*/  LDG.E.U16 R21, [R4.64] ;  /* 0x0000000404157981 */ /* 0x000ea2000c1e1500 */
[----:B---3--:R-:W-:-:S03]  /*16b20*/  IMAD.WIDE R6, R3, 0x2, R24 ;  /* 0x0000000203067825 */ /* 0x008fc600078e0218 */
[----:B------:R-:W3:Y:S04]  /*16b30*/  LDL.64 R14, [R1+0x17c0] ;  /* 0x0017c000010e7983 */ /* 0x000ee80000100a00 */
[----:B----4-:R-:W4:Y:S01]  /*16b40*/  LDL.64 R26, [R1+0x17c8] ;  /* 0x0017c800011a7983 */ /* 0x010f220000100a00 */
[----:B------:R-:W-:-:S03]  /*16b50*/  IMAD.WIDE R8, R3, 0x2, R22 ;  /* 0x0000000203087825 */ /* 0x000fc600078e0216 */
[----:B------:R-:W3:Y:S04]  /*16b60*/  LDL.64 R24, [R1+0x14e8] ;  /* 0x0014e80001187983 */ /* 0x000ee80000100a00 */
[----:B------:R-:W3:Y:S04]  /*16b70*/  LDL.64 R22, [R1+0x17b8] ;  /* 0x0017b80001167983 */ /* 0x000ee80000100a00 */
[----:B------:R1:W-:Y:S04]  /*16b80*/  STL [R1+0x1b8], R0 ;  /* 0x0001b80001007387 */ /* 0x0003e80000100800 */
[----:B------:R0:W-:Y:S04]  /*16b90*/  STL [R1+0x1b4], R2 ;  /* 0x0001b40201007387 */ /* 0x0001e80000100800 */
[----:B-1----:R4:W3:Y:S04]  /*16ba0*/  LDG.E.U16 R0, [R6.64] ;  /* 0x0000000406007981 */ /* 0x0028e8000c1e1500 */
[----:B0-----:R3:W3:Y:S01]  /*16bb0*/  LDG.E.U16 R2, [R8.64] ;  /* 0x0000000408027981 */ /* 0x0016e2000c1e1500 */
[----:B------:R-:W-:-:S03]  /*16bc0*/  IMAD.WIDE R12, R3, 0x2, R16 ;  /* 0x00000002030c7825 */ /* 0x000fc600078e0210 */
[----:B--2---:R0:W-:Y:S04]  /*16bd0*/  STL [R1+0x1b0], R28 ;  /* 0x0001b01c01007387 */ /* 0x0041e80000100800 */
[----:B------:R-:W2:Y:S04]  /*16be0*/  LDL.64 R16, [R1+0x17b0] ;  /* 0x0017b00001107983 */ /* 0x000ea80000100a00 */
[----:B------:R1:W-:Y:S04]  /*16bf0*/  STL [R1+0x1ac], R29 ;  /* 0x0001ac1d01007387 */ /* 0x0003e80000100800 */
[----:B0-----:R0:W2:Y:S04]  /*16c00*/  LDG.E.U16 R28, [R10.64] ;  /* 0x000000040a1c7981 */ /* 0x0010a8000c1e1500 */
[----:B-1----:R1:W2:Y:S04]  /*16c10*/  LDG.E.U16 R29, [R12.64] ;  /* 0x000000040c1d7981 */ /* 0x0022a8000c1e1500 */
[----:B------:R0:W-:Y:S01]  /*16c20*/  STL [R1+0x1a8], R21 ;  /* 0x0001a81501007387 */ /* 0x0001e20000100800 */
[----:B----4-:R-:W-:-:S03]  /*16c30*/  IMAD.WIDE R6, R3, 0x2, R26 ;  /* 0x0000000203067825 */ /* 0x010fc600078e021a */
[----:B------:R-:W4:Y:S01]  /*16c40*/  LDL.64 R26, [R1+0x17a0] ;  /* 0x0017a000011a7983 */ /* 0x000f220000100a00 */
[----:B------:R-:W-:-:S03]  /*16c50*/  IMAD.WIDE R4, R3, 0x2, R18 ;  /* 0x0000000203047825 */ /* 0x000fc600078e0212 */
[----:B------:R-:W4:Y:S01]  /*16c60*/  LDL.64 R18, [R1+0x14e0] ;  /* 0x0014e00001127983 */ /* 0x000f220000100a00 */
[----:B---3--:R-:W-:-:S03]  /*16c70*/  IMAD.WIDE R8, R3, 0x2, R14 ;  /* 0x0000000203087825 */ /* 0x008fc600078e020e */
[----:B0-----:R-:W3:Y:S04]  /*16c80*/  LDL.64 R20, [R1+0x17a8] ;  /* 0x0017a80001147983 */ /* 0x001ee80000100a00 */
[----:B------:R-:W3:Y:S04]  /*16c90*/  LDL.64 R14, [R1+0x1798] ;  /* 0x00179800010e7983 */ /* 0x000ee80000100a00 */
[----:B------:R-:W3:Y:S04]  /*16ca0*/  LDG.E.U16 R5, [R4.64] ;  /* 0x0000000404057981 */ /* 0x000ee8000c1e1500 */
[----:B------:R0:W-:Y:S04]  /*16cb0*/  STL [R1+0x1a4], R0 ;  /* 0x0001a40001007387 */ /* 0x0001e80000100800 */
[----:B------:R1:W-:Y:S04]  /*16cc0*/  STL [R1+0x1a0], R2 ;  /* 0x0001a00201007387 */ /* 0x0003e80000100800 */
[----:B0-----:R4:W3:Y:S04]  /*16cd0*/  LDG.E.U16 R0, [R6.64] ;  /* 0x0000000406007981 */ /* 0x0018e8000c1e1500 */
[----:B-1----:R0:W3:Y:S01]  /*16ce0*/  LDG.E.U16 R2, [R8.64] ;  /* 0x0000000408027981 */ /* 0x0020e2000c1e1500 */
[----:B------:R-:W-:-:S04]  /*16cf0*/  IMAD.WIDE R12, R3, 0x2, R22 ;  /* 0x00000002030c7825 */ /* 0x000fc800078e0216 */
[C---:B------:R-:W-:Y:S01]  /*16d00*/  IMAD.WIDE R10, R3.reuse, 0x2, R24 ;  /* 0x00000002030a7825 */ /* 0x040fe200078e0218 */
[----:B--2---:R1:W-:Y:S04]  /*16d10*/  STL [R1+0x19c], R28 ;  /* 0x00019c1c01007387 */ /* 0x0043e80000100800 */
[----:B------:R-:W2:Y:S04]  /*16d20*/  LDL.64 R22, [R1+0x1790] ;  /* 0x0017900001167983 */ /* 0x000ea80000100a00 */
[----:B------:R0:W-:Y:S04]  /*16d30*/  STL [R1+0x198], R29 ;  /* 0x0001981d01007387 */ /* 0x0001e80000100800 */
[----:B-1----:R3:W2:Y:S01]  /*16d40*/  LDG.E.U16 R28, [R10.64] ;  /* 0x000000040a1c7981 */ /* 0x0026a2000c1e1500 */
[----:B----4-:R-:W-:-:S03]  /*16d50*/  IMAD.WIDE R6, R3, 0x2, R26 ;  /* 0x0000000203067825 */ /* 0x010fc600078e021a */
[----:B------:R-:W4:Y:S04]  /*16d60*/  LDL.64 R24, [R1+0x14d8] ;  /* 0x0014d80001187983 */ /* 0x000f280000100a00 */
[----:B0-----:R0:W4:Y:S01]  /*16d70*/  LDG.E.U16 R29, [R12.64] ;  /* 0x000000040c1d7981 */ /* 0x001122000c1e1500 */
[----:B------:R-:W-:-:S03]  /*16d80*/  IMAD.WIDE R8, R3, 0x2, R18 ;  /* 0x0000000203087825 */ /* 0x000fc600078e0212 */
[----:B------:R-:W4:Y:S01]  /*16d90*/  LDL.64 R18, [R1+0x1778] ;  /* 0x0017780001127983 */ /* 0x000f220000100a00 */
[----:B0-----:R-:W-:-:S03]  /*16da0*/  IMAD.WIDE R12, R3, 0x2, R16 ;  /* 0x00000002030c7825 */ /* 0x001fc600078e0210 */
[----:B------:R-:W4:Y:S04]  /*16db0*/  LDL.64 R16, [R1+0x1788] ;  /* 0x0017880001107983 */ /* 0x000f280000100a00 */
[----:B------:R2:W4:Y:S01]  /*16dc0*/  LDG.E.U16 R27, [R12.64] ;  /* 0x000000040c1b7981 */ /* 0x000522000c1e1500 */
[----:B---3--:R-:W-:-:S03]  /*16dd0*/  IMAD.WIDE R10, R3, 0x2, R20 ;  /* 0x00000002030a7825 */ /* 0x008fc600078e0214 */
[----:B------:R-:W3:Y:S04]  /*16de0*/  LDL.64 R20, [R1+0x1780] ;  /* 0x0017800001147983 */ /* 0x000ee80000100a00 */
[----:B------:R-:W-:Y:S04]  /*16df0*/  STL [R1+0x194], R5 ;  /* 0x0001940501007387 */ /* 0x000fe80000100800 */
[----:B------:R0:W-:Y:S04]  /*16e00*/  STL [R1+0x190], R0 ;  /* 0x0001900001007387 */ /* 0x0001e80000100800 */
[----:B------:R1:W-:Y:S04]  /*16e10*/  STL [R1+0x18c], R2 ;  /* 0x00018c0201007387 */ /* 0x0003e80000100800 */
[----:B0-----:R4:W3:Y:S04]  /*16e20*/  LDG.E.U16 R0, [R10.64] ;  /* 0x000000040a007981 */ /* 0x0018e8000c1e1500 */
[----:B-1----:R0:W3:Y:S01]  /*16e30*/  LDG.E.U16 R2, [R8.64] ;  /* 0x0000000408027981 */ /* 0x0020e2000c1e1500 */
[----:B------:R-:W-:-:S04]  /*16e40*/  IMAD.WIDE R4, R3, 0x2, R14 ;  /* 0x0000000203047825 */ /* 0x000fc800078e020e */
[C---:B--2---:R-:W-:Y:S01]  /*16e50*/  IMAD.WIDE R12, R3.reuse, 0x2, R22 ;  /* 0x00000002030c7825 */ /* 0x044fe200078e0216 */
[----:B------:R1:W-:Y:S04]  /*16e60*/  STL [R1+0x188], R28 ;  /* 0x0001881c01007387 */ /* 0x0003e80000100800 */
[----:B------:R-:W2:Y:S01]  /*16e70*/  LDL.64 R14, [R1+0x14d0] ;  /* 0x0014d000010e7983 */ /* 0x000ea20000100a00 */
[----:B----4-:R-:W-:-:S03]  /*16e80*/  IMAD.WIDE R10, R3, 0x2, R24 ;  /* 0x00000002030a7825 */ /* 0x010fc600078e0218 */
[----:B------:R4:W-:Y:S04]  /*16e90*/  STL [R1+0x184], R29 ;  /* 0x0001841d01007387 */ /* 0x0009e80000100800 */
[----:B-1----:R1:W2:Y:S04]  /*16ea0*/  LDG.E.U16 R28, [R6.64] ;  /* 0x00000004061c7981 */ /* 0x0022a8000c1e1500 */
[----:B----4-:R4:W2:Y:S04]  /*16eb0*/  LDG.E.U16 R29, [R4.64] ;  /* 0x00000004041d7981 */ /* 0x0108a8000c1e1500 */
[----:B------:R1:W-:Y:S04]  /*16ec0*/  STL [R1+0x180], R27 ;  /* 0x0001801b01007387 */ /* 0x0003e80000100800 */
[----:B------:R-:W2:Y:S01]  /*16ed0*/  LDL.64 R24, [R1+0x1760] ;  /* 0x0017600001187983 */ /* 0x000ea20000100a00 */
[----:B----4-:R-:W-:-:S03]  /*16ee0*/  IMAD.WIDE R4, R3, 0x2, R18 ;  /* 0x0000000203047825 */ /* 0x010fc600078e0212 */
[----:B------:R2:W4:Y:S01]  /*16ef0*/  LDG.E.U16 R19, [R12.64] ;  /* 0x000000040c137981 */ /* 0x000522000c1e1500 */
[----:B0-----:R-:W-:-:S03]  /*16f00*/  IMAD.WIDE R8, R3, 0x2, R16 ;  /* 0x0000000203087825 */ /* 0x001fc600078e0210 */
[----:B------:R-:W4:Y:S04]  /*16f10*/  LDL.64 R22, [R1+0x1768] ;  /* 0x0017680001167983 */ /* 0x000f280000100a00 */
[----:B-1----:R-:W4:Y:S04]  /*16f20*/  LDL.64 R26, [R1+0x1770] ;  /* 0x00177000011a7983 */ /* 0x002f280000100a00 */
[----:B------:R-:W4:Y:S04]  /*16f30*/  LDL.64 R16, [R1+0x14c8] ;  /* 0x0014c80001107983 */ /* 0x000f280000100a00 */
[----:B---3--:R0:W-:Y:S04]  /*16f40*/  STL [R1+0x17c], R0 ;  /* 0x00017c0001007387 */ /* 0x0081e80000100800 */
        /* <DEDUP_REMOVED lines=9> */
[----:B0-----:R0:W2:Y:S01]  /*16fe0*/  LDG.E.U16 R29, [R4.64] ;  /* 0x00000004041d7981 */ /* 0x0010a2000c1e1500 */
[----:B-1----:R-:W-:-:S03]  /*16ff0*/  IMAD.WIDE R6, R3, 0x2, R24 ;  /* 0x0000000203067825 */ /* 0x002fc600078e0218 */
[----:B------:R2:W2:Y:S01]  /*17000*/  LDG.E.U16 R25, [R12.64] ;  /* 0x000000040c197981 */ /* 0x0004a2000c1e1500 */
[----:B----4-:R-:W-:-:S03]  /*17010*/  IMAD.WIDE R8, R3, 0x2, R22 ;  /* 0x0000000203087825 */ /* 0x010fc600078e0216 */
[----:B------:R1:W-:Y:S04]  /*17020*/  STL [R1+0x16c], R19 ;  /* 0x00016c1301007387 */ /* 0x0003e80000100800 */
[----:B------:R-:W4:Y:S01]  /*17030*/  LDL.64 R14, [R1+0x1748] ;  /* 0x00174800010e7983 */ /* 0x000f220000100a00 */
[----:B------:R-:W-:-:S03]  /*17040*/  IMAD.WIDE R10, R3, 0x2, R26 ;  /* 0x00000002030a7825 */ /* 0x000fc600078e021a */
[----:B------:R-:W4:Y:S04]  /*17050*/  LDL.64 R22, [R1+0x1740] ;  /* 0x0017400001167983 */ /* 0x000f280000100a00 */
[----:B-1----:R-:W4:Y:S04]  /*17060*/  LDL.64 R18, [R1+0x1750] ;  /* 0x0017500001127983 */ /* 0x002f280000100a00 */
[----:B------:R-:W4:Y:S04]  /*17070*/  LDL.64 R26, [R1+0x14c0] ;  /* 0x0014c000011a7983 */ /* 0x000f280000100a00 */
[----:B---3--:R1:W-:Y:S04]  /*17080*/  STL [R1+0x168], R0 ;  /* 0x0001680001007387 */ /* 0x0083e80000100800 */
[----:B------:R3:W-:Y:S04]  /*17090*/  STL [R1+0x164], R2 ;  /* 0x0001640201007387 */ /* 0x0007e80000100800 */
[----:B-1----:R1:W4:Y:S04]  /*170a0*/  LDG.E.U16 R0, [R10.64] ;  /* 0x000000040a007981 */ /* 0x002328000c1e1500 */
[----:B---3--:R4:W4:Y:S01]  /*170b0*/  LDG.E.U16 R2, [R8.64] ;  /* 0x0000000408027981 */ /* 0x008922000c1e1500 */
[----:B0-----:R-:W-:-:S03]  /*170c0*/  IMAD.WIDE R4, R3, 0x2, R16 ;  /* 0x0000000203047825 */ /* 0x001fc600078e0210 */
[----:B------:R-:W4:Y:S01]  /*170d0*/  LDL.64 R16, [R1+0x1738] ;  /* 0x0017380001107983 */ /* 0x000f220000100a00 */
[----:B--2---:R-:W-:-:S03]  /*170e0*/  IMAD.WIDE R12, R3, 0x2, R20 ;  /* 0x00000002030c7825 */ /* 0x004fc600078e0214 */
[----:B------:R0:W-:Y:S04]  /*170f0*/  STL [R1+0x160], R28 ;  /* 0x0001601c01007387 */ /* 0x0001e80000100800 */
[----:B------:R2:W-:Y:S04]  /*17100*/  STL [R1+0x15c], R29 ;  /* 0x00015c1d01007387 */ /* 0x0005e80000100800 */
[----:B0-----:R0:W3:Y:S04]  /*17110*/  LDG.E.U16 R28, [R6.64] ;  /* 0x00000004061c7981 */ /* 0x0010e8000c1e1500 */
[----:B------:R0:W-:Y:S04]  /*17120*/  STL [R1+0x158], R25 ;  /* 0x0001581901007387 */ /* 0x0001e80000100800 */
[----:B------:R-:W3:Y:S01]  /*17130*/  LDL.64 R20, [R1+0x14b8] ;  /* 0x0014b80001147983 */ /* 0x000ee20000100a00 */
[----:B----4-:R-:W-:-:S03]  /*17140*/  IMAD.WIDE R8, R3, 0x2, R14 ;  /* 0x0000000203087825 */ /* 0x010fc600078e020e */
[----:B--2---:R2:W4:Y:S04]  /*17150*/  LDG.E.U16 R29, [R4.64] ;  /* 0x00000004041d7981 */ /* 0x004528000c1e1500 */
[----:B0-----:R-:W4:Y:S01]  /*17160*/  LDL.64 R24, [R1+0x1730] ;  /* 0x0017300001187983 */ /* 0x001f220000100a00 */
[----:B-1----:R-:W-:-:S03]  /*17170*/  IMAD.WIDE R10, R3, 0x2, R18 ;  /* 0x00000002030a7825 */ /* 0x002fc600078e0212 */
[----:B------:R-:W4:Y:S01]  /*17180*/  LDL.64 R18, [R1+0x1728] ;  /* 0x0017280001127983 */ /* 0x000f220000100a00 */
[----:B--2---:R-:W-:-:S03]  /*17190*/  IMAD.WIDE R4, R3, 0x2, R22 ;  /* 0x0000000203047825 */ /* 0x004fc600078e0216 */
[----:B------:R0:W2:Y:S01]  /*171a0*/  LDG.E.U16 R23, [R12.64] ;  /* 0x000000040c177981 */ /* 0x0000a2000c1e1500 */
[----:B------:R-:W-:-:S03]  /*171b0*/  IMAD.WIDE R6, R3, 0x2, R26 ;  /* 0x0000000203067825 */ /* 0x000fc600078e021a */
[----:B------:R3:W2:Y:S04]  /*171c0*/  LDG.E.U16 R27, [R8.64] ;  /* 0x00000004081b7981 */ /* 0x0006a8000c1e1500 */
[----:B------:R1:W2:Y:S04]  /*171d0*/  LDG.E.U16 R26, [R10.64] ;  /* 0x000000040a1a7981 */ /* 0x0002a8000c1e1500 */
[----:B------:R-:W2:Y:S04]  /*171e0*/  LDL.64 R14, [R1+0x1720] ;  /* 0x00172000010e7983 */ /* 0x000ea80000100a00 */
[----:B------:R0:W-:Y:S04]  /*171f0*/  STL [R1+0x154], R0 ;  /* 0x0001540001007387 */ /* 0x0001e80000100800 */
[----:B------:R1:W-:Y:S04]  /*17200*/  STL [R1+0x150], R2 ;  /* 0x0001500201007387 */ /* 0x0003e80000100800 */
[----:B0-----:R0:W2:Y:S04]  /*17210*/  LDG.E.U16 R0, [R6.64] ;  /* 0x0000000406007981 */ /* 0x0010a8000c1e1500 */
[----:B-1----:R1:W2:Y:S01]  /*17220*/  LDG.E.U16 R2, [R4.64] ;  /* 0x0000000404027981 */ /* 0x0022a2000c1e1500 */
[----:B------:R-:W-:-:S06]  /*17230*/  IMAD.WIDE R12, R3, 0x2, R16 ;  /* 0x00000002030c7825 */ /* 0x000fcc00078e0210 */
[----:B------:R-:W2:Y:S01]  /*17240*/  LDG.E.U16 R13, [R12.64] ;  /* 0x000000040c0d7981 */ /* 0x000ea2000c1e1500 */
[----:B---3--:R-:W-:-:S03]  /*17250*/  IMAD.WIDE R8, R3, 0x2, R20 ;  /* 0x0000000203087825 */ /* 0x008fc600078e0214 */
[----:B----4-:R-:W-:Y:S01]  /*17260*/  STL [R1+0x148], R29 ;  /* 0x0001481d01007387 */ /* 0x010fe20000100800 */
[----:B------:R-:W-:-:S03]  /*17270*/  IMAD.WIDE R10, R3, 0x2, R24 ;  /* 0x00000002030a7825 */ /* 0x000fc600078e0218 */
[----:B------:R3:W-:Y:S04]  /*17280*/  STL [R1+0x14c], R28 ;  /* 0x00014c1c01007387 */ /* 0x0007e80000100800 */
[----:B------:R-:W4:Y:S04]  /*17290*/  LDG.E.U16 R9, [R8.64] ;  /* 0x0000000408097981 */ /* 0x000f28000c1e1500 */
[----:B------:R-:W4:Y:S04]  /*172a0*/  LDG.E.U16 R11, [R10.64] ;  /* 0x000000040a0b7981 */ /* 0x000f28000c1e1500 */
[----:B---3--:R-:W3:Y:S01]  /*172b0*/  LDL.64 R28, [R1+0x1718] ;  /* 0x00171800011c7983 */ /* 0x008ee20000100a00 */
[----:B0-----:R-:W-:-:S03]  /*172c0*/  IMAD.WIDE R6, R3, 0x2, R18 ;  /* 0x0000000203067825 */ /* 0x001fc600078e0212 */
[----:B--2---:R0:W-:Y:S04]  /*172d0*/  STL [R1+0x144], R23 ;  /* 0x0001441701007387 */ /* 0x0041e80000100800 */
[----:B------:R-:W2:Y:S04]  /*172e0*/  LDL.64 R16, [R1+0x1710] ;  /* 0x0017100001107983 */ /* 0x000ea80000100a00 */
[----:B0-----:R-:W2:Y:S04]  /*172f0*/  LDL.64 R22, [R1+0x14b0] ;  /* 0x0014b00001167983 */ /* 0x001ea80000100a00 */
[----:B------:R-:W-:Y:S04]  /*17300*/  STL [R1+0x13c], R27 ;  /* 0x00013c1b01007387 */ /* 0x000fe80000100800 */
[----:B------:R0:W-:Y:S01]  /*17310*/  STL [R1+0x140], R26 ;  /* 0x0001401a01007387 */ /* 0x0001e20000100800 */
[----:B-1----:R-:W-:-:S03]  /*17320*/  IMAD.WIDE R4, R3, 0x2, R14 ;  /* 0x0000000203047825 */ /* 0x002fc600078e020e */
[----:B------:R-:W2:Y:S04]  /*17330*/  LDL.64 R20, [R1+0x1700] ;  /* 0x0017000001147983 */ /* 0x000ea80000100a00 */
[----:B------:R-:W2:Y:S04]  /*17340*/  LDL.64 R18, [R1+0x14a8] ;  /* 0x0014a80001127983 */ /* 0x000ea80000100a00 */
[----:B0-----:R-:W2:Y:S04]  /*17350*/  LDL.64 R26, [R1+0x1708] ;  /* 0x00170800011a7983 */ /* 0x001ea80000100a00 */
[----:B------:R0:W-:Y:S04]  /*17360*/  STL [R1+0x138], R0 ;  /* 0x0001380001007387 */ /* 0x0001e80000100800 */
[----:B------:R1:W-:Y:S04]  /*17370*/  STL [R1+0x134], R2 ;  /* 0x0001340201007387 */ /* 0x0003e80000100800 */
[----:B------:R-:W2:Y:S04]  /*17380*/  LDL.64 R24, [R1+0x16f8] ;  /* 0x0016f80001187983 */ /* 0x000ea80000100a00 */
[----:B0-----:R0:W2:Y:S04]  /*17390*/  LDG.E.U16 R0, [R6.64] ;  /* 0x0000000406007981 */ /* 0x0010a8000c1e1500 */
[----:B-1----:R1:W2:Y:S04]  /*173a0*/  LDG.E.U16 R2, [R4.64] ;  /* 0x0000000404027981 */ /* 0x0022a8000c1e1500 */
[----:B------:R-:W2:Y:S04]  /*173b0*/  LDL.64 R14, [R1+0x16f0] ;  /* 0x0016f000010e7983 */ /* 0x000ea80000100a00 */
[----:B------:R3:W-:Y:S04]  /*173c0*/  STL [R1+0x130], R13 ;  /* 0x0001300d01007387 */ /* 0x0007e80000100800 */
[----:B----4-:R-:W-:Y:S01]  /*173d0*/  STL [R1+0x12c], R11 ;  /* 0x00012c0b01007387 */ /* 0x010fe20000100800 */
[----:B---3--:R-:W-:-:S03]  /*173e0*/  IMAD.WIDE R12, R3, 0x2, R28 ;  /* 0x00000002030c7825 */ /* 0x008fc600078e021c */
[----:B------:R2:W-:Y:S04]  /*173f0*/  STL [R1+0x128], R9 ;  /* 0x0001280901007387 */ /* 0x0005e80000100800 */
[----:B------:R3:W4:Y:S01]  /*17400*/  LDG.E.U16 R29, [R12.64] ;  /* 0x000000040c1d7981 */ /* 0x000722000c1e1500 */
[----:B--2---:R-:W-:-:S03]  /*17410*/  IMAD.WIDE R8, R3, 0x2, R16 ;  /* 0x0000000203087825 */ /* 0x004fc600078e0210 */
[----:B------:R-:W2:Y:S01]  /*17420*/  LDL.64 R16, [R1+0x14a0] ;  /* 0x0014a00001107983 */ /* 0x000ea20000100a00 */
[----:B------:R-:W-:-:S03]  /*17430*/  IMAD.WIDE R10, R3, 0x2, R22 ;  /* 0x00000002030a7825 */ /* 0x000fc600078e0216 */
[----:B------:R-:W2:Y:S01]  /*17440*/  LDL.64 R22, [R1+0x16e8] ;  /* 0x0016e80001167983 */ /* 0x000ea20000100a00 */
[----:B-1----:R-:W-:-:S04]  /*17450*/  IMAD.WIDE R4, R3, 0x2, R20 ;  /* 0x0000000203047825 */ /* 0x002fc800078e0214 */
[----:B---3--:R-:W-:-:S04]  /*17460*/  IMAD.WIDE R12, R3, 0x2, R18 ;  /* 0x00000002030c7825 */ /* 0x008fc800078e0212 */
[C---:B0-----:R-:W-:Y:S02]  /*17470*/  IMAD.WIDE R6, R3.reuse, 0x2, R26 ;  /* 0x0000000203067825 */ /* 0x041fe400078e021a */
[----:B------:R0:W3:Y:S04]  /*17480*/  LDG.E.U16 R27, [R8.64] ;  /* 0x00000004081b7981 */ /* 0x0000e8000c1e1500 */
[----:B------:R1:W3:Y:S04]  /*17490*/  LDG.E.U16 R26, [R10.64] ;  /* 0x000000040a1a7981 */ /* 0x0002e8000c1e1500 */
[----:B------:R-:W3:Y:S04]  /*174a0*/  LDG.E.U16 R13, [R12.64] ;  /* 0x000000040c0d7981 */ /* 0x000ee8000c1e1500 */
[----:B------:R0:W-:Y:S01]  /*174b0*/  STL [R1+0x124], R0 ;  /* 0x0001240001007387 */ /* 0x0001e20000100800 */
[----:B-1----:R-:W-:-:S03]  /*174c0*/  IMAD.WIDE R10, R3, 0x2, R24 ;  /* 0x00000002030a7825 */ /* 0x002fc600078e0218 */
[----:B------:R1:W-:Y:S04]  /*174d0*/  STL [R1+0x120], R2 ;  /* 0x0001200201007387 */ /* 0x0003e80000100800 */
[----:B------:R-:W3:Y:S04]  /*174e0*/  LDG.E.U16 R11, [R10.64] ;  /* 0x000000040a0b7981 */ /* 0x000ee8000c1e1500 */
[----:B0-----:R2:W3:Y:S04]  /*174f0*/  LDG.E.U16 R0, [R6.64] ;  /* 0x0000000406007981 */ /* 0x0014e8000c1e1500 */
[----:B-1----:R0:W3:Y:S04]  /*17500*/  LDG.E.U16 R2, [R4.64] ;  /* 0x0000000404027981 */ /* 0x0020e8000c1e1500 */
[----:B------:R-:W3:Y:S04]  /*17510*/  LDL.64 R18, [R1+0x16d8] ;  /* 0x0016d80001127983 */ /* 0x000ee80000100a00 */
[----:B------:R-:W3:Y:S01]  /*17520*/  LDL.64 R20, [R1+0x16e0] ;  /* 0x0016e00001147983 */ /* 0x000ee20000100a00 */
[----:B------:R-:W-:-:S06]  /*17530*/  IMAD.WIDE R8, R3, 0x2, R14 ;  /* 0x0000000203087825 */ /* 0x000fcc00078e020e */
[----:B------:R-:W3:Y:S04]  /*17540*/  LDG.E.U16 R9, [R8.64] ;  /* 0x0000000408097981 */ /* 0x000ee8000c1e1500 */
[----:B----4-:R1:W-:Y:S04]  /*17550*/  STL [R1+0x11c], R29 ;  /* 0x00011c1d01007387 */ /* 0x0103e80000100800 */
[----:B-1----:R-:W4:Y:S01]  /*17560*/  LDL.64 R28, [R1+0x16d0] ;  /* 0x0016d000011c7983 */ /* 0x002f220000100a00 */
[----:B--2---:R-:W-:-:S04]  /*17570*/  IMAD.WIDE R6, R3, 0x2, R22 ;  /* 0x0000000203067825 */ /* 0x004fc800078e0216 */
[C---:B0-----:R-:W-:Y:S01]  /*17580*/  IMAD.WIDE R4, R3.reuse, 0x2, R16 ;  /* 0x0000000203047825 */ /* 0x041fe200078e0210 */
[----:B---3--:R-:W-:Y:S04]  /*17590*/  STL [R1+0x114], R27 ;  /* 0x0001141b01007387 */ /* 0x008fe80000100800 */
[----:B------:R0:W-:Y:S04]  /*175a0*/  STL [R1+0x118], R26 ;  /* 0x0001181a01007387 */ /* 0x0001e80000100800 */
[----:B------:R-:W2:Y:S04]  /*175b0*/  LDL.64 R14, [R1+0x16c8] ;  /* 0x0016c800010e7983 */ /* 0x000ea80000100a00 */
[----:B0-----:R-:W3:Y:S04]  /*175c0*/  LDL.64 R26, [R1+0x1498] ;  /* 0x00149800011a7983 */ /* 0x001ee80000100a00 */
[----:B------:R0:W-:Y:S04]  /*175d0*/  STL [R1+0x110], R0 ;  /* 0x0001100001007387 */ /* 0x0001e80000100800 */
[----:B------:R-:W3:Y:S04]  /*175e0*/  LDL.64 R24, [R1+0x16c0] ;  /* 0x0016c00001187983 */ /* 0x000ee80000100a00 */
[----:B------:R-:W3:Y:S04]  /*175f0*/  LDL.64 R22, [R1+0x16b8] ;  /* 0x0016b80001167983 */ /* 0x000ee80000100a00 */
[----:B0-----:R3:W3:Y:S04]  /*17600*/  LDG.E.U16 R0, [R6.64] ;  /* 0x0000000406007981 */ /* 0x0016e8000c1e1500 */
[----:B------:R-:W3:Y:S04]  /*17610*/  LDL.64 R16, [R1+0x1490] ;  /* 0x0014900001107983 */ /* 0x000ee80000100a00 */
[----:B------:R0:W-:Y:S04]  /*17620*/  STL [R1+0x10c], R2 ;  /* 0x00010c0201007387 */ /* 0x0001e80000100800 */
[----:B------:R-:W-:Y:S04]  /*17630*/  STL [R1+0x108], R13 ;  /* 0x0001080d01007387 */ /* 0x000fe80000100800 */
[----:B------:R1:W-:Y:S04]  /*17640*/  STL [R1+0x104], R11 ;  /* 0x0001040b01007387 */ /* 0x0003e80000100800 */
[----:B0-----:R2:W3:Y:S01]  /*17650*/  LDG.E.U16 R2, [R4.64] ;  /* 0x0000000404027981 */ /* 0x0014e2000c1e1500 */
[----:B-1----:R-:W-:-:S03]  /*17660*/  IMAD.WIDE R10, R3, 0x2, R18 ;  /* 0x00000002030a7825 */ /* 0x002fc600078e0212 */
[----:B------:R-:W3:Y:S01]  /*17670*/  LDL.64 R18, [R1+0x16a8] ;  /* 0x0016a80001127983 */ /* 0x000ee20000100a00 */
[----:B------:R-:W-:-:S03]  /*17680*/  IMAD.WIDE R12, R3, 0x2, R20 ;  /* 0x00000002030c7825 */ /* 0x000fc600078e0214 */
[----:B------:R-:W3:Y:S04]  /*17690*/  LDL.64 R20, [R1+0x16b0] ;  /* 0x0016b00001147983 */ /* 0x000ee80000100a00 */
[----:B------:R4:W-:Y:S02]  /*176a0*/  STL [R1+0x100], R9 ;  /* 0x0001000901007387 */ /* 0x0009e40000100800 */
[C---:B----4-:R-:W-:Y:S02]  /*176b0*/  IMAD.WIDE R8, R3.reuse, 0x2, R28 ;  /* 0x0000000203087825 */ /* 0x050fe400078e021c */
[----:B------:R0:W4:Y:S04]  /*176c0*/  LDG.E.U16 R28, [R10.64] ;  /* 0x000000040a1c7981 */ /* 0x000128000c1e1500 */
[----:B------:R1:W4:Y:S01]  /*176d0*/  LDG.E.U16 R29, [R8.64] ;  /* 0x00000004081d7981 */ /* 0x000322000c1e1500 */
[----:B--2---:R-:W-:-:S04]  /*176e0*/  IMAD.WIDE R4, R3, 0x2, R14 ;  /* 0x0000000203047825 */ /* 0x004fc800078e020e */
[C---:B---3--:R-:W-:Y:S02]  /*176f0*/  IMAD.WIDE R6, R3.reuse, 0x2, R26 ;  /* 0x0000000203067825 */ /* 0x048fe400078e021a */
[----:B------:R2:W3:Y:S04]  /*17700*/  LDG.E.U16 R27, [R4.64] ;  /* 0x00000004041b7981 */ /* 0x0004e8000c1e1500 */
[----:B------:R0:W3:Y:S02]  /*17710*/  LDG.E.U16 R26, [R6.64] ;  /* 0x00000004061a7981 */ /* 0x0000e4000c1e1500 */
[C---:B0-----:R-:W-:Y:S02]  /*17720*/  IMAD.WIDE R10, R3.reuse, 0x2, R22 ;  /* 0x00000002030a7825 */ /* 0x041fe400078e0216 */
[----:B------:R0:W-:Y:S02]  /*17730*/  STL [R1+0xfc], R0 ;  /* 0x0000fc0001007387 */ /* 0x0001e40000100800 */
[----:B-1----:R-:W-:-:S02]  /*17740*/  IMAD.WIDE R8, R3, 0x2, R16 ;  /* 0x0000000203087825 */ /* 0x002fc400078e0210 */
[----:B------:R-:W3:Y:S04]  /*17750*/  LDL.64 R14, [R1+0x16a0] ;  /* 0x0016a000010e7983 */ /* 0x000ee80000100a00 */
[----:B------:R-:W4:Y:S04]  /*17760*/  LDL.64 R22, [R1+0x1690] ;  /* 0x0016900001167983 */ /* 0x000f280000100a00 */
[----:B0-----:R0:W4:Y:S04]  /*17770*/  LDG.E.U16 R0, [R12.64] ;  /* 0x000000040c007981 */ /* 0x001128000c1e1500 */
[----:B------:R-:W4:Y:S04]  /*17780*/  LDG.E.U16 R9, [R8.64] ;  /* 0x0000000408097981 */ /* 0x000f28000c1e1500 */
[----:B------:R-:W4:Y:S01]  /*17790*/  LDL.64 R16, [R1+0x1688] ;  /* 0x0016880001107983 */ /* 0x000f220000100a00 */
[----:B0-----:R-:W-:-:S03]  /*177a0*/  IMAD.WIDE R12, R3, 0x2, R24 ;  /* 0x00000002030c7825 */ /* 0x001fc600078e0218 */
[----:B------:R-:W4:Y:S01]  /*177b0*/  LDL.64 R24, [R1+0x1698] ;  /* 0x0016980001187983 */ /* 0x000f220000100a00 */
[----:B--2---:R-:W-:-:S03]  /*177c0*/  IMAD.WIDE R4, R3, 0x2, R18 ;  /* 0x0000000203047825 */ /* 0x004fc600078e0212 */
[----:B------:R0:W2:Y:S04]  /*177d0*/  LDG.E.U16 R19, [R10.64] ;  /* 0x000000040a137981 */ /* 0x0000a8000c1e1500 */
[----:B------:R3:W2:Y:S01]  /*177e0*/  LDG.E.U16 R18, [R12.64] ;  /* 0x000000040c127981 */ /* 0x0006a2000c1e1500 */
[----:B------:R-:W-:-:S03]  /*177f0*/  IMAD.WIDE R6, R3, 0x2, R20 ;  /* 0x0000000203067825 */ /* 0x000fc600078e0214 */
[----:B0-----:R-:W2:Y:S04]  /*17800*/  LDL.64 R10, [R1+0x1488] ;  /* 0x00148800010a7983 */ /* 0x001ea80000100a00 */
[----:B------:R0:W-:Y:S04]  /*17810*/  STL [R1+0xf8], R2 ;  /* 0x0000f80201007387 */ /* 0x0001e80000100800 */
[----:B0-----:R0:W2:Y:S01]  /*17820*/  LDG.E.U16 R2, [R6.64] ;  /* 0x0000000406027981 */ /* 0x0010a2000c1e1500 */
[----:B---3--:R-:W-:-:S03]  /*17830*/  IMAD.WIDE R12, R3, 0x2, R14 ;  /* 0x00000002030c7825 */ /* 0x008fc600078e020e */
[----:B----4-:R1:W-:Y:S04]  /*17840*/  STL [R1+0xf4], R0 ;  /* 0x0000f40001007387 */ /* 0x0103e80000100800 */
[----:B------:R-:W-:Y:S04]  /*17850*/  STL [R1+0xec], R29 ;  /* 0x0000ec1d01007387 */ /* 0x000fe80000100800 */
[----:B------:R3:W-:Y:S01]  /*17860*/  STL [R1+0xf0], R28 ;  /* 0x0000f01c01007387 */ /* 0x0007e20000100800 */
[----:B0-----:R-:W-:-:S03]  /*17870*/  IMAD.WIDE R6, R3, 0x2, R22 ;  /* 0x0000000203067825 */ /* 0x001fc600078e0216 */
[----:B-1----:R0:W4:Y:S04]  /*17880*/  LDG.E.U16 R0, [R4.64] ;  /* 0x0000000404007981 */ /* 0x002128000c1e1500 */
[----:B------:R-:W4:Y:S04]  /*17890*/  LDG.E.U16 R13, [R12.64] ;  /* 0x000000040c0d7981 */ /* 0x000f28000c1e1500 */
[----:B---3--:R-:W3:Y:S04]  /*178a0*/  LDL.64 R28, [R1+0x1480] ;  /* 0x00148000011c7983 */ /* 0x008ee80000100a00 */
[----:B------:R-:W-:Y:S04]  /*178b0*/  STL [R1+0xe4], R27 ;  /* 0x0000e41b01007387 */ /* 0x000fe80000100800 */
[----:B------:R1:W-:Y:S04]  /*178c0*/  STL [R1+0xe8], R26 ;  /* 0x0000e81a01007387 */ /* 0x0003e80000100800 */
[----:B------:R-:W3:Y:S01]  /*178d0*/  LDL.64 R20, [R1+0x1678] ;  /* 0x0016780001147983 */ /* 0x000ee20000100a00 */
[----:B--2---:R-:W-:-:S03]  /*178e0*/  IMAD.WIDE R10, R3, 0x2, R10 ;  /* 0x00000002030a7825 */ /* 0x004fc600078e020a */
[----:B-1----:R-:W2:Y:S04]  /*178f0*/  LDL.64 R26, [R1+0x1680] ;  /* 0x00168000011a7983 */ /* 0x002ea80000100a00 */
[----:B------:R-:W-:Y:S04]  /*17900*/  STL [R1+0xdc], R19 ;  /* 0x0000dc1301007387 */ /* 0x000fe80000100800 */
[----:B------:R1:W-:Y:S04]  /*17910*/  STL [R1+0xe0], R18 ;  /* 0x0000e01201007387 */ /* 0x0003e80000100800 */
[----:B------:R-:W2:Y:S04]  /*17920*/  LDL.64 R14, [R1+0x1478] ;  /* 0x00147800010e7983 */ /* 0x000ea80000100a00 */
[----:B------:R-:W2:Y:S04]  /*17930*/  LDG.E.U16 R11, [R10.64] ;  /* 0x000000040a0b7981 */ /* 0x000ea8000c1e1500 */
[----:B-1----:R-:W2:Y:S04]  /*17940*/  LDL.64 R18, [R1+0x1670] ;  /* 0x0016700001127983 */ /* 0x002ea80000100a00 */
[----:B------:R1:W-:Y:S04]  /*17950*/  STL [R1+0xd8], R9 ;  /* 0x0000d80901007387 */ /* 0x0003e80000100800 */
[----:B------:R0:W-:Y:S01]  /*17960*/  STL [R1+0xd4], R2 ;  /* 0x0000d40201007387 */ /* 0x0001e20000100800 */
[----:B-1----:R-:W-:-:S03]  /*17970*/  IMAD.WIDE R8, R3, 0x2, R24 ;  /* 0x0000000203087825 */ /* 0x002fc600078e0218 */
[----:B------:R-:W2:Y:S04]  /*17980*/  LDL.64 R24, [R1+0x1668] ;  /* 0x0016680001187983 */ /* 0x000ea80000100a00 */
[----:B------:R-:W2:Y:S04]  /*17990*/  LDG.E.U16 R9, [R8.64] ;  /* 0x0000000408097981 */ /* 0x000ea8000c1e1500 */
[----:B0-----:R-:W2:Y:S01]  /*179a0*/  LDG.E.U16 R2, [R6.64] ;  /* 0x0000000406027981 */ /* 0x001ea2000c1e1500 */
[----:B------:R-:W-:-:S03]  /*179b0*/  IMAD.WIDE R4, R3, 0x2, R16 ;  /* 0x0000000203047825 */ /* 0x000fc600078e0210 */
[----:B------:R-:W2:Y:S04]  /*179c0*/  LDL.64 R16, [R1+0x1660] ;  /* 0x0016600001107983 */ /* 0x000ea80000100a00 */
[----:B----4-:R0:W-:Y:S04]  /*179d0*/  STL [R1+0xd0], R0 ;  /* 0x0000d00001007387 */ /* 0x0101e80000100800 */
[----:B------:R-:W4:Y:S04]  /*179e0*/  LDL.64 R22, [R1+0x1658] ;  /* 0x0016580001167983 */ /* 0x000f280000100a00 */
[----:B------:R3:W-:Y:S04]  /*179f0*/  STL [R1+0xcc], R13 ;  /* 0x0000cc0d01007387 */ /* 0x0007e80000100800 */
[----:B0-----:R0:W4:Y:S01]  /*17a00*/  LDG.E.U16 R0, [R4.64] ;  /* 0x0000000404007981 */ /* 0x001122000c1e1500 */
[----:B---3--:R-:W-:-:S03]  /*17a10*/  IMAD.WIDE R12, R3, 0x2, R28 ;  /* 0x00000002030c7825 */ /* 0x008fc600078e021c */
[----:B--2---:R-:W-:Y:S04]  /*17a20*/  STL [R1+0xc8], R11 ;  /* 0x0000c80b01007387 */ /* 0x004fe80000100800 */
[----:B------:R-:W-:Y:S04]  /*17a30*/  STL [R1+0xc4], R9 ;  /* 0x0000c40901007387 */ /* 0x000fe80000100800 */
[----:B------:R1:W-:Y:S04]  /*17a40*/  STL [R1+0xc0], R2 ;  /* 0x0000c00201007387 */ /* 0x0003e80000100800 */
[----:B-1----:R1:W2:Y:S01]  /*17a50*/  LDG.E.U16 R2, [R12.64] ;  /* 0x000000040c027981 */ /* 0x0022a2000c1e1500 */
[----:B------:R-:W-:-:S03]  /*17a60*/  IMAD.WIDE R8, R3, 0x2, R20 ;  /* 0x0000000203087825 */ /* 0x000fc600078e0214 */
[----:B------:R-:W3:Y:S01]  /*17a70*/  LDL.64 R20, [R1+0x1470] ;  /* 0x0014700001147983 */ /* 0x000ee20000100a00 */
[----:B0-----:R-:W-:-:S03]  /*17a80*/  IMAD.WIDE R4, R3, 0x2, R14 ;  /* 0x0000000203047825 */ /* 0x001fc600078e020e */
[----:B------:R0:W3:Y:S01]  /*17a90*/  LDG.E.U16 R29, [R8.64] ;  /* 0x00000004081d7981 */ /* 0x0000e2000c1e1500 */
[----:B------:R-:W-:-:S04]  /*17aa0*/  IMAD.WIDE R6, R3, 0x2, R18 ;  /* 0x0000000203067825 */ /* 0x000fc800078e0212 */
[C---:B------:R-:W-:Y:S01]  /*17ab0*/  IMAD.WIDE R10, R3.reuse, 0x2, R26 ;  /* 0x00000002030a7825 */ /* 0x040fe200078e021a */
[----:B------:R1:W3:Y:S03]  /*17ac0*/  LDG.E.U16 R28, [R6.64] ;  /* 0x00000004061c7981 */ /* 0x0002e6000c1e1500 */
[C---:B0-----:R-:W-:Y:S01]  /*17ad0*/  IMAD.WIDE R8, R3.reuse, 0x2, R24 ;  /* 0x0000000203087825 */ /* 0x041fe200078e0218 */
[----:B------:R4:W3:Y:S03]  /*17ae0*/  LDG.E.U16 R27, [R4.64] ;  /* 0x00000004041b7981 */ /* 0x0008e6000c1e1500 */
[----:B-1----:R-:W-:-:S05]  /*17af0*/  IMAD.WIDE R6, R3, 0x2, R16 ;  /* 0x0000000203067825 */ /* 0x002fca00078e0210 */
[----:B------:R3:W3:Y:S01]  /*17b00*/  LDG.E.U16 R26, [R6.64] ;  /* 0x00000004061a7981 */ /* 0x0006e2000c1e1500 */
[----:B----4-:R-:W-:-:S03]  /*17b10*/  IMAD.WIDE R4, R3, 0x2, R22 ;  /* 0x0000000203047825 */ /* 0x010fc600078e0216 */
[----:B------:R0:W4:Y:S04]  /*17b20*/  LDG.E.U16 R23, [R8.64] ;  /* 0x0000000408177981 */ /* 0x000128000c1e1500 */
[----:B------:R1:W-:Y:S04]  /*17b30*/  STL [R1+0xbc], R0 ;  /* 0x0000bc0001007387 */ /* 0x0003e80000100800 */
[----:B------:R-:W4:Y:S04]  /*17b40*/  LDL.64 R18, [R1+0x1650] ;  /* 0x0016500001127983 */ /* 0x000f280000100a00 */
[----:B------:R-:W4:Y:S04]  /*17b50*/  LDL.64 R14, [R1+0x1648] ;  /* 0x00164800010e7983 */ /* 0x000f280000100a00 */
[----:B------:R-:W4:Y:S04]  /*17b60*/  LDL.64 R16, [R1+0x1640] ;  /* 0x0016400001107983 */ /* 0x000f280000100a00 */
[----:B------:R-:W4:Y:S04]  /*17b70*/  LDL.64 R12, [R1+0x1468] ;  /* 0x00146800010c7983 */ /* 0x000f280000100a00 */
[----:B0-----:R-:W4:Y:S04]  /*17b80*/  LDL.64 R8, [R1+0x1638] ;  /* 0x0016380001087983 */ /* 0x001f280000100a00 */
[----:B-1----:R0:W4:Y:S04]  /*17b90*/  LDG.E.U16 R0, [R10.64] ;  /* 0x000000040a007981 */ /* 0x002128000c1e1500 */
[----:B--2---:R1:W-:Y:S04]  /*17ba0*/  STL [R1+0xb8], R2 ;  /* 0x0000b80201007387 */ /* 0x0043e80000100800 */
[----:B-1----:R-:W2:Y:S01]  /*17bb0*/  LDG.E.U16 R2, [R4.64] ;  /* 0x0000000404027981 */ /* 0x002ea2000c1e1500 */
[----:B---3--:R-:W-:-:S03]  /*17bc0*/  IMAD.WIDE R6, R3, 0x2, R20 ;  /* 0x0000000203067825 */ /* 0x008fc600078e0214 */
[----:B--2---:R1:W-:Y:S04]  /*17bd0*/  STL [R1+0x4108], R2 ;  /* 0x0041080201007387 */ /* 0x0043e80000100800 */
[----:B0-----:R-:W2:Y:S01]  /*17be0*/  LDL.64 R10, [R1+0x1630] ;  /* 0x00163000010a7983 */ /* 0x001ea20000100a00 */
[----:B----4-:R-:W-:-:S03]  /*17bf0*/  IMAD.WIDE R4, R3, 0x2, R18 ;  /* 0x0000000203047825 */ /* 0x010fc600078e0212 */
[----:B------:R0:W-:Y:S04]  /*17c00*/  STL [R1+0xb4], R0 ;  /* 0x0000b40001007387 */ /* 0x0001e80000100800 */
[----:B------:R-:W3:Y:S04]  /*17c10*/  LDL.64 R18, [R1+0x1628] ;  /* 0x0016280001127983 */ /* 0x000ee80000100a00 */
[----:B-1----:R1:W4:Y:S04]  /*17c20*/  LDG.E.U16 R2, [R4.64] ;  /* 0x0000000404027981 */ /* 0x002328000c1e1500 */
[----:B0-----:R0:W3:Y:S01]  /*17c30*/  LDG.E.U16 R0, [R6.64] ;  /* 0x0000000406007981 */ /* 0x0010e2000c1e1500 */
[----:B-1----:R-:W-:-:S03]  /*17c40*/  IMAD.WIDE R4, R3, 0x2, R14 ;  /* 0x0000000203047825 */ /* 0x002fc600078e020e */
[----:B------:R-:W4:Y:S04]  /*17c50*/  LDL.64 R14, [R1+0x1460] ;  /* 0x00146000010e7983 */ /* 0x000f280000100a00 */
[----:B------:R1:W4:Y:S02]  /*17c60*/  LDG.E.U16 R22, [R4.64] ;  /* 0x0000000404167981 */ /* 0x000324000c1e1500 */
[C---:B-1----:R-:W-:Y:S02]  /*17c70*/  IMAD.WIDE R4, R3.reuse, 0x2, R16 ;  /* 0x0000000203047825 */ /* 0x042fe400078e0210 */
[----:B------:R-:W4:Y:S04]  /*17c80*/  LDL.64 R16, [R1+0x1620] ;  /* 0x0016200001107983 */ /* 0x000f280000100a00 */
[----:B------:R1:W4:Y:S02]  /*17c90*/  LDG.E.U16 R25, [R4.64] ;  /* 0x0000000404197981 */ /* 0x000324000c1e1500 */
[----:B-1----:R-:W-:-:S02]  /*17ca0*/  IMAD.WIDE R4, R3, 0x2, R12 ;  /* 0x0000000203047825 */ /* 0x002fc400078e020c */
[----:B------:R-:W4:Y:S04]  /*17cb0*/  LDL.64 R12, [R1+0x1618] ;  /* 0x00161800010c7983 */ /* 0x000f280000100a00 */
[----:B------:R1:W4:Y:S02]  /*17cc0*/  LDG.E.U16 R21, [R4.64] ;  /* 0x0000000404157981 */ /* 0x000324000c1e1500 */
[C---:B-1----:R-:W-:Y:S02]  /*17cd0*/  IMAD.WIDE R4, R3.reuse, 0x2, R8 ;  /* 0x0000000203047825 */ /* 0x042fe400078e0208 */
[----:B------:R-:W4:Y:S04]  /*17ce0*/  LDL.64 R8, [R1+0x1610] ;  /* 0x0016100001087983 */ /* 0x000f280000100a00 */
[----:B------:R-:W-:Y:S04]  /*17cf0*/  STL [R1+0xb0], R29 ;  /* 0x0000b01d01007387 */ /* 0x000fe80000100800 */
[----:B------:R2:W4:Y:S04]  /*17d00*/  LDG.E.U16 R20, [R4.64] ;  /* 0x0000000404147981 */ /* 0x000528000c1e1500 */
[----:B------:R1:W-:Y:S04]  /*17d10*/  STL [R1+0xac], R28 ;  /* 0x0000ac1c01007387 */ /* 0x0003e80000100800 */
[----:B------:R-:W-:Y:S04]  /*17d20*/  STL [R1+0xa8], R27 ;  /* 0x0000a81b01007387 */ /* 0x000fe80000100800 */
[----:B0-----:R-:W4:Y:S01]  /*17d30*/  LDL.64 R6, [R1+0x1608] ;  /* 0x0016080001067983 */ /* 0x001f220000100a00 */
[----:B--2---:R-:W-:-:S03]  /*17d40*/  IMAD.WIDE R4, R3, 0x2, R10 ;  /* 0x0000000203047825 */ /* 0x004fc600078e020a */
[----:B------:R-:W2:Y:S04]  /*17d50*/  LDL.64 R10, [R1+0x1458] ;  /* 0x00145800010a7983 */ /* 0x000ea80000100a00 */
[----:B------:R3:W2:Y:S04]  /*17d60*/  LDG.E.U16 R24, [R4.64] ;  /* 0x0000000404187981 */ /* 0x0006a8000c1e1500 */
[----:B------:R0:W-:Y:S01]  /*17d70*/  STL [R1+0xa4], R23 ;  /* 0x0000a41701007387 */ /* 0x0001e20000100800 */
[----:B---3--:R-:W-:-:S05]  /*17d80*/  IMAD.WIDE R4, R3, 0x2, R18 ;  /* 0x0000000203047825 */ /* 0x008fca00078e0212 */
[----:B-1----:R4:W3:Y:S02]  /*17d90*/  LDG.E.U16 R28, [R4.64] ;  /* 0x00000004041c7981 */ /* 0x0028e4000c1e1500 */
[C---:B----4-:R-:W-:Y:S02]  /*17da0*/  IMAD.WIDE R4, R3.reuse, 0x2, R14 ;  /* 0x0000000203047825 */ /* 0x050fe400078e020e */
[----:B------:R-:W4:Y:S04]  /*17db0*/  LDL.64 R14, [R1+0x1600] ;  /* 0x00160000010e7983 */ /* 0x000f280000100a00 */
[----:B0-----:R0:W3:Y:S04]  /*17dc0*/  LDG.E.U16 R23, [R4.64] ;  /* 0x0000000404177981 */ /* 0x0010e8000c1e1500 */
[----:B------:R1:W-:Y:S01]  /*17dd0*/  STL [R1+0xa0], R26 ;  /* 0x0000a01a01007387 */ /* 0x0003e20000100800 */
[----:B0-----:R-:W-:-:S03]  /*17de0*/  IMAD.WIDE R4, R3, 0x2, R16 ;  /* 0x0000000203047825 */ /* 0x001fc600078e0210 */
[----:B------:R-:W3:Y:S04]  /*17df0*/  LDL.64 R16, [R1+0x15f8] ;  /* 0x0015f80001107983 */ /* 0x000ee80000100a00 */
[----:B------:R0:W3:Y:S02]  /*17e00*/  LDG.E.U16 R27, [R4.64] ;  /* 0x00000004041b7981 */ /* 0x0000e4000c1e1500 */
[C---:B0-----:R-:W-:Y:S02]  /*17e10*/  IMAD.WIDE R4, R3.reuse, 0x2, R12 ;  /* 0x0000000203047825 */ /* 0x041fe400078e020c */
[----:B------:R-:W3:Y:S04]  /*17e20*/  LDL.64 R12, [R1+0x1450] ;  /* 0x00145000010c7983 */ /* 0x000ee80000100a00 */
[----:B-1----:R0:W3:Y:S04]  /*17e30*/  LDG.E.U16 R26, [R4.64] ;  /* 0x00000004041a7981 */ /* 0x0020e8000c1e1500 */
[----:B------:R1:W-:Y:S01]  /*17e40*/  STL [R1+0x98], R0 ;  /* 0x0000980001007387 */ /* 0x0003e20000100800 */
[----:B0-----:R-:W-:-:S03]  /*17e50*/  IMAD.WIDE R4, R3, 0x2, R8 ;  /* 0x0000000203047825 */ /* 0x001fc600078e0208 */
[----:B------:R-:W3:Y:S04]  /*17e60*/  LDL.64 R8, [R1+0x15f0] ;  /* 0x0015f00001087983 */ /* 0x000ee80000100a00 */
[----:B-1----:R2:W3:Y:S04]  /*17e70*/  LDG.E.U16 R0, [R4.64] ;  /* 0x0000000404007981 */ /* 0x0024e8000c1e1500 */
[----:B------:R0:W-:Y:S01]  /*17e80*/  STL [R1+0x94], R2 ;  /* 0x0000940201007387 */ /* 0x0001e20000100800 */
[----:B--2---:R-:W-:-:S03]  /*17e90*/  IMAD.WIDE R4, R3, 0x2, R10 ;  /* 0x0000000203047825 */ /* 0x004fc600078e020a */
[----:B------:R-:W2:Y:S04]  /*17ea0*/  LDL.64 R10, [R1+0x15e8] ;  /* 0x0015e800010a7983 */ /* 0x000ea80000100a00 */
[----:B0-----:R0:W2:Y:S04]  /*17eb0*/  LDG.E.U16 R2, [R4.64] ;  /* 0x0000000404027981 */ /* 0x0010a8000c1e1500 */
[----:B------:R1:W-:Y:S01]  /*17ec0*/  STL [R1+0x90], R22 ;  /* 0x0000901601007387 */ /* 0x0003e20000100800 */
[----:B0-----:R-:W-:-:S03]  /*17ed0*/  IMAD.WIDE R4, R3, 0x2, R6 ;  /* 0x0000000203047825 */ /* 0x001fc600078e0206 */
[----:B------:R-:W2:Y:S04]  /*17ee0*/  LDL.64 R6, [R1+0x15e0] ;  /* 0x0015e00001067983 */ /* 0x000ea80000100a00 */
[----:B-1----:R4:W2:Y:S04]  /*17ef0*/  LDG.E.U16 R22, [R4.64] ;  /* 0x0000000404167981 */ /* 0x0028a8000c1e1500 */
[----:B------:R0:W-:Y:S01]  /*17f00*/  STL [R1+0x8c], R25 ;  /* 0x00008c1901007387 */ /* 0x0001e20000100800 */
[----:B----4-:R-:W-:-:S03]  /*17f10*/  IMAD.WIDE R4, R3, 0x2, R14 ;  /* 0x0000000203047825 */ /* 0x010fc600078e020e */
[----:B------:R-:W4:Y:S04]  /*17f20*/  LDL.64 R14, [R1+0x1448] ;  /* 0x00144800010e7983 */ /* 0x000f280000100a00 */
[----:B0-----:R3:W4:Y:S04]  /*17f30*/  LDG.E.U16 R25, [R4.64] ;  /* 0x0000000404197981 */ /* 0x001728000c1e1500 */
[----:B------:R0:W-:Y:S04]  /*17f40*/  STL [R1+0x88], R21 ;  /* 0x0000881501007387 */ /* 0x0001e80000100800 */
[----:B------:R-:W4:Y:S01]  /*17f50*/  LDL.64 R18, [R1+0x1440] ;  /* 0x0014400001127983 */ /* 0x000f220000100a00 */
[----:B---3--:R-:W-:-:S03]  /*17f60*/  IMAD.WIDE R4, R3, 0x2, R16 ;  /* 0x0000000203047825 */ /* 0x008fc600078e0210 */
[----:B------:R1:W-:Y:S04]  /*17f70*/  STL [R1+0x84], R20 ;  /* 0x0000841401007387 */ /* 0x0003e80000100800 */
[----:B0-----:R0:W3:Y:S02]  /*17f80*/  LDG.E.U16 R21, [R4.64] ;  /* 0x0000000404157981 */ /* 0x0010e4000c1e1500 */
[C---:B0-----:R-:W-:Y:S02]  /*17f90*/  IMAD.WIDE R4, R3.reuse, 0x2, R12 ;  /* 0x0000000203047825 */ /* 0x041fe400078e020c */
[----:B------:R-:W3:Y:S04]  /*17fa0*/  LDL.64 R12, [R1+0x1438] ;  /* 0x00143800010c7983 */ /* 0x000ee80000100a00 */
[----:B-1----:R0:W3:Y:S04]  /*17fb0*/  LDG.E.U16 R20, [R4.64] ;  /* 0x0000000404147981 */ /* 0x0020e8000c1e1500 */
[----:B------:R1:W-:Y:S01]  /*17fc0*/  STL [R1+0x80], R24 ;  /* 0x0000801801007387 */ /* 0x0003e20000100800 */
[----:B0-----:R-:W-:-:S03]  /*17fd0*/  IMAD.WIDE R4, R3, 0x2, R8 ;  /* 0x0000000203047825 */ /* 0x001fc600078e0208 */
[----:B------:R-:W3:Y:S04]  /*17fe0*/  LDL.64 R8, [R1+0x13e0] ;  /* 0x0013e00001087983 */ /* 0x000ee80000100a00 */
[----:B-1----:R2:W3:Y:S04]  /*17ff0*/  LDG.E.U16 R24, [R4.64] ;  /* 0x0000000404187981 */ /* 0x0024e8000c1e1500 */
[----:B------:R-:W-:Y:S01]  /*18000*/  STL [R1+0x7c], R28 ;  /* 0x00007c1c01007387 */ /* 0x000fe20000100800 */
[----:B--2---:R-:W-:-:S03]  /*18010*/  IMAD.WIDE R4, R3, 0x2, R10 ;  /* 0x0000000203047825 */ /* 0x004fc600078e020a */
[----:B------:R-:W2:Y:S04]  /*18020*/  LDL.64 R10, [R1+0x13d8] ;  /* 0x0013d800010a7983 */ /* 0x000ea80000100a00 */
[----:B------:R0:W2:Y:S04]  /*18030*/  LDG.E.U16 R29, [R4.64] ;  /* 0x00000004041d7981 */ /* 0x0000a8000c1e1500 */
[----:B------:R1:W-:Y:S01]  /*18040*/  STL [R1+0x78], R23 ;  /* 0x0000781701007387 */ /* 0x0003e20000100800 */
[----:B0-----:R-:W-:-:S03]  /*18050*/  IMAD.WIDE R4, R3, 0x2, R6 ;  /* 0x0000000203047825 */ /* 0x001fc600078e0206 */
[----:B------:R-:W2:Y:S04]  /*18060*/  LDL.64 R6, [R1+0x13d0] ;  /* 0x0013d00001067983 */ /* 0x000ea80000100a00 */
[----:B-1----:R4:W2:Y:S04]  /*18070*/  LDG.E.U16 R23, [R4.64] ;  /* 0x0000000404177981 */ /* 0x0028a8000c1e1500 */
[----:B------:R-:W-:Y:S04]  /*18080*/  STL [R1+0x74], R27 ;  /* 0x0000741b01007387 */ /* 0x000fe80000100800 */
[----:B------:R-:W2:Y:S01]  /*18090*/  LDL.64 R16, [R1+0x13c8] ;  /* 0x0013c80001107983 */ /* 0x000ea20000100a00 */
[----:B----4-:R-:W-:-:S03]  /*180a0*/  IMAD.WIDE R4, R3, 0x2, R14 ;  /* 0x0000000203047825 */ /* 0x010fc600078e020e */
[----:B------:R0:W-:Y:S04]  /*180b0*/  STL [R1+0x70], R26 ;  /* 0x0000701a01007387 */ /* 0x0001e80000100800 */
[----:B------:R1:W4:Y:S04]  /*180c0*/  LDG.E.U16 R28, [R4.64] ;  /* 0x00000004041c7981 */ /* 0x000328000c1e1500 */
[----:B------:R-:W4:Y:S01]  /*180d0*/  LDL.64 R14, [R1+0x1430] ;  /* 0x00143000010e7983 */ /* 0x000f220000100a00 */
[----:B-1----:R-:W-:-:S03]  /*180e0*/  IMAD.WIDE R4, R3, 0x2, R18 ;  /* 0x0000000203047825 */ /* 0x002fc600078e0212 */
[----:B------:R1:W-:Y:S04]  /*180f0*/  STL [R1+0x6c], R0 ;  /* 0x00006c0001007387 */ /* 0x0003e80000100800 */
[----:B0-----:R3:W4:Y:S02]  /*18100*/  LDG.E.U16 R26, [R4.64] ;  /* 0x00000004041a7981 */ /* 0x001724000c1e1500 */
[C---:B---3--:R-:W-:Y:S02]  /*18110*/  IMAD.WIDE R4, R3.reuse, 0x2, R12 ;  /* 0x0000000203047825 */ /* 0x048fe400078e020c */
        /* <DEDUP_REMOVED lines=10> */
[----:B------:R-:W-:Y:S04]  /*181c0*/  STL [R1+0x60], R25 ;  /* 0x0000601901007387 */ /* 0x000fe80000100800 */
[----:B------:R-:W-:Y:S01]  /*181d0*/  STL [R1+0x5c], R21 ;  /* 0x00005c1501007387 */ /* 0x000fe20000100800 */
[----:B0-----:R-:W-:-:S03]  /*181e0*/  IMAD.WIDE R4, R3, 0x2, R6 ;  /* 0x0000000203047825 */ /* 0x001fc600078e0206 */
[----:B------:R-:W2:Y:S04]  /*181f0*/  LDL.64 R6, [R1+0x13b0] ;  /* 0x0013b00001067983 */ /* 0x000ea80000100a00 */
[----:B------:R0:W-:Y:S04]  /*18200*/  STL [R1+0x58], R20 ;  /* 0x0000581401007387 */ /* 0x0001e80000100800 */
[----:B------:R1:W2:Y:S04]  /*18210*/  LDG.E.U16 R27, [R4.64] ;  /* 0x00000004041b7981 */ /* 0x0002a8000c1e1500 */
[----:B0-----:R-:W2:Y:S04]  /*18220*/  LDL.64 R20, [R1+0x13a8] ;  /* 0x0013a80001147983 */ /* 0x001ea80000100a00 */
[----:B------:R0:W-:Y:S04]  /*18230*/  STL [R1+0x54], R24 ;  /* 0x0000541801007387 */ /* 0x0001e80000100800 */
[----:B------:R-:W2:Y:S01]  /*18240*/  LDL.64 R18, [R1+0x1420] ;  /* 0x0014200001127983 */ /* 0x000ea20000100a00 */
[----:B-1----:R-:W-:-:S03]  /*18250*/  IMAD.WIDE R4, R3, 0x2, R16 ;  /* 0x0000000203047825 */ /* 0x002fc600078e0210 */
[----:B------:R-:W2:Y:S04]  /*18260*/  LDL.64 R16, [R1+0x13a0] ;  /* 0x0013a00001107983 */ /* 0x000ea80000100a00 */
[----:B------:R4:W2:Y:S02]  /*18270*/  LDG.E.U16 R25, [R4.64] ;  /* 0x0000000404197981 */ /* 0x0008a4000c1e1500 */
[----:B----4-:R-:W-:-:S05]  /*18280*/  IMAD.WIDE R4, R3, 0x2, R14 ;  /* 0x0000000203047825 */ /* 0x010fca00078e020e */
[----:B0-----:R3:W4:Y:S04]  /*18290*/  LDG.E.U16 R24, [R4.64] ;  /* 0x0000000404187981 */ /* 0x001728000c1e1500 */
[----:B------:R0:W-:Y:S04]  /*182a0*/  STL [R1+0x50], R29 ;  /* 0x0000501d01007387 */ /* 0x0001e80000100800 */
[----:B------:R-:W4:Y:S01]  /*182b0*/  LDL.64 R14, [R1+0x1398] ;  /* 0x00139800010e7983 */ /* 0x000f220000100a00 */
[----:B---3--:R-:W-:-:S05]  /*182c0*/  IMAD.WIDE R4, R3, 0x2, R12 ;  /* 0x0000000203047825 */ /* 0x008fca00078e020c */
[----:B0-----:R0:W3:Y:S02]  /*182d0*/  LDG.E.U16 R29, [R4.64] ;  /* 0x00000004041d7981 */ /* 0x0010e4000c1e1500 */
[C---:B0-----:R-:W-:Y:S02]  /*182e0*/  IMAD.WIDE R4, R3.reuse, 0x2, R8 ;  /* 0x0000000203047825 */ /* 0x041fe400078e0208 */
[----:B------:R-:W3:Y:S04]  /*182f0*/  LDL.64 R8, [R1+0x1390] ;  /* 0x0013900001087983 */ /* 0x000ee80000100a00 */
[----:B------:R0:W-:Y:S04]  /*18300*/  STL [R1+0x4c], R23 ;  /* 0x00004c1701007387 */ /* 0x0001e80000100800 */
[----:B------:R-:W3:Y:S04]  /*18310*/  LDL.64 R12, [R1+0x1388] ;  /* 0x00138800010c7983 */ /* 0x000ee80000100a00 */
[----:B0-----:R2:W3:Y:S04]  /*18320*/  LDG.E.U16 R23, [R4.64] ;  /* 0x0000000404177981 */ /* 0x0014e8000c1e1500 */
        /* <DEDUP_REMOVED lines=9> */
[----:B0-----:R-:W-:-:S05]  /*183c0*/  IMAD.WIDE R4, R3, 0x2, R20 ;  /* 0x0000000203047825 */ /* 0x001fca00078e0214 */
[----:B-1----:R0:W2:Y:S04]  /*183d0*/  LDG.E.U16 R0, [R4.64] ;  /* 0x0000000404007981 */ /* 0x0020a8000c1e1500 */
[----:B------:R1:W-:Y:S01]  /*183e0*/  STL [R1+0x30], R2 ;  /* 0x0000300201007387 */ /* 0x0003e20000100800 */
[----:B0-----:R-:W-:-:S05]  /*183f0*/  IMAD.WIDE R4, R3, 0x2, R18 ;  /* 0x0000000203047825 */ /* 0x001fca00078e0212 */
[----:B-1----:R0:W2:Y:S02]  /*18400*/  LDG.E.U16 R2, [R4.64] ;  /* 0x0000000404027981 */ /* 0x0020a4000c1e1500 */
[C---:B0-----:R-:W-:Y:S02]  /*18410*/  IMAD.WIDE R4, R3.reuse, 0x2, R16 ;  /* 0x0000000203047825 */ /* 0x041fe400078e0210 */
[----:B--2---:R-:W-:Y:S04]  /*18420*/  STL [R1+0x4124], R2 ;  /* 0x0041240201007387 */ /* 0x004fe80000100800 */
[----:B------:R0:W-:Y:S04]  /*18430*/  STL [R1+0x2c], R22 ;  /* 0x00002c1601007387 */ /* 0x0001e80000100800 */
[----:B0-----:R4:W2:Y:S02]  /*18440*/  LDG.E.U16 R22, [R4.64] ;  /* 0x0000000404167981 */ /* 0x0018a4000c1e1500 */
[----:B----4-:R-:W-:-:S05]  /*18450*/  IMAD.WIDE R4, R3, 0x2, R14 ;  /* 0x0000000203047825 */ /* 0x010fca00078e020e */
[----:B------:R3:W4:Y:S04]  /*18460*/  LDG.E.U16 R2, [R4.64] ;  /* 0x0000000404027981 */ /* 0x000728000c1e1500 */
[----:B------:R0:W-:Y:S01]  /*18470*/  STL [R1+0x28], R27 ;  /* 0x0000281b01007387 */ /* 0x0001e20000100800 */
[----:B---3--:R-:W-:-:S03]  /*18480*/  IMAD.WIDE R4, R3, 0x2, R8 ;  /* 0x0000000203047825 */ /* 0x008fc600078e0208 */
[----:B------:R-:W3:Y:S04]  /*18490*/  LDL.64 R8, [R1+0x1378] ;  /* 0x0013780001087983 */ /* 0x000ee80000100a00 */
[----:B0-----:R0:W2:Y:S04]  /*184a0*/  LDG.E.U16 R27, [R4.64] ;  /* 0x00000004041b7981 */ /* 0x0010a8000c1e1500 */
[----:B------:R1:W-:Y:S01]  /*184b0*/  STL [R1+0x20], R25 ;  /* 0x0000201901007387 */ /* 0x0003e20000100800 */
[----:B0-----:R-:W-:-:S05]  /*184c0*/  IMAD.WIDE R4, R3, 0x2, R12 ;  /* 0x0000000203047825 */ /* 0x001fca00078e020c */
[----:B-1----:R0:W3:Y:S02]  /*184d0*/  LDG.E.U16 R25, [R4.64] ;  /* 0x0000000404197981 */ /* 0x0020e4000c1e1500 */
[----:B0-----:R-:W-:-:S05]  /*184e0*/  IMAD.WIDE R4, R3, 0x2, R10 ;  /* 0x0000000203047825 */ /* 0x001fca00078e020a */
[----:B------:R0:W4:Y:S02]  /*184f0*/  LDG.E.U16 R20, [R4.64] ;  /* 0x0000000404147981 */ /* 0x000124000c1e1500 */
[C---:B0-----:R-:W-:Y:S02]  /*18500*/  IMAD.WIDE R4, R3.reuse, 0x2, R6 ;  /* 0x0000000203047825 */ /* 0x041fe400078e0206 */
[----:B--2---:R-:W-:Y:S04]  /*18510*/  STL [R1+0x4184], R27 ;  /* 0x0041841b01007387 */ /* 0x004fe80000100800 */
[----:B------:R-:W2:Y:S04]  /*18520*/  LDL.64 R16, [R1+0x1370] ;  /* 0x0013700001107983 */ /* 0x000ea80000100a00 */
[----:B------:R-:W-:Y:S04]  /*18530*/  STL [R1+0x3c], R24 ;  /* 0x00003c1801007387 */ /* 0x000fe80000100800 */
[----:B---3--:R0:W-:Y:S04]  /*18540*/  STL [R1+0x4188], R25 ;  /* 0x0041881901007387 */ /* 0x0081e80000100800 */
[----:B0-----:R-:W3:Y:S04]  /*18550*/  LDL.64 R24, [R1+0x1368] ;  /* 0x0013680001187983 */ /* 0x001ee80000100a00 */
[----:B------:R-:W-:Y:S04]  /*18560*/  STL [R1+0x38], R29 ;  /* 0x0000381d01007387 */ /* 0x000fe80000100800 */
[----:B------:R-:W4:Y:S04]  /*18570*/  LDL.64 R18, [R1+0x1410] ;  /* 0x0014100001127983 */ /* 0x000f280000100a00 */
[----:B------:R-:W4:Y:S04]  /*18580*/  LDL.64 R14, [R1+0x1408] ;  /* 0x00140800010e7983 */ /* 0x000f280000100a00 */
[----:B------:R0:W-:Y:S04]  /*18590*/  STL [R1+0x1c], R23 ;  /* 0x00001c1701007387 */ /* 0x0001e80000100800 */
[----:B------:R-:W4:Y:S04]  /*185a0*/  LDL.64 R10, [R1+0x1360] ;  /* 0x00136000010a7983 */ /* 0x000f280000100a00 */
[----:B------:R-:W4:Y:S04]  /*185b0*/  LDL.64 R6, [R1+0x1358] ;  /* 0x0013580001067983 */ /* 0x000f280000100a00 */
[----:B0-----:R0:W4:Y:S02]  /*185c0*/  LDG.E.U16 R23, [R4.64] ;  /* 0x0000000404177981 */ /* 0x001124000c1e1500 */
[----:B0-----:R-:W-:-:S05]  /*185d0*/  IMAD.WIDE R4, R3, 0x2, R8 ;  /* 0x0000000203047825 */ /* 0x001fca00078e0208 */
[----:B------:R2:W4:Y:S04]  /*185e0*/  LDG.E.U16 R21, [R4.64] ;  /* 0x0000000404157981 */ /* 0x000528000c1e1500 */
[----:B------:R-:W-:Y:S01]  /*185f0*/  STL [R1+0x18], R28 ;  /* 0x0000181c01007387 */ /* 0x000fe20000100800 */
[----:B--2---:R-:W-:-:S05]  /*18600*/  IMAD.WIDE R4, R3, 0x2, R16 ;  /* 0x0000000203047825 */ /* 0x004fca00078e0210 */
[----:B------:R3:W2:Y:S02]  /*18610*/  LDG.E.U16 R16, [R4.64] ;  /* 0x0000000404107981 */ /* 0x0006a4000c1e1500 */
[C---:B---3--:R-:W-:Y:S02]  /*18620*/  IMAD.WIDE R4, R3.reuse, 0x2, R24 ;  /* 0x0000000203047825 */ /* 0x048fe400078e0218 */
[----:B----4-:R-:W-:Y:S04]  /*18630*/  STL [R1+0x4168], R23 ;  /* 0x0041681701007387 */ /* 0x010fe80000100800 */
[----:B------:R-:W3:Y:S04]  /*18640*/  LDL.64 R12, [R1+0x1350] ;  /* 0x00135000010c7983 */ /* 0x000ee80000100a00 */
[----:B------:R-:W-:Y:S04]  /*18650*/  STL [R1+0xc], R26 ;  /* 0x00000c1a01007387 */ /* 0x000fe80000100800 */
[----:B------:R-:W4:Y:S04]  /*18660*/  LDL.64 R8, [R1+0x1348] ;  /* 0x0013480001087983 */ /* 0x000f280000100a00 */
[----:B------:R-:W-:Y:S04]  /*18670*/  STL [R1+0x416c], R21 ;  /* 0x00416c1501007387 */ /* 0x000fe80000100800 */
[----:B------:R0:W-:Y:S04]  /*18680*/  STL [R1+0x8], R0 ;  /* 0x0000080001007387 */ /* 0x0001e80000100800 */
[----:B0-----:R0:W3:Y:S02]  /*18690*/  LDG.E.U16 R0, [R4.64] ;  /* 0x0000000404007981 */ /* 0x0010e4000c1e1500 */
[----:B0-----:R-:W-:-:S02]  /*186a0*/  IMAD.WIDE R4, R3, 0x2, R18 ;  /* 0x0000000203047825 */ /* 0x001fc400078e0212 */
[----:B--2---:R0:W-:Y:S04]  /*186b0*/  STL [R1+0x4170], R16 ;  /* 0x0041701001007387 */ /* 0x0041e80000100800 */
[----:B------:R-:W-:Y:S04]  /*186c0*/  STL [R1+0x4], R22 ;  /* 0x0000041601007387 */ /* 0x000fe80000100800 */
[----:B---3--:R-:W-:Y:S04]  /*186d0*/  STL [R1+0x4174], R0 ;  /* 0x0041740001007387 */ /* 0x008fe80000100800 */
[----:B------:R1:W-:Y:S01]  /*186e0*/  STL [R1], R2 ;  /* 0x0000000201007387 */ /* 0x0003e20000100800 */
[----:B------:R-:W-:-:S03]  /*186f0*/  IMAD.WIDE R6, R3, 0x2, R6 ;  /* 0x0000000203067825 */ /* 0x000fc600078e0206 */
[----:B0-----:R-:W2:Y:S04]  /*18700*/  LDL.64 R16, [R1+0x1400] ;  /* 0x0014000001107983 */ /* 0x001ea80000100a00 */
[----:B-1----:R0:W3:Y:S02]  /*18710*/  LDG.E.U16 R2, [R4.64] ;  /* 0x0000000404027981 */ /* 0x0020e4000c1e1500 */
[----:B0-----:R-:W-:-:S05]  /*18720*/  IMAD.WIDE R4, R3, 0x2, R14 ;  /* 0x0000000203047825 */ /* 0x001fca00078e020e */
[----:B------:R0:W2:Y:S02]  /*18730*/  LDG.E.U16 R0, [R4.64] ;  /* 0x0000000404007981 */ /* 0x0000a4000c1e1500 */
[----:B0-----:R-:W-:-:S06]  /*18740*/  IMAD.WIDE R4, R3, 0x2, R10 ;  /* 0x0000000203047825 */ /* 0x001fcc00078e020a */
[----:B------:R0:W2:Y:S04]  /*18750*/  LDG.E.U16 R4, [R4.64] ;  /* 0x0000000404047981 */ /* 0x0000a8000c1e1500 */
[----:B0-----:R0:W3:Y:S02]  /*18760*/  LDG.E.U16 R5, [R6.64] ;  /* 0x0000000406057981 */ /* 0x0010e4000c1e1500 */
[----:B0-----:R-:W-:-:S06]  /*18770*/  IMAD.WIDE R6, R3, 0x2, R12 ;  /* 0x0000000203067825 */ /* 0x001fcc00078e020c */
[----:B------:R0:W3:Y:S04]  /*18780*/  LDG.E.U16 R6, [R6.64] ;  /* 0x0000000406067981 */ /* 0x0000e8000c1e1500 */
[----:B--2---:R-:W-:Y:S04]  /*18790*/  STL [R1+0x414c], R4 ;  /* 0x00414c0401007387 */ /* 0x004fe80000100800 */
[----:B------:R-:W2:Y:S01]  /*187a0*/  LDL.64 R14, [R1+0x1340] ;  /* 0x00134000010e7983 */ /* 0x000ea20000100a00 */
[----:B----4-:R-:W-:-:S03]  /*187b0*/  IMAD.WIDE R8, R3, 0x2, R8 ;  /* 0x0000000203087825 */ /* 0x010fc600078e0208 */
[----:B------:R-:W4:Y:S04]  /*187c0*/  LDL.64 R10, [R1+0x1338] ;  /* 0x00133800010a7983 */ /* 0x000f280000100a00 */
[----:B0-----:R0:W4:Y:S02]  /*187d0*/  LDG.E.U16 R7, [R8.64] ;  /* 0x0000000408077981 */ /* 0x001124000c1e1500 */
[----:B0-----:R-:W-:-:S05]  /*187e0*/  IMAD.WIDE R8, R3, 0x2, R16 ;  /* 0x0000000203087825 */ /* 0x001fca00078e0210 */
[----:B------:R2:W4:Y:S04]  /*187f0*/  LDG.E.U16 R29, [R8.64] ;  /* 0x00000004081d7981 */ /* 0x000528000c1e1500 */
[----:B------:R0:W-:Y:S04]  /*18800*/  STL [R1+0x24], R20 ;  /* 0x0000241401007387 */ /* 0x0001e80000100800 */
[----:B---3--:R1:W-:Y:S04]  /*18810*/  STL [R1+0x4150], R5 ;  /* 0x0041500501007387 */ /* 0x0083e80000100800 */
[----:B------:R-:W-:Y:S04]  /*18820*/  STL [R1+0x4154], R6 ;  /* 0x0041540601007387 */ /* 0x000fe80000100800 */
[----:B0-----:R-:W3:Y:S04]  /*18830*/  LDL.64 R20, [R1+0x1330] ;  /* 0x0013300001147983 */ /* 0x001ee80000100a00 */
[----:B------:R-:W3:Y:S04]  /*18840*/  LDL.64 R12, [R1+0x1328] ;  /* 0x00132800010c7983 */ /* 0x000ee80000100a00 */
[----:B------:R-:W3:Y:S01]  /*18850*/  LDL.64 R18, [R1+0x13f8] ;  /* 0x0013f80001127983 */ /* 0x000ee20000100a00 */
[----:B--2---:R-:W-:-:S06]  /*18860*/  IMAD.WIDE R8, R3, 0x2, R14 ;  /* 0x0000000203087825 */ /* 0x004fcc00078e020e */
[----:B------:R0:W2:Y:S04]  /*18870*/  LDG.E.U16 R8, [R8.64] ;  /* 0x0000000408087981 */ /* 0x0000a8000c1e1500 */
[----:B----4-:R4:W-:Y:S04]  /*18880*/  STL [R1+0x4158], R7 ;  /* 0x0041580701007387 */ /* 0x0109e80000100800 */
[----:B------:R-:W4:Y:S01]  /*18890*/  LDL.64 R16, [R1+0x1320] ;  /* 0x0013200001107983 */ /* 0x000f220000100a00 */
[----:B------:R-:W-:-:S05]  /*188a0*/  IMAD.WIDE R10, R3, 0x2, R10 ;  /* 0x00000002030a7825 */ /* 0x000fca00078e020a */
[----:B0-----:R3:W4:Y:S04]  /*188b0*/  LDG.E.U16 R9, [R10.64] ;  /* 0x000000040a097981 */ /* 0x001728000c1e1500 */
[----:B------:R-:W-:Y:S04]  /*188c0*/  STL [R1+0x410c], R29 ;  /* 0x00410c1d01007387 */ /* 0x000fe80000100800 */
[----:B------:R-:W4:Y:S01]  /*188d0*/  LDL.64 R14, [R1+0x1318] ;  /* 0x00131800010e7983 */ /* 0x000f220000100a00 */
[----:B---3--:R-:W-:-:S04]  /*188e0*/  IMAD.WIDE R10, R3, 0x2, R20 ;  /* 0x00000002030a7825 */ /* 0x008fc800078e0214 */
[C---:B------:R-:W-:Y:S02]  /*188f0*/  IMAD.WIDE R12, R3.reuse, 0x2, R12 ;  /* 0x00000002030c7825 */ /* 0x040fe400078e020c */
[----:B------:R0:W3:Y:S04]  /*18900*/  LDG.E.U16 R10, [R10.64] ;  /* 0x000000040a0a7981 */ /* 0x0000e8000c1e1500 */
[----:B0-----:R0:W3:Y:S04]  /*18910*/  LDG.E.U16 R11, [R12.64] ;  /* 0x000000040c0b7981 */ /* 0x0010e8000c1e1500 */
[----:B--2---:R-:W-:Y:S04]  /*18920*/  STL [R1+0x4138], R8 ;  /* 0x0041380801007387 */ /* 0x004fe80000100800 */
[----:B-1----:R-:W2:Y:S01]  /*18930*/  LDL.64 R4, [R1+0x1310] ;  /* 0x0013100001047983 */ /* 0x002ea20000100a00 */
[----:B0-----:R-:W-:-:S05]  /*18940*/  IMAD.WIDE R12, R3, 0x2, R18 ;  /* 0x00000002030c7825 */ /* 0x001fca00078e0212 */
[----:B------:R4:W2:Y:S02]  /*18950*/  LDG.E.U16 R18, [R12.64] ;  /* 0x000000040c127981 */ /* 0x0008a4000c1e1500 */
[----:B----4-:R-:W-:-:S06]  /*18960*/  IMAD.WIDE R12, R3, 0x2, R16 ;  /* 0x00000002030c7825 */ /* 0x010fcc00078e0210 */
[----:B------:R0:W4:Y:S01]  /*18970*/  LDG.E.U16 R12, [R12.64] ;  /* 0x000000040c0c7981 */ /* 0x000122000c1e1500 */
[----:B------:R-:W-:-:S05]  /*18980*/  IMAD.WIDE R14, R3, 0x2, R14 ;  /* 0x00000002030e7825 */ /* 0x000fca00078e020e */
[----:B0-----:R2:W4:Y:S04]  /*18990*/  LDG.E.U16 R13, [R14.64] ;  /* 0x000000040e0d7981 */ /* 0x001528000c1e1500 */
[----:B------:R-:W-:Y:S04]  /*189a0*/  STL [R1+0x14], R2 ;  /* 0x0000140201007387 */ /* 0x000fe80000100800 */
[----:B------:R-:W-:Y:S04]  /*189b0*/  STL [R1+0x413c], R9 ;  /* 0x00413c0901007387 */ /* 0x000fe80000100800 */
[----:B------:R-:W-:Y:S04]  /*189c0*/  STL [R1+0x10], R0 ;  /* 0x0000100001007387 */ /* 0x000fe80000100800 */
[----:B---3--:R-:W-:Y:S04]  /*189d0*/  STL [R1+0x4140], R10 ;  /* 0x0041400a01007387 */ /* 0x008fe80000100800 */
[----:B------:R0:W-:Y:S04]  /*189e0*/  STL [R1+0x4144], R11 ;  /* 0x0041440b01007387 */ /* 0x0001e80000100800 */
[----:B------:R-:W3:Y:S01]  /*189f0*/  LDL.64 R6, [R1+0x1308] ;  /* 0x0013080001067983 */ /* 0x000ee20000100a00 */
[----:B--2---:R-:W-:-:S05]  /*18a00*/  IMAD.WIDE R14, R3, 0x2, R4 ;  /* 0x00000002030e7825 */ /* 0x004fca00078e0204 */
[----:B------:R3:W2:Y:S04]  /*18a10*/  LDG.E.U16 R17, [R14.64] ;  /* 0x000000040e117981 */ /* 0x0006a8000c1e1500 */
[----:B------:R-:W-:Y:S04]  /*18a20*/  STL [R1+0x4110], R18 ;  /* 0x0041101201007387 */ /* 0x000fe80000100800 */
[----:B------:R-:W2:Y:S04]  /*18a30*/  LDL.64 R20, [R1+0x13f0] ;  /* 0x0013f00001147983 */ /* 0x000ea80000100a00 */
[----:B----4-:R-:W-:Y:S04]  /*18a40*/  STL [R1+0x411c], R12 ;  /* 0x00411c0c01007387 */ /* 0x010fe80000100800 */
[----:B------:R-:W4:Y:S04]  /*18a50*/  LDL.64 R22, [R1+0x13e8] ;  /* 0x0013e80001167983 */ /* 0x000f280000100a00 */
[----:B0-----:R-:W4:Y:S04]  /*18a60*/  LDL.64 R10, [R1+0x1300] ;  /* 0x00130000010a7983 */ /* 0x001f280000100a00 */
[----:B------:R-:W-:Y:S04]  /*18a70*/  STL [R1+0x4120], R13 ;  /* 0x0041200d01007387 */ /* 0x000fe80000100800 */
[----:B------:R-:W4:Y:S04]  /*18a80*/  LDL.64 R4, [R1+0x12f8] ;  /* 0x0012f80001047983 */ /* 0x000f280000100a00 */
[----:B------:R-:W4:Y:S01]  /*18a90*/  LDL.LU R25, [R1+0x6b0] ;  /* 0x0006b00001197983 */ /* 0x000f220000300800 */
[----:B---3--:R-:W-:-:S05]  /*18aa0*/  IMAD.WIDE R14, R3, 0x2, R6 ;  /* 0x00000002030e7825 */ /* 0x008fca00078e0206 */
[----:B------:R0:W3:Y:S04]  /*18ab0*/  LDG.E.U16 R19, [R14.64] ;  /* 0x000000040e137981 */ /* 0x0000e8000c1e1500 */
[----:B--2---:R-:W-:Y:S04]  /*18ac0*/  STL [R1+0x4128], R17 ;  /* 0x0041281101007387 */ /* 0x004fe80000100800 */
[----:B------:R-:W2:Y:S04]  /*18ad0*/  LDL.64 R8, [R1+0x12f0] ;  /* 0x0012f00001087983 */ /* 0x000ea80000100a00 */
[----:B------:R-:W3:Y:S01]  /*18ae0*/  LDL.64 R6, [R1+0x12e8] ;  /* 0x0012e80001067983 */ /* 0x000ee20000100a00 */
[----:B0-----:R-:W-:-:S05]  /*18af0*/  IMAD.WIDE R14, R3, 0x2, R20 ;  /* 0x00000002030e7825 */ /* 0x001fca00078e0214 */
[----:B------:R4:W3:Y:S02]  /*18b00*/  LDG.E.U16 R20, [R14.64] ;  /* 0x000000040e147981 */ /* 0x0008e4000c1e1500 */
[----:B----4-:R-:W-:-:S05]  /*18b10*/  IMAD.WIDE R14, R3, 0x2, R22 ;  /* 0x00000002030e7825 */ /* 0x010fca00078e0216 */
[----:B------:R0:W4:Y:S02]  /*18b20*/  LDG.E.U16 R22, [R14.64] ;  /* 0x000000040e167981 */ /* 0x000124000c1e1500 */
[----:B0-----:R-:W-:-:S05]  /*18b30*/  IMAD.WIDE R14, R3, 0x2, R10 ;  /* 0x00000002030e7825 */ /* 0x001fca00078e020a */
[----:B------:R0:W4:Y:S02]  /*18b40*/  LDG.E.U16 R24, [R14.64] ;  /* 0x000000040e187981 */ /* 0x000124000c1e1500 */
[----:B0-----:R-:W-:-:S05]  /*18b50*/  IMAD.WIDE R14, R3, 0x2, R4 ;  /* 0x00000002030e7825 */ /* 0x001fca00078e0204 */
[----:B------:R2:W4:Y:S02]  /*18b60*/  LDG.E.U16 R26, [R14.64] ;  /* 0x000000040e1a7981 */ /* 0x000524000c1e1500 */
[----:B--2---:R-:W-:-:S05]  /*18b70*/  IMAD.WIDE R14, R3, 0x2, R8 ;  /* 0x00000002030e7825 */ /* 0x004fca00078e0208 */
[----:B------:R3:W2:Y:S02]  /*18b80*/  LDG.E.U16 R28, [R14.64] ;  /* 0x000000040e1c7981 */ /* 0x0006a4000c1e1500 */
[----:B---3--:R-:W-:-:S06]  /*18b90*/  IMAD.WIDE R14, R3, 0x2, R6 ;  /* 0x00000002030e7825 */ /* 0x008fcc00078e0206 */
[----:B------:R-:W3:Y:S04]  /*18ba0*/  LDG.E.U16 R14, [R14.64] ;  /* 0x000000040e0e7981 */ /* 0x000ee8000c1e1500 */
[----:B------:R-:W0:Y:S04]  /*18bb0*/  S2R R4, SR_TID.X ;  /* 0x0000000000047919 */ /* 0x000e280000002100 */
[----:B------:R-:W-:Y:S04]  /*18bc0*/  STL [R1+0x412c], R19 ;  /* 0x00412c1301007387 */ /* 0x000fe80000100800 */
[----:B------:R-:W-:Y:S04]  /*18bd0*/  STL [R1+0x4114], R20 ;  /* 0x0041141401007387 */ /* 0x000fe80000100800 */
[----:B----4-:R-:W-:Y:S04]  /*18be0*/  STL [R1+0x4118], R22 ;  /* 0x0041181601007387 */ /* 0x010fe80000100800 */
[----:B------:R-:W-:Y:S01]  /*18bf0*/  STL [R1+0x4130], R24 ;  /* 0x0041301801007387 */ /* 0x000fe20000100800 */
[----:B0-----:R-:W-:-:S03]  /*18c00*/  LOP3.LUT R29, R4, 0x7f, RZ, 0xc0, !PT ;  /* 0x0000007f041d7812 */ /* 0x001fc600078ec0ff */
[----:B------:R-:W-:Y:S04]  /*18c10*/  STL [R1+0x4134], R26 ;  /* 0x0041341a01007387 */ /* 0x000fe80000100800 */
[----:B------:R-:W4:Y:S04]  /*18c20*/  LDL.LU R27, [R1+0x44c] ;  /* 0x00044c00011b7983 */ /* 0x000f280000300800 */
[----:B------:R-:W-:Y:S04]  /*18c30*/  STL [R1+0x418c], R4 ;  /* 0x00418c0401007387 */ /* 0x000fe80000100800 */
[----:B------:R-:W-:Y:S06]  /*18c40*/  BAR.SYNC.DEFER_BLOCKING 0x0 ;  /* 0x0000000000007b1d */ /* 0x000fec0000010000 */
[----:B--2---:R-:W-:Y:S04]  /*18c50*/  STL [R1+0x4148], R28 ;  /* 0x0041481c01007387 */ /* 0x004fe80000100800 */
[----:B------:R-:W-:Y:S04]  /*18c60*/  STL [R1+0x4178], R29 ;  /* 0x0041781d01007387 */ /* 0x000fe80000100800 */
[----:B------:R-:W-:Y:S04]  /*18c70*/  STL [R1+0x1c20], R3 ;  /* 0x001c200301007387 */ /* 0x000fe80000100800 */
[----:B---3--:R0:W-:Y:S04]  /*18c80*/  STL [R1+0x415c], R14 ;  /* 0x00415c0e01007387 */ /* 0x0081e80000100800 */
[----:B0-----:R-:W2:Y:S04]  /*18c90*/  LDL.LU R14, [R1+0x344] ;  /* 0x00034400010e7983 */ /* 0x001ea80000300800 */
[----:B--2---:R0:W-:Y:S04]  /*18ca0*/  STL [R1+0x41a4], R14 ;  /* 0x0041a40e01007387 */ /* 0x0041e80000100800 */
[----:B0-----:R-:W2:Y:S01]  /*18cb0*/  LDL.LU R14, [R1+0x3b8] ;  /* 0x0003b800010e7983 */ /* 0x001ea20000300800 */
[----:B------:R-:W-:-:S05]  /*18cc0*/  IMAD.SHL.U32 R2, R29, 0x2, RZ ;  /* 0x000000021d027824 */ /* 0x000fca00078e00ff */
[----:B------:R-:W-:Y:S04]  /*18cd0*/  STS.U16 [R2+0x10000], R25 ;  /* 0x0100001902007388 */ /* 0x000fe80000000400 */
[----:B--2---:R0:W-:Y:S04]  /*18ce0*/  STL [R1+0x41a8], R14 ;  /* 0x0041a80e01007387 */ /* 0x0041e80000100800 */
[----:B0-----:R-:W2:Y:S04]  /*18cf0*/  LDL.LU R14, [R1+0x3bc] ;  /* 0x0003bc00010e7983 */ /* 0x001ea80000300800 */
        /* <DEDUP_REMOVED lines=25> */
[----:B----4-:R0:W-:Y:S04]  /*18e90*/  STS.U16 [R2+0x10100], R27 ;  /* 0x0101001b02007388 */ /* 0x0101e80000000400 */
[----:B------:R-:W4:Y:S04]  /*18ea0*/  LDL.LU R23, [R1+0x28] ;  /* 0x0000280001177983 */ /* 0x000f280000300800 */
[----:B0-----:R-:W3:Y:S04]  /*18eb0*/  LDL.LU R27, [R1+0x20] ;  /* 0x00002000011b7983 */ /* 0x001ee80000300800 */
        /* <DEDUP_REMOVED lines=8> */
[----:B---3--:R-:W-:Y:S04]  /*18f40*/  STS.U16 [R2+0x12100], R15 ;  /* 0x0121000f02007388 */ /* 0x008fe80000000400 */
        /* <DEDUP_REMOVED lines=9> */
[----:B--2---:R0:W-:Y:S04]  /*18fe0*/  STL [R1+0x41a0], R14 ;  /* 0x0041a00e01007387 */ /* 0x0041e80000100800 */
[----:B0-----:R-:W2:Y:S04]  /*18ff0*/  LDL.LU R14, [R1+0x3b4] ;  /* 0x0003b400010e7983 */ /* 0x001ea80000300800 */
[----:B------:R-:W-:Y:S04]  /*19000*/  STS.U16 [R2+0x16300], R17 ;  /* 0x0163001102007388 */ /* 0x000fe80000000400 */
[----:B------:R-:W-:Y:S04]  /*19010*/  STS.U16 [R2+0x18000], R13 ;  /* 0x0180000d02007388 */ /* 0x000fe80000000400 */
[----:B------:R-:W-:Y:S04]  /*19020*/  STS.U16 [R2+0x18100], R12 ;  /* 0x0181000c02007388 */ /* 0x000fe80000000400 */
[----:B------:R-:W-:Y:S04]  /*19030*/  STS.U16 [R2+0x18200], R18 ;  /* 0x0182001202007388 */ /* 0x000fe80000000400 */
[----:B------:R-:W-:Y:S04]  /*19040*/  STS.U16 [R2+0x18300], R11 ;  /* 0x0183000b02007388 */ /* 0x000fe80000000400 */
[----:B------:R-:W-:Y:S04]  /*19050*/  STS.U16 [R2+0x1a000], R10 ;  /* 0x01a0000a02007388 */ /* 0x000fe80000000400 */
[----:B------:R0:W-:Y:S04]  /*19060*/  STS.U16 [R2+0x1a100], R25 ;  /* 0x01a1001902007388 */ /* 0x0001e80000000400 */
[----:B------:R-:W3:Y:S04]  /*19070*/  LDL.LU R15, [R1+0x334] ;  /* 0x00033400010f7983 */ /* 0x000ee80000300800 */
[----:B------:R-:W3:Y:S04]  /*19080*/  LDL.LU R3, [R1+0x330] ;  /* 0x0003300001037983 */ /* 0x000ee80000300800 */
[----:B0-----:R-:W0:Y:S04]  /*19090*/  S2R R25, SR_TID.X ;  /* 0x0000000000197919 */ /* 0x001e280000002100 */
[----:B------:R-:W3:Y:S04]  /*190a0*/  LDL.LU R29, [R1+0x32c] ;  /* 0x00032c00011d7983 */ /* 0x000ee80000300800 */
[----:B------:R-:W3:Y:S04]  /*190b0*/  LDL.LU R28, [R1+0x328] ;  /* 0x00032800011c7983 */ /* 0x000ee80000300800 */
[----:B------:R-:W3:Y:S04]  /*190c0*/  LDL.LU R4, [R1+0x284] ;  /* 0x0002840001047983 */ /* 0x000ee80000300800 */
[----:B------:R-:W3:Y:S04]  /*190d0*/  LDL.LU R26, [R1+0x280] ;  /* 0x00028000011a7983 */ /* 0x000ee80000300800 */
[----:B------:R-:W3:Y:S04]  /*190e0*/  LDL.LU R24, [R1+0x27c] ;  /* 0x00027c0001187983 */ /* 0x000ee80000300800 */
[----:B------:R1:W-:Y:S04]  /*190f0*/  STS.U16 [R2+0x1a200], R9 ;  /* 0x01a2000902007388 */ /* 0x0003e80000000400 */
[----:B------:R-:W3:Y:S04]  /*19100*/  LDL.LU R22, [R1+0x278] ;  /* 0x0002780001167983 */ /* 0x000ee80000300800 */
[----:B------:R-:W-:Y:S04]  /*19110*/  STS.U16 [R2+0x1a300], R8 ;  /* 0x01a3000802007388 */ /* 0x000fe80000000400 */
[----:B------:R-:W3:Y:S04]  /*19120*/  LDL.LU R20, [R1+0x204] ;  /* 0x0002040001147983 */ /* 0x000ee80000300800 */
[----:B------:R-:W-:Y:S04]  /*19130*/  STS.U16 [R2+0x1c000], R7 ;  /* 0x01c0000702007388 */ /* 0x000fe80000000400 */
[----:B------:R-:W3:Y:S04]  /*19140*/  LDL.LU R19, [R1+0x200] ;  /* 0x0002000001137983 */ /* 0x000ee80000300800 */
[----:B------:R-:W-:Y:S04]  /*19150*/  STS.U16 [R2+0x1c100], R6 ;  /* 0x01c1000602007388 */ /* 0x000fe80000000400 */
[----:B------:R-:W3:Y:S01]  /*19160*/  LDL.LU R17, [R1+0x1fc] ;  /* 0x0001fc0001117983 */ /* 0x000ee20000300800 */
[----:B0-----:R-:W-:-:S03]  /*19170*/  LOP3.LUT R25, R25, 0x7f, RZ, 0xc0, !PT ;  /* 0x0000007f19197812 */ /* 0x001fc600078ec0ff */
[----:B------:R-:W-:Y:S04]  /*19180*/  STS.U16 [R2+0x1c200], R5 ;  /* 0x01c2000502007388 */ /* 0x000fe80000000400 */
[----:B------:R-:W3:Y:S04]  /*19190*/  LDL.LU R13, [R1+0x1f8] ;  /* 0x0001f800010d7983 */ /* 0x000ee80000300800 */
[----:B------:R0:W-:Y:S04]  /*191a0*/  STS.U16 [R2+0x1c300], R0 ;  /* 0x01c3000002007388 */ /* 0x0001e80000000400 */
[----:B------:R-:W3:Y:S04]  /*191b0*/  LDL.LU R12, [R1+0x184] ;  /* 0x00018400010c7983 */ /* 0x000ee80000300800 */
[----:B------:R-:W-:Y:S04]  /*191c0*/  STS.U16 [R2+0x1e000], R16 ;  /* 0x01e0001002007388 */ /* 0x000fe80000000400 */
[----:B------:R-:W3:Y:S04]  /*191d0*/  LDL.LU R18, [R1+0x180] ;  /* 0x0001800001127983 */ /* 0x000ee80000300800 */
[----:B------:R-:W-:Y:S04]  /*191e0*/  STS.U16 [R2+0x1e100], R21 ;  /* 0x01e1001502007388 */ /* 0x000fe80000000400 */
[----:B------:R-:W3:Y:S01]  /*191f0*/  LDL.LU R11, [R1+0x17c] ;  /* 0x00017c00010b7983 */ /* 0x000ee20000300800 */
[----:B------:R-:W-:-:S03]  /*19200*/  SHF.L.U32 R25, R25, 0x1, RZ ;  /* 0x0000000119197819 */ /* 0x000fc600000006ff */
[----:B----4-:R-:W-:Y:S04]  /*19210*/  STS.U16 [R2+0x1e200], R23 ;  /* 0x01e2001702007388 */ /* 0x010fe80000000400 */
[----:B------:R-:W4:Y:S04]  /*19220*/  LDL.LU R10, [R1+0x178] ;  /* 0x00017800010a7983 */ /* 0x000f280000300800 */
[----:B------:R0:W-:Y:S04]  /*19230*/  STS.U16 [R2+0x1e300], R27 ;  /* 0x01e3001b02007388 */ /* 0x0001e80000000400 */
[----:B-1----:R-:W3:Y:S01]  /*19240*/  LDL.LU R9, [R1+0x104] ;  /* 0x0001040001097983 */ /* 0x002ee20000300800 */
[----:B0-----:R-:W-:-:S03]  /*19250*/  LOP3.LUT R0, R25, 0x10, RZ, 0x3c, !PT ;  /* 0x0000001019007812 */ /* 0x001fc600078e3cff */
        /* <DEDUP_REMOVED lines=9> */
[----:B------:R0:W-:Y:S04]  /*192f0*/  STL [R1+0x417c], R2 ;  /* 0x00417c0201007387 */ /* 0x0001e80000100800 */
[----:B0-----:R-:W3:Y:S04]  /*19300*/  LDL.LU R2, [R1+0x3ac] ;  /* 0x0003ac0001027983 */ /* 0x001ee80000300800 */
[----:B--2---:R0:W-:Y:S04]  /*19310*/  STS.U16 [R0+0x10400], R14 ;  /* 0x0104000e00007388 */ /* 0x0041e80000000400 */
[----:B0-----:R-:W2:Y:S04]  /*19320*/  LDL.LU R14, [R1+0x41a0] ;  /* 0x0041a000010e7983 */ /* 0x001ea80000300800 */
[----:B--2---:R0:W-:Y:S04]  /*19330*/  STS.U16 [R0+0x10500], R14 ;  /* 0x0105000e00007388 */ /* 0x0041e80000000400 */
[----:B0-----:R-:W2:Y:S04]  /*19340*/  LDL.LU R14, [R1+0x419c] ;  /* 0x00419c00010e7983 */ /* 0x001ea80000300800 */
[----:B---3--:R-:W-:Y:S04]  /*19350*/  STS.U16 [R0+0x10600], R2 ;  /* 0x0106000200007388 */ /* 0x008fe80000000400 */
        /* <DEDUP_REMOVED lines=18> */
[----:B------:R0:W-:Y:S04]  /*19480*/  STS.U16 [R0+0x1a500], R27 ;  /* 0x01a5001b00007388 */ /* 0x0001e80000000400 */
[----:B0-----:R-:W0:Y:S04]  /*19490*/  S2R R27, SR_TID.X ;  /* 0x00000000001b7919 */ /* 0x001e280000002100 */
[----:B------:R-:W-:Y:S04]  /*194a0*/  STS.U16 [R0+0x1a600], R8 ;  /* 0x01a6000800007388 */ /* 0x000fe80000000400 */
[----:B------:R-:W-:Y:S04]  /*194b0*/  STS.U16 [R0+0x1a700], R7 ;  /* 0x01a7000700007388 */ /* 0x000fe80000000400 */
[----:B------:R-:W-:Y:S04]  /*194c0*/  STS.U16 [R0+0x1c400], R6 ;  /* 0x01c4000600007388 */ /* 0x000fe80000000400 */
[----:B------:R-:W-:Y:S01]  /*194d0*/  STS.U16 [R0+0x1c500], R5 ;  /* 0x01c5000500007388 */ /* 0x000fe20000000400 */
[----:B0-----:R-:W-:-:S03]  /*194e0*/  LOP3.LUT R27, R27, 0x7f, RZ, 0xc0, !PT ;  /* 0x0000007f1b1b7812 */ /* 0x001fc600078ec0ff */
[----:B------:R-:W-:Y:S02]  /*194f0*/  STS.U16 [R0+0x1c600], R16 ;  /* 0x01c6001000007388 */ /* 0x000fe40000000400 */
[----:B------:R-:W-:Y:S02]  /*19500*/  IMAD.SHL.U32 R27, R27, 0x2, RZ ;  /* 0x000000021b1b7824 */ /* 0x000fe400078e00ff */
[----:B------:R-:W-:Y:S04]  /*19510*/  STS.U16 [R0+0x1c700], R21 ;  /* 0x01c7001500007388 */ /* 0x000fe80000000400 */
[----:B------:R0:W-:Y:S04]  /*19520*/  STS.U16 [R0+0x1e400], R23 ;  /* 0x01e4001700007388 */ /* 0x0001e80000000400 */
[----:B------:R1:W-:Y:S04]  /*19530*/  STS.U16 [R0+0x1e500], R25 ;  /* 0x01e5001900007388 */ /* 0x0003e80000000400 */
[----:B0-----:R-:W2:Y:S01]  /*19540*/  LDL.LU R23, [R1+0xc] ;  /* 0x00000c0001177983 */ /* 0x001ea20000300800 */
[----:B-1----:R-:W-:-:S05]  /*19550*/  LOP3.LUT R0, R27, 0x20, RZ, 0x3c, !PT ;  /* 0x000000201b007812 */ /* 0x002fca00078e3cff */
[----:B------:R0:W-:Y:S04]  /*19560*/  STL [R1+0x4194], R0 ;  /* 0x0041940001007387 */ /* 0x0001e80000100800 */
[----:B0-----:R-:W3:Y:S04]  /*19570*/  LDL.LU R0, [R1+0x8] ;  /* 0x0000080001007983 */ /* 0x001ee80000300800 */
[----:B------:R-:W4:Y:S04]  /*19580*/  LDL.LU R4, [R1+0x3a0] ;  /* 0x0003a00001047983 */ /* 0x000f280000300800 */
[----:B----4-:R0:W-:Y:S04]  /*19590*/  STL [R1+0x4190], R4 ;  /* 0x0041900401007387 */ /* 0x0101e80000100800 */
[----:B0-----:R-:W4:Y:S04]  /*195a0*/  LDL.LU R4, [R1+0x3a4] ;  /* 0x0003a40001047983 */ /* 0x001f280000300800 */
[----:B----4-:R0:W-:Y:S04]  /*195b0*/  STL [R1+0x4198], R4 ;  /* 0x0041980401007387 */ /* 0x0101e80000100800 */
        /* <DEDUP_REMOVED lines=17> */
[----:B0-----:R-:W-:-:S03]  /*196d0*/  LOP3.LUT R4, R27, 0x10, RZ, 0x3c, !PT ;  /* 0x000000101b047812 */ /* 0x001fc600078e3cff */
        /* <DEDUP_REMOVED lines=9> */
[----:B--2---:R0:W-:Y:S04]  /*19770*/  STS.U16 [R4+0x1e600], R23 ;  /* 0x01e6001704007388 */ /* 0x0041e80000000400 */
[----:B---3--:R1:W-:Y:S04]  /*19780*/  STS.U16 [R4+0x1e700], R0 ;  /* 0x01e7000004007388 */ /* 0x0083e80000000400 */
[----:B0-----:R-:W2:Y:S04]  /*19790*/  LDL.LU R23, [R1+0x4] ;  /* 0x0000040001177983 */ /* 0x001ea80000300800 */
[----:B-1----:R-:W3:Y:S04]  /*197a0*/  LDL.LU R4, [R1+0x4198] ;  /* 0x0041980001047983 */ /* 0x002ee80000300800 */
[----:B------:R-:W3:Y:S04]  /*197b0*/  LDL.LU R0, [R1+0x4194] ;  /* 0x0041940001007983 */ /* 0x000ee80000300800 */
[----:B---3--:R0:W-:Y:S04]  /*197c0*/  STS.U16 [R0+0x10800], R4 ;  /* 0x0108000400007388 */ /* 0x0081e80000000400 */
[----:B0-----:R-:W3:Y:S04]  /*197d0*/  LDL.LU R4, [R1+0x4190] ;  /* 0x0041900001047983 */ /* 0x001ee80000300800 */
[----:B---3--:R0:W-:Y:S04]  /*197e0*/  STS.U16 [R0+0x10900], R4 ;  /* 0x0109000400007388 */ /* 0x0081e80000000400 */
        /* <DEDUP_REMOVED lines=24> */
[----:B0-----:R-:W3:Y:S04]  /*19970*/  LDL.LU R4, [R1+0x418c] ;  /* 0x00418c0001047983 */ /* 0x001ee80000300800 */
[----:B------:R-:W-:Y:S04]  /*19980*/  STS.U16 [R0+0x1ca00], R21 ;  /* 0x01ca001500007388 */ /* 0x000fe80000000400 */
[----:B-1----:R-:W4:Y:S04]  /*19990*/  LDL.LU R25, [R1+0x4188] ;  /* 0x0041880001197983 */ /* 0x002f280000300800 */
[----:B------:R0:W-:Y:S04]  /*199a0*/  STS.U16 [R0+0x1cb00], R27 ;  /* 0x01cb001b00007388 */ /* 0x0001e80000000400 */
[----:B0-----:R-:W4:Y:S04]  /*199b0*/  LDL.LU R27, [R1] ;  /* 0x00000000011b7983 */ /* 0x001f280000300800 */
[----:B------:R-:W4:Y:S04]  /*199c0*/  LDL.LU R2, [R1+0x394] ;  /* 0x0003940001027983 */ /* 0x000f280000300800 */
[----:B--2---:R0:W-:Y:S01]  /*199d0*/  STS.U16 [R0+0x1e800], R23 ;  /* 0x01e8001700007388 */ /* 0x0041e20000000400 */
[----:B---3--:R-:W-:-:S04]  /*199e0*/  LOP3.LUT R4, R4, 0x7f, RZ, 0xc0, !PT ;  /* 0x0000007f04047812 */ /* 0x008fc800078ec0ff */
[----:B------:R-:W-:Y:S01]  /*199f0*/  SHF.L.U32 R3, R4, 0x1, RZ ;  /* 0x0000000104037819 */ /* 0x000fe200000006ff */
[----:B----4-:R1:W-:Y:S04]  /*19a00*/  STL [R1+0x4180], R2 ;  /* 0x0041800201007387 */ /* 0x0103e80000100800 */
[----:B------:R-:W2:Y:S04]  /*19a10*/  LDL.LU R29, [R1+0x390] ;  /* 0x00039000011d7983 */ /* 0x000ea80000300800 */
[----:B0-----:R-:W3:Y:S04]  /*19a20*/  LDL.LU R0, [R1+0x38c] ;  /* 0x00038c0001007983 */ /* 0x001ee80000300800 */
[----:B------:R-:W4:Y:S04]  /*19a30*/  LDL.LU R16, [R1+0x388] ;  /* 0x0003880001107983 */ /* 0x000f280000300800 */
        /* <DEDUP_REMOVED lines=13> */
[----:B-1----:R-:W-:-:S03]  /*19b10*/  LOP3.LUT R2, R3, 0x20, RZ, 0x3c, !PT ;  /* 0x0000002003027812 */ /* 0x002fc600078e3cff */
        /* <DEDUP_REMOVED lines=10> */
[----:B0-----:R-:W2:Y:S01]  /*19bc0*/  LDL.LU R27, [R1+0x4184] ;  /* 0x00418400011b7983 */ /* 0x001ea20000300800 */
[----:B------:R-:W-:-:S03]  /*19bd0*/  LOP3.LUT R3, R3, 0x30, RZ, 0x3c, !PT ;  /* 0x0000003003037812 */ /* 0x000fc600078e3cff */
[----:B--2---:R0:W-:Y:S04]  /*19be0*/  STS.U16 [R2+0x1ea00], R27 ;  /* 0x01ea001b02007388 */ /* 0x0041e80000000400 */
[----:B------:R1:W-:Y:S04]  /*19bf0*/  STS.U16 [R2+0x1eb00], R25 ;  /* 0x01eb001902007388 */ /* 0x0003e80000000400 */
[----:B0-----:R-:W2:Y:S04]  /*19c00*/  LDL.LU R27, [R1+0x2d8] ;  /* 0x0002d800011b7983 */ /* 0x001ea80000300800 */
[----:B-1----:R-:W2:Y:S04]  /*19c10*/  LDL.LU R2, [R1+0x4180] ;  /* 0x0041800001027983 */ /* 0x002ea80000300800 */
[----:B------:R-:W3:Y:S04]  /*19c20*/  LDL.LU R25, [R1+0x2dc] ;  /* 0x0002dc0001197983 */ /* 0x000ee80000300800 */
[----:B--2---:R0:W-:Y:S04]  /*19c30*/  STS.U16 [R3+0x10c00], R2 ;  /* 0x010c000203007388 */ /* 0x0041e80000000400 */
[----:B------:R1:W-:Y:S04]  /*19c40*/  STS.U16 [R3+0x10d00], R29 ;  /* 0x010d001d03007388 */ /* 0x0003e80000000400 */
[----:B---3--:R2:W-:Y:S04]  /*19c50*/  STS.U16 [R3+0x10e00], R0 ;  /* 0x010e000003007388 */ /* 0x0085e80000000400 */
[----:B0-----:R-:W3:Y:S04]  /*19c60*/  LDL.LU R2, [R1+0x417c] ;  /* 0x00417c0001027983 */ /* 0x001ee80000300800 */
[----:B----4-:R0:W-:Y:S04]  /*19c70*/  STS.U16 [R3+0x10f00], R16 ;  /* 0x010f001003007388 */ /* 0x0101e80000000400 */
[----:B-1----:R-:W4:Y:S04]  /*19c80*/  LDL.LU R29, [R1+0x4178] ;  /* 0x00417800011d7983 */ /* 0x002f280000300800 */
[----:B------:R1:W-:Y:S04]  /*19c90*/  STS.U16 [R3+0x12c00], R21 ;  /* 0x012c001503007388 */ /* 0x0003e80000000400 */
[----:B--2---:R-:W2:Y:S04]  /*19ca0*/  LDL.LU R0, [R1+0x4174] ;  /* 0x0041740001007983 */ /* 0x004ea80000300800 */
[----:B------:R1:W-:Y:S04]  /*19cb0*/  STS.U16 [R3+0x12d00], R23 ;  /* 0x012d001703007388 */ /* 0x0003e80000000400 */
[----:B0-----:R-:W2:Y:S04]  /*19cc0*/  LDL.LU R16, [R1+0x4170] ;  /* 0x0041700001107983 */ /* 0x001ea80000300800 */
[----:B------:R-:W-:Y:S04]  /*19cd0*/  STS.U16 [R3+0x12e00], R25 ;  /* 0x012e001903007388 */ /* 0x000fe80000000400 */
[----:B-1----:R-:W2:Y:S04]  /*19ce0*/  LDL.LU R21, [R1+0x416c] ;  /* 0x00416c0001157983 */ /* 0x002ea80000300800 */
[----:B------:R-:W-:Y:S04]  /*19cf0*/  STS.U16 [R3+0x12f00], R27 ;  /* 0x012f001b03007388 */ /* 0x000fe80000000400 */
[----:B------:R-:W2:Y:S04]  /*19d00*/  LDL.LU R23, [R1+0x4168] ;  /* 0x0041680001177983 */ /* 0x000ea80000300800 */
[----:B------:R0:W-:Y:S04]  /*19d10*/  STS.U16 [R3+0x14c00], R14 ;  /* 0x014c000e03007388 */ /* 0x0001e80000000400 */
[----:B0-----:R-:W2:Y:S04]  /*19d20*/  LDL.LU R14, [R1+0x380] ;  /* 0x00038000010e7983 */ /* 0x001ea80000300800 */
        /* <DEDUP_REMOVED lines=17> */
[----:B------:R0:W-:Y:S04]  /*19e40*/  STS.U16 [R3+0x1cc00], R7 ;  /* 0x01cc000703007388 */ /* 0x0001e80000000400 */
[----:B------:R1:W-:Y:S04]  /*19e50*/  STS.U16 [R3+0x1cd00], R6 ;  /* 0x01cd000603007388 */ /* 0x0003e80000000400 */
[----:B------:R0:W-:Y:S04]  /*19e60*/  STS.U16 [R3+0x1ce00], R5 ;  /* 0x01ce000503007388 */ /* 0x0001e80000000400 */
[----:B------:R0:W-:Y:S01]  /*19e70*/  STS.U16 [R3+0x1cf00], R4 ;  /* 0x01cf000403007388 */ /* 0x0001e20000000400 */
[----:B----4-:R-:W-:-:S03]  /*19e80*/  IMAD.SHL.U32 R29, R29, 0x2, RZ ;  /* 0x000000021d1d7824 */ /* 0x010fc600078e00ff */
[----:B--2---:R2:W-:Y:S04]  /*19e90*/  STL [R1+0x4164], R14 ;  /* 0x0041640e01007387 */ /* 0x0045e80000100800 */
[----:B0-----:R-:W4:Y:S04]  /*19ea0*/  LDL.LU R7, [R1+0x37c] ;  /* 0x00037c0001077983 */ /* 0x001f280000300800 */
[----:B-1----:R-:W4:Y:S04]  /*19eb0*/  LDL.LU R6, [R1+0x378] ;  /* 0x0003780001067983 */ /* 0x002f280000300800 */
        /* <DEDUP_REMOVED lines=11> */
[----:B--2---:R-:W-:-:S03]  /*19f70*/  LOP3.LUT R14, R29, 0x30, RZ, 0x3c, !PT ;  /* 0x000000301d0e7812 */ /* 0x004fc600078e3cff */
        /* <DEDUP_REMOVED lines=10> */
[----:B------:R1:W-:Y:S04]  /*1a020*/  STS.U16 [R14+0x1ed00], R21 ;  /* 0x01ed00150e007388 */ /* 0x0003e80000000400 */
[----:B------:R3:W-:Y:S04]  /*1a030*/  STS.U16 [R14+0x1ee00], R16 ;  /* 0x01ee00100e007388 */ /* 0x0007e80000000400 */
[----:B0-----:R-:W2:Y:S04]  /*1a040*/  LDL.LU R23, [R1+0x250] ;  /* 0x0002500001177983 */ /* 0x001ea80000300800 */
[----:B-1----:R-:W2:Y:S04]  /*1a050*/  LDL.LU R21, [R1+0x254] ;  /* 0x0002540001157983 */ /* 0x002ea80000300800 */
[----:B---3--:R-:W3:Y:S04]  /*1a060*/  LDL.LU R16, [R1+0x2c8] ;  /* 0x0002c80001107983 */ /* 0x008ee80000300800 */
[----:B------:R0:W-:Y:S04]  /*1a070*/  STS.U16 [R14+0x1ef00], R0 ;  /* 0x01ef00000e007388 */ /* 0x0001e80000000400 */
[----:B0-----:R-:W2:Y:S01]  /*1a080*/  LDL.LU R14, [R1+0x4164] ;  /* 0x00416400010e7983 */ /* 0x001ea20000300800 */
[----:B------:R-:W-:-:S03]  /*1a090*/  LOP3.LUT R28, R2, 0x40, RZ, 0x3c, !PT ;  /* 0x00000040021c7812 */ /* 0x000fc600078e3cff */
[----:B------:R-:W3:Y:S04]  /*1a0a0*/  LDL.LU R0, [R1+0x2cc] ;  /* 0x0002cc0001007983 */ /* 0x000ee80000300800 */
[----:B--2---:R0:W-:Y:S04]  /*1a0b0*/  STS.U16 [R28+0x11000], R14 ;  /* 0x0110000e1c007388 */ /* 0x0041e80000000400 */
[----:B0-----:R-:W2:Y:S04]  /*1a0c0*/  LDL.LU R14, [R1+0x4160] ;  /* 0x00416000010e7983 */ /* 0x001ea80000300800 */
[----:B--2---:R0:W-:Y:S04]  /*1a0d0*/  STS.U16 [R28+0x11100], R14 ;  /* 0x0111000e1c007388 */ /* 0x0041e80000000400 */
[----:B----4-:R1:W-:Y:S04]  /*1a0e0*/  STS.U16 [R28+0x11200], R7 ;  /* 0x011200071c007388 */ /* 0x0103e80000000400 */
[----:B------:R2:W-:Y:S04]  /*1a0f0*/  STS.U16 [R28+0x11300], R6 ;  /* 0x011300061c007388 */ /* 0x0005e80000000400 */
[----:B0-----:R-:W4:Y:S04]  /*1a100*/  LDL.LU R14, [R1+0x415c] ;  /* 0x00415c00010e7983 */ /* 0x001f280000300800 */
[----:B-1----:R-:W4:Y:S04]  /*1a110*/  LDL.LU R7, [R1+0x4158] ;  /* 0x0041580001077983 */ /* 0x002f280000300800 */
[----:B--2---:R-:W2:Y:S04]  /*1a120*/  LDL.LU R6, [R1+0x4154] ;  /* 0x0041540001067983 */ /* 0x004ea80000300800 */
[----:B------:R0:W-:Y:S04]  /*1a130*/  STS.U16 [R28+0x13000], R5 ;  /* 0x013000051c007388 */ /* 0x0001e80000000400 */
[----:B------:R1:W-:Y:S04]  /*1a140*/  STS.U16 [R28+0x13100], R4 ;  /* 0x013100041c007388 */ /* 0x0003e80000000400 */
[----:B0-----:R-:W2:Y:S04]  /*1a150*/  LDL.LU R5, [R1+0x4150] ;  /* 0x0041500001057983 */ /* 0x001ea80000300800 */
[----:B-1----:R-:W2:Y:S04]  /*1a160*/  LDL.LU R4, [R1+0x414c] ;  /* 0x00414c0001047983 */ /* 0x002ea80000300800 */
        /* <DEDUP_REMOVED lines=20> */
[----:B0-----:R-:W4:Y:S04]  /*1a2b0*/  LDL.LU R11, [R1+0x374] ;  /* 0x00037400010b7983 */ /* 0x001f280000300800 */
[----:B-1----:R-:W4:Y:S04]  /*1a2c0*/  LDL.LU R10, [R1+0x370] ;  /* 0x00037000010a7983 */ /* 0x002f280000300800 */
[----:B------:R0:W-:Y:S04]  /*1a2d0*/  STS.U16 [R28+0x1d200], R8 ;  /* 0x01d200081c007388 */ /* 0x0001e80000000400 */
[----:B---3--:R-:W3:Y:S04]  /*1a2e0*/  LDL.LU R9, [R1+0x36c] ;  /* 0x00036c0001097983 */ /* 0x008ee80000300800 */
[----:B------:R1:W-:Y:S04]  /*1a2f0*/  STS.U16 [R28+0x1d300], R29 ;  /* 0x01d3001d1c007388 */ /* 0x0003e80000000400 */
[----:B0-----:R-:W3:Y:S04]  /*1a300*/  LDL.LU R8, [R1+0x368] ;  /* 0x0003680001087983 */ /* 0x001ee80000300800 */
[----:B------:R-:W3:Y:S04]  /*1a310*/  LDL.LU R18, [R1+0x2b8] ;  /* 0x0002b80001127983 */ /* 0x000ee80000300800 */
[----:B-1----:R-:W3:Y:S01]  /*1a320*/  LDL.LU R29, [R1+0x244] ;  /* 0x00024400011d7983 */ /* 0x002ee20000300800 */
[----:B------:R-:W-:-:S03]  /*1a330*/  LOP3.LUT R26, R2, 0x50, RZ, 0x3c, !PT ;  /* 0x00000050021a7812 */ /* 0x000fc600078e3cff */
        /* <DEDUP_REMOVED lines=20> */
[----:B----4-:R4:W-:Y:S04]  /*1a480*/  STS.U16 [R28+0x1f300], R7 ;  /* 0x01f300071c007388 */ /* 0x0109e80000000400 */
[----:B0-----:R-:W2:Y:S04]  /*1a490*/  LDL.LU R5, [R1+0x2bc] ;  /* 0x0002bc0001057983 */ /* 0x001ea80000300800 */
[----:B-1----:R-:W2:Y:S04]  /*1a4a0*/  LDL.LU R6, [R1+0x2c0] ;  /* 0x0002c00001067983 */ /* 0x002ea80000300800 */
[----:B----4-:R-:W4:Y:S04]  /*1a4b0*/  LDL.LU R28, [R1+0x4148] ;  /* 0x00414800011c7983 */ /* 0x010f280000300800 */
[----:B------:R-:W2:Y:S04]  /*1a4c0*/  LDL.LU R7, [R1+0x2c4] ;  /* 0x0002c40001077983 */ /* 0x000ea80000300800 */
[----:B------:R0:W-:Y:S04]  /*1a4d0*/  STS.U16 [R26+0x11400], R11 ;  /* 0x0114000b1a007388 */ /* 0x0001e80000000400 */
[----:B------:R1:W-:Y:S04]  /*1a4e0*/  STS.U16 [R26+0x11500], R10 ;  /* 0x0115000a1a007388 */ /* 0x0003e80000000400 */
[----:B---3--:R3:W-:Y:S04]  /*1a4f0*/  STS.U16 [R26+0x11600], R9 ;  /* 0x011600091a007388 */ /* 0x0087e80000000400 */
[----:B------:R3:W-:Y:S04]  /*1a500*/  STS.U16 [R26+0x11700], R8 ;  /* 0x011700081a007388 */ /* 0x0007e80000000400 */
[----:B0-----:R-:W4:Y:S04]  /*1a510*/  LDL.LU R11, [R1+0x4144] ;  /* 0x00414400010b7983 */ /* 0x001f280000300800 */
[----:B-1----:R-:W4:Y:S04]  /*1a520*/  LDL.LU R10, [R1+0x4140] ;  /* 0x00414000010a7983 */ /* 0x002f280000300800 */
[----:B---3--:R-:W3:Y:S04]  /*1a530*/  LDL.LU R9, [R1+0x413c] ;  /* 0x00413c0001097983 */ /* 0x008ee80000300800 */
[----:B------:R-:W3:Y:S04]  /*1a540*/  LDL.LU R8, [R1+0x4138] ;  /* 0x0041380001087983 */ /* 0x000ee80000300800 */
[----:B--2---:R-:W-:Y:S04]  /*1a550*/  STS.U16 [R26+0x13400], R7 ;  /* 0x013400071a007388 */ /* 0x004fe80000000400 */
[----:B------:R-:W-:Y:S04]  /*1a560*/  STS.U16 [R26+0x13500], R6 ;  /* 0x013500061a007388 */ /* 0x000fe80000000400 */
[----:B------:R-:W-:Y:S04]  /*1a570*/  STS.U16 [R26+0x13600], R5 ;  /* 0x013600051a007388 */ /* 0x000fe80000000400 */
[----:B------:R0:W-:Y:S04]  /*1a580*/  STS.U16 [R26+0x13700], R18 ;  /* 0x013700121a007388 */ /* 0x0001e80000000400 */
[----:B------:R1:W-:Y:S04]  /*1a590*/  STS.U16 [R26+0x15400], R29 ;  /* 0x0154001d1a007388 */ /* 0x0003e80000000400 */
[----:B0-----:R-:W2:Y:S04]  /*1a5a0*/  LDL.LU R18, [R1+0x3c] ;  /* 0x00003c0001127983 */ /* 0x001ea80000300800 */
[----:B-1----:R-:W3:Y:S04]  /*1a5b0*/  LDL.LU R29, [R1+0x38] ;  /* 0x00003800011d7983 */ /* 0x002ee80000300800 */
        /* <DEDUP_REMOVED lines=11> */
[----:B0-----:R-:W4:Y:S04]  /*1a670*/  LDL.LU R24, [R1+0x364] ;  /* 0x0003640001187983 */ /* 0x001f280000300800 */
[----:B-1----:R-:W0:Y:S04]  /*1a680*/  S2R R2, SR_TID.X ;  /* 0x0000000000027919 */ /* 0x002e280000002100 */
[----:B------:R-:W-:Y:S04]  /*1a690*/  STS.U16 [R26+0x1b400], R22 ;  /* 0x01b400161a007388 */ /* 0x000fe80000000400 */
[----:B------:R-:W-:Y:S04]  /*1a6a0*/  STS.U16 [R26+0x1b500], R20 ;  /* 0x01b500141a007388 */ /* 0x000fe80000000400 */
[----:B------:R1:W-:Y:S04]  /*1a6b0*/  STS.U16 [R26+0x1b600], R19 ;  /* 0x01b600131a007388 */ /* 0x0003e80000000400 */
[----:B------:R0:W-:Y:S04]  /*1a6c0*/  STS.U16 [R26+0x1b700], R17 ;  /* 0x01b700111a007388 */ /* 0x0001e80000000400 */
[----:B-1----:R-:W4:Y:S01]  /*1a6d0*/  LDL.LU R19, [R1+0x360] ;  /* 0x0003600001137983 */ /* 0x002f220000300800 */
[----:B0-----:R-:W-:-:S03]  /*1a6e0*/  LOP3.LUT R2, R2, 0x7f, RZ, 0xc0, !PT ;  /* 0x0000007f02027812 */ /* 0x001fc600078ec0ff */
[----:B------:R-:W4:Y:S01]  /*1a6f0*/  LDL.LU R17, [R1+0x35c] ;  /* 0x00035c0001117983 */ /* 0x000f220000300800 */
[----:B------:R-:W-:-:S03]  /*1a700*/  SHF.L.U32 R4, R2, 0x1, RZ ;  /* 0x0000000102047819 */ /* 0x000fc600000006ff */
[----:B------:R-:W4:Y:S04]  /*1a710*/  LDL.LU R2, [R1+0x358] ;  /* 0x0003580001027983 */ /* 0x000f280000300800 */
[----:B------:R-:W4:Y:S04]  /*1a720*/  LDL.LU R7, [R1+0x234] ;  /* 0x0002340001077983 */ /* 0x000f280000300800 */
[----:B------:R-:W4:Y:S04]  /*1a730*/  LDL.LU R6, [R1+0x230] ;  /* 0x0002300001067983 */ /* 0x000f280000300800 */
[----:B------:R-:W4:Y:S04]  /*1a740*/  LDL.LU R5, [R1+0x22c] ;  /* 0x00022c0001057983 */ /* 0x000f280000300800 */
[----:B------:R-:W4:Y:S04]  /*1a750*/  LDL.LU R0, [R1+0x228] ;  /* 0x0002280001007983 */ /* 0x000f280000300800 */
[----:B------:R0:W-:Y:S04]  /*1a760*/  STS.U16 [R26+0x1d400], R13 ;  /* 0x01d4000d1a007388 */ /* 0x0001e80000000400 */
[----:B------:R-:W4:Y:S04]  /*1a770*/  LDL.LU R3, [R1+0x1b4] ;  /* 0x0001b40001037983 */ /* 0x000f280000300800 */
[----:B------:R1:W-:Y:S04]  /*1a780*/  STS.U16 [R26+0x1d500], R12 ;  /* 0x01d5000c1a007388 */ /* 0x0003e80000000400 */
        /* <DEDUP_REMOVED lines=11> */
[----:B------:R2:W-:Y:S04]  /*1a840*/  STS.U16 [R26+0x1f400], R8 ;  /* 0x01f400081a007388 */ /* 0x0005e80000000400 */
[----:B0-----:R-:W3:Y:S04]  /*1a850*/  LDL.LU R18, [R1+0xac] ;  /* 0x0000ac0001127983 */ /* 0x001ee80000300800 */
[----:B-1----:R-:W3:Y:S04]  /*1a860*/  LDL.LU R29, [R1+0xa8] ;  /* 0x0000a800011d7983 */ /* 0x002ee80000300800 */
[----:B--2---:R-:W2:Y:S04]  /*1a870*/  LDL.LU R8, [R1+0x2a8] ;  /* 0x0002a80001087983 */ /* 0x004ea80000300800 */
[----:B------:R0:W-:Y:S04]  /*1a880*/  STS.U16 [R26+0x1f500], R9 ;  /* 0x01f500091a007388 */ /* 0x0001e80000000400 */
[----:B----4-:R1:W-:Y:S04]  /*1a890*/  STS.U16 [R26+0x1f600], R10 ;  /* 0x01f6000a1a007388 */ /* 0x0103e80000000400 */
[----:B------:R4:W-:Y:S04]  /*1a8a0*/  STS.U16 [R26+0x1f700], R11 ;  /* 0x01f7000b1a007388 */ /* 0x0009e80000000400 */
[----:B0-----:R-:W2:Y:S04]  /*1a8b0*/  LDL.LU R9, [R1+0x2ac] ;  /* 0x0002ac0001097983 */ /* 0x001ea80000300800 */
[----:B-1----:R-:W2:Y:S04]  /*1a8c0*/  LDL.LU R10, [R1+0x2b0] ;  /* 0x0002b000010a7983 */ /* 0x002ea80000300800 */
[----:B----4-:R-:W4:Y:S04]  /*1a8d0*/  LDL.LU R26, [R1+0x4134] ;  /* 0x00413400011a7983 */ /* 0x010f280000300800 */
[----:B------:R-:W2:Y:S01]  /*1a8e0*/  LDL.LU R11, [R1+0x2b4] ;  /* 0x0002b400010b7983 */ /* 0x000ea20000300800 */
[----:B------:R-:W-:-:S05]  /*1a8f0*/  LOP3.LUT R22, R4, 0x60, RZ, 0x3c, !PT ;  /* 0x0000006004167812 */ /* 0x000fca00078e3cff */
[----:B------:R0:W-:Y:S04]  /*1a900*/  STS.U16 [R22+0x11800], R24 ;  /* 0x0118001816007388 */ /* 0x0001e80000000400 */
[----:B0-----:R-:W3:Y:S04]  /*1a910*/  LDL.LU R24, [R1+0x4130] ;  /* 0x0041300001187983 */ /* 0x001ee80000300800 */
[----:B------:R0:W-:Y:S04]  /*1a920*/  STS.U16 [R22+0x11900], R19 ;  /* 0x0119001316007388 */ /* 0x0001e80000000400 */
[----:B------:R1:W-:Y:S04]  /*1a930*/  STS.U16 [R22+0x11a00], R17 ;  /* 0x011a001116007388 */ /* 0x0003e80000000400 */
[----:B------:R1:W-:Y:S04]  /*1a940*/  STS.U16 [R22+0x11b00], R2 ;  /* 0x011b000216007388 */ /* 0x0003e80000000400 */
[----:B0-----:R-:W3:Y:S04]  /*1a950*/  LDL.LU R19, [R1+0x412c] ;  /* 0x00412c0001137983 */ /* 0x001ee80000300800 */
[----:B-1----:R-:W3:Y:S04]  /*1a960*/  LDL.LU R17, [R1+0x4128] ;  /* 0x0041280001117983 */ /* 0x002ee80000300800 */
[----:B------:R-:W3:Y:S04]  /*1a970*/  LDL.LU R2, [R1+0x4124] ;  /* 0x0041240001027983 */ /* 0x000ee80000300800 */
        /* <DEDUP_REMOVED lines=11> */
[----:B0-----:R-:W2:Y:S04]  /*1aa30*/  LDL.LU R13, [R1+0x24] ;  /* 0x00002400010d7983 */ /* 0x001ea80000300800 */
[----:B-1----:R-:W4:Y:S04]  /*1aa40*/  LDL.LU R12, [R1+0x14] ;  /* 0x00001400010c7983 */ /* 0x002f280000300800 */
[----:B------:R-:W-:Y:S04]  /*1aa50*/  STS.U16 [R22+0x17b00], R16 ;  /* 0x017b001016007388 */ /* 0x000fe80000000400 */
[----:B------:R-:W-:Y:S04]  /*1aa60*/  STS.U16 [R22+0x19800], R21 ;  /* 0x0198001516007388 */ /* 0x000fe80000000400 */
[----:B------:R-:W-:Y:S04]  /*1aa70*/  STS.U16 [R22+0x19900], R23 ;  /* 0x0199001716007388 */ /* 0x000fe80000000400 */
[----:B------:R-:W-:Y:S04]  /*1aa80*/  STS.U16 [R22+0x19a00], R25 ;  /* 0x019a001916007388 */ /* 0x000fe80000000400 */
[----:B------:R-:W-:Y:S04]  /*1aa90*/  STS.U16 [R22+0x19b00], R27 ;  /* 0x019b001b16007388 */ /* 0x000fe80000000400 */
[----:B------:R-:W-:Y:S04]  /*1aaa0*/  STS.U16 [R22+0x1b800], R15 ;  /* 0x01b8000f16007388 */ /* 0x000fe80000000400 */
[----:B------:R-:W4:Y:S04]  /*1aab0*/  LDL.LU R3, [R1+0x10] ;  /* 0x0000100001037983 */ /* 0x000f280000300800 */
[----:B------:R0:W-:Y:S04]  /*1aac0*/  STS.U16 [R22+0x1b900], R20 ;  /* 0x01b9001416007388 */ /* 0x0001e80000000400 */
[----:B---3--:R1:W-:Y:S04]  /*1aad0*/  STS.U16 [R22+0x1ba00], R18 ;  /* 0x01ba001216007388 */ /* 0x0083e80000000400 */
[----:B------:R3:W-:Y:S04]  /*1aae0*/  STS.U16 [R22+0x1bb00], R29 ;  /* 0x01bb001d16007388 */ /* 0x0007e80000000400 */
[----:B0-----:R-:W4:Y:S04]  /*1aaf0*/  LDL.LU R20, [R1+0x354] ;  /* 0x0003540001147983 */ /* 0x001f280000300800 */
[----:B-1----:R-:W4:Y:S04]  /*1ab00*/  LDL.LU R18, [R1+0x350] ;  /* 0x0003500001127983 */ /* 0x002f280000300800 */
[----:B------:R0:W-:Y:S04]  /*1ab10*/  STS.U16 [R22+0x1d800], R2 ;  /* 0x01d8000216007388 */ /* 0x0001e80000000400 */
[----:B---3--:R-:W3:Y:S04]  /*1ab20*/  LDL.LU R29, [R1+0x34c] ;  /* 0x00034c00011d7983 */ /* 0x008ee80000300800 */
[----:B0-----:R-:W3:Y:S04]  /*1ab30*/  LDL.LU R2, [R1+0x348] ;  /* 0x0003480001027983 */ /* 0x001ee80000300800 */
        /* <DEDUP_REMOVED lines=14> */
[----:B--2---:R0:W-:Y:S04]  /*1ac20*/  STS.U16 [R22+0x1d900], R13 ;  /* 0x01d9000d16007388 */ /* 0x0041e80000000400 */
[----:B----4-:R1:W-:Y:S04]  /*1ac30*/  STS.U16 [R22+0x1da00], R12 ;  /* 0x01da000c16007388 */ /* 0x0103e80000000400 */
[----:B0-----:R-:W2:Y:S04]  /*1ac40*/  LDL.LU R13, [R1+0x4120] ;  /* 0x00412000010d7983 */ /* 0x001ea80000300800 */
[----:B-1----:R-:W4:Y:S04]  /*1ac50*/  LDL.LU R12, [R1+0x411c] ;  /* 0x00411c00010c7983 */ /* 0x002f280000300800 */
[----:B------:R0:W-:Y:S04]  /*1ac60*/  STS.U16 [R22+0x1db00], R3 ;  /* 0x01db000316007388 */ /* 0x0001e80000000400 */
[----:B0-----:R-:W3:Y:S01]  /*1ac70*/  LDL.LU R3, [R1+0x98] ;  /* 0x0000980001037983 */ /* 0x001ee20000300800 */
[----:B------:R-:W-:-:S03]  /*1ac80*/  LOP3.LUT R4, R4, 0x70, RZ, 0x3c, !PT ;  /* 0x0000007004047812 */ /* 0x000fc600078e3cff */
[----:B----4-:R0:W-:Y:S04]  /*1ac90*/  STS.U16 [R22+0x1f800], R12 ;  /* 0x01f8000c16007388 */ /* 0x0101e80000000400 */
[----:B--2---:R1:W-:Y:S04]  /*1aca0*/  STS.U16 [R22+0x1f900], R13 ;  /* 0x01f9000d16007388 */ /* 0x0043e80000000400 */
[----:B------:R2:W-:Y:S04]  /*1acb0*/  STS.U16 [R22+0x1fa00], R17 ;  /* 0x01fa001116007388 */ /* 0x0005e80000000400 */
[----:B0-----:R-:W4:Y:S04]  /*1acc0*/  LDL.LU R12, [R1+0x298] ;  /* 0x00029800010c7983 */ /* 0x001f280000300800 */
[----:B-1----:R-:W4:Y:S04]  /*1acd0*/  LDL.LU R13, [R1+0x29c] ;  /* 0x00029c00010d7983 */ /* 0x002f280000300800 */
[----:B--2---:R-:W2:Y:S04]  /*1ace0*/  LDL.LU R17, [R1+0x2a0] ;  /* 0x0002a00001117983 */ /* 0x004ea80000300800 */
[----:B------:R0:W-:Y:S04]  /*1acf0*/  STS.U16 [R22+0x1fb00], R19 ;  /* 0x01fb001316007388 */ /* 0x0001e80000000400 */
[----:B0-----:R-:W2:Y:S04]  /*1ad00*/  LDL.LU R22, [R1+0x4118] ;  /* 0x0041180001167983 */ /* 0x001ea80000300800 */
[----:B------:R-:W2:Y:S04]  /*1ad10*/  LDL.LU R19, [R1+0x2a4] ;  /* 0x0002a40001137983 */ /* 0x000ea80000300800 */
[----:B------:R0:W-:Y:S04]  /*1ad20*/  STS.U16 [R4+0x11c00], R20 ;  /* 0x011c001404007388 */ /* 0x0001e80000000400 */
[----:B------:R1:W-:Y:S04]  /*1ad30*/  STS.U16 [R4+0x11d00], R18 ;  /* 0x011d001204007388 */ /* 0x0003e80000000400 */
[----:B---3--:R3:W-:Y:S04]  /*1ad40*/  STS.U16 [R4+0x11e00], R29 ;  /* 0x011e001d04007388 */ /* 0x0087e80000000400 */
[----:B0-----:R-:W4:Y:S04]  /*1ad50*/  LDL.LU R20, [R1+0x4114] ;  /* 0x0041140001147983 */ /* 0x001f280000300800 */
[----:B-1----:R-:W4:Y:S04]  /*1ad60*/  LDL.LU R18, [R1+0x4110] ;  /* 0x0041100001127983 */ /* 0x002f280000300800 */
[----:B---3--:R-:W3:Y:S04]  /*1ad70*/  LDL.LU R29, [R1+0x410c] ;  /* 0x00410c00011d7983 */ /* 0x008ee80000300800 */
[----:B------:R0:W-:Y:S04]  /*1ad80*/  STS.U16 [R4+0x11f00], R2 ;  /* 0x011f000204007388 */ /* 0x0001e80000000400 */
[----:B0-----:R-:W3:Y:S04]  /*1ad90*/  LDL.LU R2, [R1+0x4108] ;  /* 0x0041080001027983 */ /* 0x001ee80000300800 */
[----:B--2---:R-:W-:Y:S04]  /*1ada0*/  STS.U16 [R4+0x13c00], R19 ;  /* 0x013c001304007388 */ /* 0x004fe80000000400 */
[----:B------:R-:W-:Y:S04]  /*1adb0*/  STS.U16 [R4+0x13d00], R17 ;  /* 0x013d001104007388 */ /* 0x000fe80000000400 */
[----:B----4-:R-:W-:Y:S04]  /*1adc0*/  STS.U16 [R4+0x13e00], R13 ;  /* 0x013e000d04007388 */ /* 0x010fe80000000400 */
        /* <DEDUP_REMOVED lines=9> */
[----:B0-----:R-:W2:Y:S04]  /*1ae60*/  LDL R0, [R1+0x12b0] ;  /* 0x0012b00001007983 */ /* 0x001ea80000100800 */
[----:B------:R-:W-:Y:S04]  /*1ae70*/  STS.U16 [R4+0x19c00], R16 ;  /* 0x019c001004007388 */ /* 0x000fe80000000400 */
[----:B------:R-:W-:Y:S04]  /*1ae80*/  STS.U16 [R4+0x19d00], R21 ;  /* 0x019d001504007388 */ /* 0x000fe80000000400 */
[----:B------:R-:W-:Y:S04]  /*1ae90*/  STS.U16 [R4+0x19e00], R23 ;  /* 0x019e001704007388 */ /* 0x000fe80000000400 */
[----:B------:R-:W-:Y:S04]  /*1aea0*/  STS.U16 [R4+0x19f00], R25 ;  /* 0x019f001904007388 */ /* 0x000fe80000000400 */
[----:B------:R-:W-:Y:S04]  /*1aeb0*/  STS.U16 [R4+0x1bc00], R27 ;  /* 0x01bc001b04007388 */ /* 0x000fe80000000400 */
[----:B------:R-:W-:Y:S04]  /*1aec0*/  STS.U16 [R4+0x1bd00], R15 ;  /* 0x01bd000f04007388 */ /* 0x000fe80000000400 */
[----:B---3--:R0:W-:Y:S04]  /*1aed0*/  STS.U16 [R4+0x1be00], R2 ;  /* 0x01be000204007388 */ /* 0x0081e80000000400 */
[----:B0-----:R-:W3:Y:S04]  /*1aee0*/  LDL R2, [R1+0x12b4] ;  /* 0x0012b40001027983 */ /* 0x001ee80000100800 */
[----:B------:R-:W-:Y:S04]  /*1aef0*/  STS.U16 [R4+0x1bf00], R3 ;  /* 0x01bf000304007388 */ /* 0x000fe80000000400 */
[----:B------:R0:W-:Y:S04]  /*1af00*/  STS.U16 [R4+0x1dc00], R29 ;  /* 0x01dc001d04007388 */ /* 0x0001e80000000400 */
[----:B0-----:R-:W4:Y:S04]  /*1af10*/  LDL R29, [R1+0xaac] ;  /* 0x000aac00011d7983 */ /* 0x001f280000100800 */
[----:B------:R-:W0:Y:S04]  /*1af20*/  S2R R27, SR_TID.X ;  /* 0x00000000001b7919 */ /* 0x000e280000002100 */
[----:B------:R-:W-:Y:S04]  /*1af30*/  STS.U16 [R4+0x1dd00], R18 ;  /* 0x01dd001204007388 */ /* 0x000fe80000000400 */
[----:B------:R-:W-:Y:S04]  /*1af40*/  STS.U16 [R4+0x1de00], R20 ;  /* 0x01de001404007388 */ /* 0x000fe80000000400 */
[----:B------:R-:W-:Y:S04]  /*1af50*/  STS.U16 [R4+0x1df00], R22 ;  /* 0x01df001604007388 */ /* 0x000fe80000000400 */
[----:B------:R-:W1:Y:S04]  /*1af60*/  S2R R3, SR_TID.X ;  /* 0x0000000000037919 */ /* 0x000e680000002100 */
[----:B------:R-:W-:Y:S04]  /*1af70*/  STS.U16 [R4+0x1fc00], R24 ;  /* 0x01fc001804007388 */ /* 0x000fe80000000400 */
[----:B------:R-:W-:Y:S04]  /*1af80*/  STS.U16 [R4+0x1fd00], R26 ;  /* 0x01fd001a04007388 */ /* 0x000fe80000000400 */
[----:B------:R-:W-:Y:S04]  /*1af90*/  STS.U16 [R4+0x1fe00], R28 ;  /* 0x01fe001c04007388 */ /* 0x000fe80000000400 */
[----:B------:R-:W-:Y:S04]  /*1afa0*/  STS.U16 [R4+0x1ff00], R14 ;  /* 0x01ff000e04007388 */ /* 0x000fe80000000400 */
[----:B------:R-:W-:Y:S01]  /*1afb0*/  BAR.SYNC.DEFER_BLOCKING 0x0 ;  /* 0x0000000000007b1d */ /* 0x000fe20000010000 */
[C---:B0-----:R-:W-:Y:S01]  /*1afc0*/  LOP3.LUT R15, R27.reuse, 0x7, RZ, 0xc0, !PT ;  /* 0x000000071b0f7812 */ /* 0x041fe200078ec0ff */
[C---:B------:R-:W-:Y:S01]  /*1afd0*/  IMAD.SHL.U32 R25, R27.reuse, 0x2, RZ ;  /* 0x000000021b197824 */ /* 0x040fe200078e00ff */
[----:B------:R-:W-:-:S03]  /*1afe0*/  LOP3.LUT R27, R27, 0x60, RZ, 0xc0, !PT ;  /* 0x000000601b1b7812 */ /* 0x000fc600078ec0ff */
[C---:B------:R-:W-:Y:S01]  /*1aff0*/  IMAD.SHL.U32 R9, R15.reuse, 0x10, RZ ;  /* 0x000000100f097824 */ /* 0x040fe200078e00ff */
[----:B------:R-:W-:-:S04]  /*1b000*/  LEA R8, R15, R27, 0x2 ;  /* 0x0000001b0f087211 */ /* 0x000fc800078e10ff */
[----:B------:R-:W-:Y:S02]  /*1b010*/  LOP3.LUT R9, R9, 0x30, R25, 0x78, !PT ;  /* 0x0000003009097812 */ /* 0x000fe400078e7819 */
[----:B-1----:R-:W-:Y:S02]  /*1b020*/  LOP3.LUT R23, R3, 0x10, RZ, 0xc0, !PT ;  /* 0x0000001003177812 */ /* 0x002fe400078ec0ff */
[----:B------:R-:W-:Y:S01]  /*1b030*/  SHF.L.U32 R3, R15, 0x4, RZ ;  /* 0x000000040f037819 */ /* 0x000fe200000006ff */
[----:B------:R-:W-:-:S04]  /*1b040*/  IMAD.U32 R8, R8, 0x100, R9 ;  /* 0x0000010008087824 */ /* 0x000fc800078e0009 */
[----:B------:R-:W-:Y:S01]  /*1b050*/  IMAD R3, R15, 0x80, R3 ;  /* 0x000000800f037824 */ /* 0x000fe200078e0203 */
[----:B------:R-:W0:Y:S04]  /*1b060*/  LDSM.16.M88.4 R4, [R8+0x10000] ;  /* 0x010000000804783b */ /* 0x000e280000000200 */
[----:B------:R-:W1:Y:S01]  /*1b070*/  LDSM.16.M88.4 R12, [R8+0x18000] ;  /* 0x01800000080c783b */ /* 0x000e620000000200 */
[----:B------:R-:W-:-:S04]  /*1b080*/  LOP3.LUT R3, R3, 0x10, R25, 0x78, !PT ;  /* 0x0000001003037812 */ /* 0x000fc800078e7819 */
[----:B------:R-:W-:-:S05]  /*1b090*/  LEA R3, R23, R3, 0x6 ;  /* 0x0000000317037211 */ /* 0x000fca00078e30ff */
[----:B------:R-:W-:Y:S04]  /*1b0a0*/  LDSM.16.MT88.4 R24, [R3] ;  /* 0x000000000318783b */ /* 0x000fe80000004200 */
[----:B0-----:R-:W-:Y:S04]  /*1b0b0*/  STL [R1+0x40ec], R6 ;  /* 0x0040ec0601007387 */ /* 0x001fe80000100800 */
[----:B------:R-:W-:Y:S04]  /*1b0c0*/  STL [R1+0x40e8], R7 ;  /* 0x0040e80701007387 */ /* 0x000fe80000100800 */
[----:B-1----:R-:W-:Y:S04]  /*1b0d0*/  STL [R1+0x40e4], R14 ;  /* 0x0040e40e01007387 */ /* 0x002fe80000100800 */
[----:B------:R-:W-:Y:S04]  /*1b0e0*/  STL [R1+0x40e0], R15 ;  /* 0x0040e00f01007387 */ /* 0x000fe80000100800 */
[----:B--2---:R-:W0:Y:S04]  /*1b0f0*/  LDSM.16.MT88.4 R16, [R0] ;  /* 0x000000000010783b */ /* 0x004e280000004200 */
[----:B---3--:R-:W-:Y:S04]  /*1b100*/  LDSM.16.MT88.4 R8, [R2] ;  /* 0x000000000208783b */ /* 0x008fe80000004200 */
[----:B0-----:R-:W-:Y:S04]  /*1b110*/  STL.64 [R1+0x4100], R18 ;  /* 0x0041001201007387 */ /* 0x001fe80000100a00 */
[----:B------:R-:W-:Y:S04]  /*1b120*/  STL.64 [R1+0x40f8], R16 ;  /* 0x0040f81001007387 */ /* 0x000fe80000100a00 */
[----:B------:R-:W0:Y:S04]  /*1b130*/  LDSM.16.MT88.4 R16, [R3+0x800] ;  /* 0x000800000310783b */ /* 0x000e280000004200 */
[----:B----4-:R-:W-:Y:S04]  /*1b140*/  LDSM.16.MT88.4 R20, [R29] ;  /* 0x000000001d14783b */ /* 0x010fe80000004200 */
[----:B0-----:R-:W-:Y:S04]  /*1b150*/  STL.64 [R1+0x40], R16 ;  /* 0x0000401001007387 */ /* 0x001fe80000100a00 */
[----:B------:R-:W-:Y:S04]  /*1b160*/  STL.64 [R1+0x48], R18 ;  /* 0x0000481201007387 */ /* 0x000fe80000100a00 */
[----:B------:R-:W0:Y:S04]  /*1b170*/  LDSM.16.MT88.4 R16, [R2+0x800] ;  /* 0x000800000210783b */ /* 0x000e280000004200 */
[----:B0-----:R-:W-:Y:S04]  /*1b180*/  STL.64 [R1+0x30], R16 ;  /* 0x0000301001007387 */ /* 0x001fe80000100a00 */
[----:B------:R-:W-:Y:S04]  /*1b190*/  STL.64 [R1+0x38], R18 ;  /* 0x0000381201007387 */ /* 0x000fe80000100a00 */
[----:B------:R-:W0:Y:S04]  /*1b1a0*/  LDSM.16.MT88.4 R16, [R0+0x800] ;  /* 0x000800000010783b */ /* 0x000e280000004200 */
[----:B------:R-:W-:Y:S04]  /*1b1b0*/  STL [R1+0x40f4], R0 ;  /* 0x0040f40001007387 */ /* 0x000fe80000100800 */
[----:B0-----:R-:W-:Y:S04]  /*1b1c0*/  STL.64 [R1+0x20], R16 ;  /* 0x0000201001007387 */ /* 0x001fe80000100a00 */
[----:B------:R-:W-:Y:S04]  /*1b1d0*/  STL.64 [R1+0x28], R18 ;  /* 0x0000281201007387 */ /* 0x000fe80000100a00 */
[----:B------:R-:W0:Y:S04]  /*1b1e0*/  LDSM.16.MT88.4 R16, [R29+0x800] ;  /* 0x000800001d10783b */ /* 0x000e280000004200 */
[----:B0-----:R-:W-:Y:S04]  /*1b1f0*/  STL.64 [R1+0x80], R16 ;  /* 0x0000801001007387 */ /* 0x001fe80000100a00 */
[----:B------:R0:W-:Y:S02]  /*1b200*/  STL.64 [R1+0x88], R18 ;  /* 0x0000881201007387 */ /* 0x0001e40000100a00 */
[----:B0-----:R-:W-:Y:S11]  /*1b210*/  HMMA.16816.F32.BF16 R16, R24, R4, RZ ;  /* 0x000000041810723c */ /* 0x001ff600000418ff */
[----:B------:R-:W-:Y:S11]  /*1b220*/  @!UPT UIADD3 URZ, URZ, URZ, URZ ;  /* 0x0000003f3f3ff290 */ /* 0x000ff6000fffe03f */
[----:B------:R-:W-:Y:S01]  /*1b230*/  @!UPT UIADD3 URZ, URZ, URZ, URZ ;  /* 0x0000003f3f3ff290 */ /* 0x000fe2000fffe03f */
[----:B------:R-:W-:Y:S01]  /*1b240*/  STL [R1+0xb0], R16 ;  /* 0x0000b01001007387 */ /* 0x000fe20000100800 */
[----:B------:R-:W-:-:S03]  /*1b250*/  MOV R0, R17 ;  /* 0x0000001100007202 */ /* 0x000fc60000000f00 */
[----:B------:R0:W-:Y:S02]  /*1b260*/  STL.64 [R1+0xb8], R18 ;  /* 0x0000b81201007387 */ /* 0x0001e40000100a00 */
[----:B0-----:R-:W-:Y:S02]  /*1b270*/  HMMA.16816.F32.BF16 R16, R24, R12, RZ ;  /* 0x0000000c1810723c */ /* 0x001fe400000418ff */
[----:B------:R-:W2:Y:S11]  /*1b280*/  LDL R27, [R1+0x12dc] ;  /* 0x0012dc00011b7983 */ /* 0x000eb60000100800 */
[----:B------:R-:W-:Y:S10]  /*1b290*/  @!UPT UIADD3 URZ, URZ, URZ, URZ ;  /* 0x0000003f3f3ff290 */ /* 0x000ff4000fffe03f */
[----:B------:R-:W-:Y:S04]  /*1b2a0*/  STL.64 [R1+0xa0], R16 ;  /* 0x0000a01001007387 */ /* 0x000fe80000100a00 */
[----:B------:R0:W-:Y:S02]  /*1b2b0*/  STL.64 [R1+0xa8], R18 ;  /* 0x0000a81201007387 */ /* 0x0001e40000100a00 */
[C---:B0-----:R-:W-:Y:S11]  /*1b2c0*/  HMMA.16816.F32.BF16 R16, R8.reuse, R4, RZ ;  /* 0x000000040810723c */ /* 0x041ff600000418ff */
[----:B------:R-:W-:Y:S11]  /*1b2d0*/  @!UPT UIADD3 URZ, URZ, URZ, URZ ;  /* 0x0000003f3f3ff290 */ /* 0x000ff6000fffe03f */
[----:B------:R-:W-:Y:S01]  /*1b2e0*/  @!UPT UIADD3 URZ, URZ, URZ, URZ ;  /* 0x0000003f3f3ff290 */ /* 0x000fe2000fffe03f */
[----:B------:R0:W-:Y:S01]  /*1b2f0*/  STL.64 [R1+0x90], R16 ;  /* 0x0000901001007387 */ /* 0x0001e20000100a00 */
[----:B------:R-:W-:Y:S01]  /*1b300*/  IMAD.MOV.U32 R6, RZ, RZ, R18 ;  /* 0x000000ffff067224 */ /* 0x000fe200078e0012 */
[----:B------:R-:W-:Y:S02]  /*1b310*/  MOV R7, R19 ;  /* 0x0000001300077202 */ /* 0x000fe40000000f00 */
[----:B------:R-:W3:Y:S04]  /*1b320*/  LDL.LU.64 R18, [R1+0x4100] ;  /* 0x0041000001127983 */ /* 0x000ee80000300a00 */
[----:B0-----:R-:W3:Y:S01]  /*1b330*/  LDL.LU.64 R16, [R1+0x40f8] ;  /* 0x0040f80001107983 */ /* 0x001ee20000300a00 */
[----:B------:R-:W-:Y:S03]  /*1b340*/  HMMA.16816.F32.BF16 R8, R8, R12, RZ ;  /* 0x0000000c0808723c */ /* 0x000fe600000418ff */
[----:B------:R-:W-:Y:S11]  /*1b350*/  STL [R1+0x40f0], R6 ;  /* 0x0040f00601007387 */ /* 0x000ff60000100800 */
[----:B------:R-:W-:Y:S09]  /*1b360*/  @!UPT UIADD3 URZ, URZ, URZ, URZ ;  /* 0x0000003f3f3ff290 */ /* 0x000ff2000fffe03f */
[----:B------:R-:W-:Y:S04]  /*1b370*/  STL.64 [R1+0x70], R8 ;  /* 0x0000700801007387 */ /* 0x000fe80000100a00 */
[----:B------:R3:W-:Y:S02]  /*1b380*/  STL.64 [R1+0x78], R10 ;  /* 0x0000780a01007387 */ /* 0x0007e40000100a00 */
[----:B---3--:R-:W-:Y:S11]  /*1b390*/  HMMA.16816.F32.BF16 R8, R16, R4, RZ ;  /* 0x000000041008723c */ /* 0x008ff600000418ff */
[----:B------:R-:W-:Y:S11]  /*1b3a0*/  @!UPT UIADD3 URZ, URZ, URZ, URZ ;  /* 0x0000003f3f3ff290 */ /* 0x000ff6000fffe03f */
[----:B------:R-:W-:Y:S01]  /*1b3b0*/  @!UPT UIADD3 URZ, URZ, URZ, URZ ;  /* 0x0000003f3f3ff290 */ /* 0x000fe2000fffe03f */
[----:B------:R-:W-:Y:S01]  /*1b3c0*/  STL.64 [R1+0x60], R8 ;  /* 0x0000600801007387 */ /* 0x000fe20000100a00 */
[----:B------:R-:W-:-:S03]  /*1b3d0*/  IMAD.MOV.U32 R28, RZ, RZ, R11 ;  /* 0x000000ffff1c7224 */ /* 0x000fc600078e000b */
[----:B------:R0:W-:Y:S02]  /*1b3e0*/  STL [R1+0x68], R10 ;  /* 0x0000680a01007387 */ /* 0x0001e40000100800 */
[----:B0-----:R-:W-:Y:S08]  /*1b3f0*/  HMMA.16816.F32.BF16 R8, R16, R12, RZ ;  /* 0x0000000c1008723c */ /* 0x001ff000000418ff */
[----:B------:R-:W-:Y:S11]  /*1b400*/  HMMA.16816.F32.BF16 R16, R20, R4, RZ ;  /* 0x000000041410723c */ /* 0x000ff600000418ff */
[----:B------:R-:W-:Y:S04]  /*1b410*/  @!UPT UIADD3 URZ, URZ, URZ, URZ ;  /* 0x0000003f3f3ff290 */ /* 0x000fe8000fffe03f */
[----:B------:R-:W-:Y:S01]  /*1b420*/  STL [R1+0x50], R8 ;  /* 0x0000500801007387 */ /* 0x000fe20000100800 */
[----:B------:R-:W-:Y:S01]  /*1b430*/  MOV R14, R9 ;  /* 0x00000009000e7202 */ /* 0x000fe20000000f00 */
[----:B------:R-:W-:Y:S02]  /*1b440*/  IMAD.MOV.U32 R15, RZ, RZ, R10 ;  /* 0x000000ffff0f7224 */ /* 0x000fe400078e000a */
[----:B------:R-:W-:Y:S04]  /*1b450*/  STL [R1+0x5c], R11 ;  /* 0x00005c0b01007387 */ /* 0x000fe80000100800 */
[----:B------:R-:W-:Y:S04]  /*1b460*/  STL [R1+0x4078], R3 ;  /* 0x0040780301007387 */ /* 0x000fe80000100800 */
[----:B------:R-:W0:Y:S04]  /*1b470*/  LDSM.16.MT88.4 R8, [R3+0x1000] ;  /* 0x001000000308783b */ /* 0x000e280000004200 */
[----:B------:R-:W-:Y:S04]  /*1b480*/  STL.64 [R1+0xc0], R16 ;  /* 0x0000c01001007387 */ /* 0x000fe80000100a00 */
[----:B------:R-:W-:Y:S04]  /*1b490*/  STL.64 [R1+0xc8], R18 ;  /* 0x0000c81201007387 */ /* 0x000fe80000100a00 */
[----:B--2---:R-:W1:Y:S04]  /*1b4a0*/  LDSM.16.M88.4 R16, [R27+0x10000] ;  /* 0x010000001b10783b */ /* 0x004e680000000200 */
[----:B0-----:R-:W-:Y:S04]  /*1b4b0*/  STL.64 [R1+0x10], R8 ;  /* 0x0000100801007387 */ /* 0x001fe80000100a00 */
[----:B------:R-:W-:Y:S04]  /*1b4c0*/  STL.64 [R1+0x18], R10 ;  /* 0x0000180a01007387 */ /* 0x000fe80000100a00 */
[----:B------:R-:W0:Y:S04]  /*1b4d0*/  LDSM.16.M88.4 R8, [R27+0x18000] ;  /* 0x018000001b08783b */ /* 0x000e280000000200 */
[----:B-1----:R-:W-:Y:S04]  /*1b4e0*/  STL.64 [R1+0x4050], R18 ;  /* 0x0040501201007387 */ /* 0x002fe80000100a00 */
[----:B------:R1:W-:Y:S04]  /*1b4f0*/  STL.64 [R1+0x4048], R16 ;  /* 0x0040481001007387 */ /* 0x0003e80000100a00 */
[----:B------:R-:W2:Y:S04]  /*1b500*/  LDSM.16.MT88.4 R24, [R2+0x1000] ;  /* 0x001000000218783b */ /* 0x000ea80000004200 */
[----:B-1----:R-:W3:Y:S04]  /*1b510*/  LDL.LU R16, [R1+0x30] ;  /* 0x0000300001107983 */ /* 0x002ee80000300800 */
[----:B------:R-:W3:Y:S04]  /*1b520*/  LDL.LU R17, [R1+0x34] ;  /* 0x0000340001117983 */ /* 0x000ee80000300800 */
[----:B------:R-:W4:Y:S04]  /*1b530*/  LDL.LU R18, [R1+0x38] ;  /* 0x0000380001127983 */ /* 0x000f280000300800 */
[----:B------:R-:W4:Y:S04]  /*1b540*/  LDL.LU R19, [R1+0x3c] ;  /* 0x00003c0001137983 */ /* 0x000f280000300800 */
[----:B----4-:R-:W-:Y:S04]  /*1b550*/  STL.64 [R1+0x40c8], R18 ;  /* 0x0040c81201007387 */ /* 0x010fe80000100a00 */
[----:B---3--:R1:W-:Y:S04]  /*1b560*/  STL.64 [R1+0x40c0], R16 ;  /* 0x0040c01001007387 */ /* 0x0083e80000100a00 */
[----:B-1----:R-:W3:Y:S04]  /*1b570*/  LDL.LU R16, [R1+0x40] ;  /* 0x0000400001107983 */ /* 0x002ee80000300800 */
[----:B------:R-:W3:Y:S04]  /*1b580*/  LDL.LU R17, [R1+0x44] ;  /* 0x0000440001117983 */ /* 0x000ee80000300800 */
[----:B------:R-:W3:Y:S04]  /*1b590*/  LDL.LU R18, [R1+0x48] ;  /* 0x0000480001127983 */ /* 0x000ee80000300800 */
[----:B------:R-:W3:Y:S04]  /*1b5a0*/  LDL.LU R19, [R1+0x4c] ;  /* 0x00004c0001137983 */ /* 0x000ee80000300800 */
[----:B0-----:R-:W-:Y:S04]  /*1b5b0*/  STL [R1+0x3fbc], R10 ;  /* 0x003fbc0a01007387 */ /* 0x001fe80000100800 */
[----:B------:R-:W-:Y:S04]  /*1b5c0*/  STL [R1+0x3fb8], R11 ;  /* 0x003fb80b01007387 */ /* 0x000fe80000100800 */
[----:B------:R0:W-:Y:S04]  /*1b5d0*/  STL.64 [R1+0x4040], R8 ;  /* 0x0040400801007387 */ /* 0x0001e80000100a00 */
[----:B0-----:R-:W3:Y:S01]  /*1b5e0*/  LDL.LU R8, [R1+0xb0] ;  /* 0x0000b00001087983 */ /* 0x001ee20000300800 */
[----:B------:R-:W-:-:S03]  /*1b5f0*/  MOV R9, R0 ;  /* 0x0000000000097202 */ /* 0x000fc60000000f00 */
[----:B------:R-:W4:Y:S01]  /*1b600*/  LDL.LU R0, [R1+0x40f4] ;  /* 0x0040f40001007983 */ /* 0x000f220000300800 */
[----:B--2---:R-:W-:Y:S01]  /*1b610*/  IMAD.MOV.U32 R6, RZ, RZ, R24 ;  /* 0x000000ffff067224 */ /* 0x004fe200078e0018 */
[----:B------:R-:W-:Y:S01]  /*1b620*/  MOV R5, R25 ;  /* 0x0000001900057202 */ /* 0x000fe20000000f00 */
[----:B------:R-:W-:Y:S01]  /*1b630*/  IMAD.MOV.U32 R4, RZ, RZ, R26 ;  /* 0x000000ffff047224 */ /* 0x000fe200078e001a */
[----:B------:R-:W-:Y:S01]  /*1b640*/  MOV R3, R27 ;  /* 0x0000001b00037202 */ /* 0x000fe20000000f00 */
[----:B------:R-:W3:Y:S04]  /*1b650*/  LDL.LU R10, [R1+0xb8] ;  /* 0x0000b800010a7983 */ /* 0x000ee80000300800 */
[----:B------:R-:W3:Y:S04]  /*1b660*/  LDL.LU R11, [R1+0xbc] ;  /* 0x0000bc00010b7983 */ /* 0x000ee80000300800 */
[----:B------:R-:W-:Y:S04]  /*1b670*/  STL [R1+0x4074], R2 ;  /* 0x0040740201007387 */ /* 0x000fe80000100800 */
[----:B----4-:R-:W0:Y:S04]  /*1b680*/  LDSM.16.MT88.4 R24, [R0+0x1000] ;  /* 0x001000000018783b */ /* 0x010e280000004200 */
[----:B------:R-:W-:Y:S04]  /*1b690*/  STL [R1+0x4070], R0 ;  /* 0x0040700001007387 */ /* 0x000fe80000100800 */
[----:B0-----:R0:W-:Y:S04]  /*1b6a0*/  STL.64 [R1+0x3ff8], R26 ;  /* 0x003ff81a01007387 */ /* 0x0011e80000100a00 */
[----:B------:R1:W-:Y:S01]  /*1b6b0*/  STL.64 [R1+0x3ff0], R24 ;  /* 0x003ff01801007387 */ /* 0x0003e20000100a00 */
[----:B0-----:R-:W-:Y:S01]  /*1b6c0*/  IMAD.MOV.U32 R26, RZ, RZ, R4 ;  /* 0x000000ffff1a7224 */ /* 0x001fe200078e0004 */
[----:B------:R-:W-:Y:S01]  /*1b6d0*/  MOV R27, R3 ;  /* 0x00000003001b7202 */ /* 0x000fe20000000f00 */
[----:B-1----:R-:W-:Y:S01]  /*1b6e0*/  IMAD.MOV.U32 R24, RZ, RZ, R6 ;  /* 0x000000ffff187224 */ /* 0x002fe200078e0006 */
[----:B------:R-:W-:Y:S01]  /*1b6f0*/  MOV R25, R5 ;  /* 0x0000000500197202 */ /* 0x000fe20000000f00 */
[----:B------:R-:W2:Y:S04]  /*1b700*/  LDL.LU R6, [R1+0x40f0] ;  /* 0x0040f00001067983 */ /* 0x000ea80000300800 */
[----:B------:R-:W-:Y:S04]  /*1b710*/  STL.64 [R1+0x4028], R26 ;  /* 0x0040281a01007387 */ /* 0x000fe80000100a00 */
[----:B------:R-:W-:Y:S04]  /*1b720*/  STL.64 [R1+0x4020], R24 ;  /* 0x0040201801007387 */ /* 0x000fe80000100a00 */
[----:B------:R-:W0:Y:S04]  /*1b730*/  LDSM.16.MT88.4 R24, [R29+0x1000] ;  /* 0x001000001d18783b */ /* 0x000e280000004200 */
[----:B0-----:R0:W-:Y:S04]  /*1b740*/  STL.64 [R1+0xe0], R24 ;  /* 0x0000e01801007387 */ /* 0x0011e80000100a00 */
[----:B------:R1:W-:Y:S04]  /*1b750*/  STL.64 [R1+0xe8], R26 ;  /* 0x0000e81a01007387 */ /* 0x0003e80000100a00 */
[----:B0-----:R-:W4:Y:S04]  /*1b760*/  LDL.LU R24, [R1+0x20] ;  /* 0x0000200001187983 */ /* 0x001f280000300800 */
[----:B------:R-:W4:Y:S04]  /*1b770*/  LDL.LU R25, [R1+0x24] ;  /* 0x0000240001197983 */ /* 0x000f280000300800 */
[----:B-1----:R-:W2:Y:S04]  /*1b780*/  LDL.LU R26, [R1+0x28] ;  /* 0x00002800011a7983 */ /* 0x002ea80000300800 */
[----:B------:R-:W2:Y:S04]  /*1b790*/  LDL.LU R27, [R1+0x2c] ;  /* 0x00002c00011b7983 */ /* 0x000ea80000300800 */
[----:B--2---:R-:W-:Y:S04]  /*1b7a0*/  STL.64 [R1+0x40a8], R26 ;  /* 0x0040a81a01007387 */ /* 0x004fe80000100a00 */
[----:B----4-:R0:W-:Y:S04]  /*1b7b0*/  STL.64 [R1+0x40a0], R24 ;  /* 0x0040a01801007387 */ /* 0x0101e80000100a00 */
[----:B0-----:R-:W2:Y:S04]  /*1b7c0*/  LDL.LU R24, [R1+0x70] ;  /* 0x0000700001187983 */ /* 0x001ea80000300800 */
[----:B------:R-:W2:Y:S04]  /*1b7d0*/  LDL.LU R25, [R1+0x74] ;  /* 0x0000740001197983 */ /* 0x000ea80000300800 */
[----:B------:R-:W4:Y:S04]  /*1b7e0*/  LDL.LU R26, [R1+0x78] ;  /* 0x00007800011a7983 */ /* 0x000f280000300800 */
[----:B------:R-:W4:Y:S01]  /*1b7f0*/  LDL.LU R27, [R1+0x7c] ;  /* 0x00007c00011b7983 */ /* 0x000f220000300800 */
[----:B------:R-:W-:Y:S03]  /*1b800*/  HMMA.16816.F32.BF16 R20, R20, R12, RZ ;  /* 0x0000000c1414723c */ /* 0x000fe600000418ff */
[----:B----4-:R-:W-:Y:S04]  /*1b810*/  STL.64 [R1+0x40b8], R26 ;  /* 0x0040b81a01007387 */ /* 0x010fe80000100a00 */
[----:B--2---:R0:W-:Y:S04]  /*1b820*/  STL.64 [R1+0x40b0], R24 ;  /* 0x0040b01801007387 */ /* 0x0041e80000100a00 */
[----:B0-----:R-:W2:Y:S04]  /*1b830*/  LDL.LU R24, [R1+0x90] ;  /* 0x0000900001187983 */ /* 0x001ea80000300800 */
[----:B------:R-:W2:Y:S01]  /*1b840*/  LDL.LU R25, [R1+0x94] ;  /* 0x0000940001197983 */ /* 0x000ea20000300800 */
[----:B------:R-:W-:Y:S01]  /*1b850*/  IMAD.MOV.U32 R26, RZ, RZ, R6 ;  /* 0x000000ffff1a7224 */ /* 0x000fe200078e0006 */
[----:B------:R-:W-:-:S02]  /*1b860*/  MOV R27, R7 ;  /* 0x00000007001b7202 */ /* 0x000fc40000000f00 */
[----:B------:R-:W3:Y:S04]  /*1b870*/  LDL.LU R6, [R1+0x40ec] ;  /* 0x0040ec0001067983 */ /* 0x000ee80000300800 */
[----:B------:R-:W3:Y:S04]  /*1b880*/  LDL.LU R7, [R1+0x40e8] ;  /* 0x0040e80001077983 */ /* 0x000ee80000300800 */
[----:B------:R-:W-:Y:S04]  /*1b890*/  STL.64 [R1+0x40d8], R26 ;  /* 0x0040d81a01007387 */ /* 0x000fe80000100a00 */
[----:B--2---:R0:W-:Y:S04]  /*1b8a0*/  STL.64 [R1+0x40d0], R24 ;  /* 0x0040d01801007387 */ /* 0x0041e80000100a00 */
[----:B0-----:R-:W2:Y:S04]  /*1b8b0*/  LDL.LU R24, [R1+0xa0] ;  /* 0x0000a00001187983 */ /* 0x001ea80000300800 */
[----:B------:R-:W2:Y:S04]  /*1b8c0*/  LDL.LU R25, [R1+0xa4] ;  /* 0x0000a40001197983 */ /* 0x000ea80000300800 */
[----:B------:R-:W2:Y:S04]  /*1b8d0*/  LDL.LU R26, [R1+0xa8] ;  /* 0x0000a800011a7983 */ /* 0x000ea80000300800 */
[----:B------:R-:W2:Y:S04]  /*1b8e0*/  LDL.LU R27, [R1+0xac] ;  /* 0x0000ac00011b7983 */ /* 0x000ea80000300800 */
[----:B------:R-:W-:Y:S04]  /*1b8f0*/  STL [R1+0x407c], R29 ;  /* 0x00407c1d01007387 */ /* 0x000fe80000100800 */
[----:B------:R0:W-:Y:S04]  /*1b900*/  STL.64 [R1+0xd0], R20 ;  /* 0x0000d01401007387 */ /* 0x0001e80000100a00 */
[----:B------:R1:W-:Y:S04]  /*1b910*/  STL.64 [R1+0xd8], R22 ;  /* 0x0000d81601007387 */ /* 0x0003e80000100a00 */
[----:B0-----:R-:W4:Y:S01]  /*1b920*/  LDL.LU R20, [R1+0x50] ;  /* 0x0000500001147983 */ /* 0x001f220000300800 */
[----:B------:R-:W-:-:S03]  /*1b930*/  IMAD.MOV.U32 R21, RZ, RZ, R14 ;  /* 0x000000ffff157224 */ /* 0x000fc600078e000e */
[----:B------:R-:W2:Y:S01]  /*1b940*/  LDL.LU R14, [R1+0x40e4] ;  /* 0x0040e400010e7983 */ /* 0x000ea20000300800 */
[----:B-1----:R-:W-:-:S03]  /*1b950*/  MOV R22, R15 ;  /* 0x0000000f00167202 */ /* 0x002fc60000000f00 */
[----:B------:R-:W2:Y:S01]  /*1b960*/  LDL.LU R15, [R1+0x40e0] ;  /* 0x0040e000010f7983 */ /* 0x000ea20000300800 */
[----:B---3--:R-:W-:Y:S03]  /*1b970*/  HMMA.16816.F32.BF16 R8, R16, R6, R8 ;  /* 0x000000061008723c */ /* 0x008fe60000041808 */
[----:B------:R-:W4:Y:S11]  /*1b980*/  LDL.LU R23, [R1+0x5c] ;  /* 0x00005c0001177983 */ /* 0x000f360000300800 */
[----:B------:R-:W-:Y:S09]  /*1b990*/  @!UPT UIADD3 URZ, URZ, URZ, URZ ;  /* 0x0000003f3f3ff290 */ /* 0x000ff2000fffe03f */
[----:B------:R0:W-:Y:S04]  /*1b9a0*/  STL.64 [R1+0x4060], R10 ;  /* 0x0040600a01007387 */ /* 0x0001e80000100a00 */
[----:B------:R1:W-:Y:S01]  /*1b9b0*/  STL.64 [R1+0x4058], R8 ;  /* 0x0040580801007387 */ /* 0x0003e20000100a00 */
[----:B0-----:R-:W-:-:S03]  /*1b9c0*/  IMAD.MOV.U32 R11, RZ, RZ, R28 ;  /* 0x000000ffff0b7224 */ /* 0x001fc600078e001c */
[----:B-1----:R-:W3:Y:S04]  /*1b9d0*/  LDL.LU R8, [R1+0x60] ;  /* 0x0000600001087983 */ /* 0x002ee80000300800 */
[----:B------:R-:W3:Y:S04]  /*1b9e0*/  LDL.LU R9, [R1+0x64] ;  /* 0x0000640001097983 */ /* 0x000ee80000300800 */
[----:B------:R-:W3:Y:S01]  /*1b9f0*/  LDL.LU R10, [R1+0x68] ;  /* 0x00006800010a7983 */ /* 0x000ee20000300800 */
[----:B--2---:R-:W-:Y:S03]  /*1ba00*/  HMMA.16816.F32.BF16 R16, R16, R14, R24 ;  /* 0x0000000e1010723c */ /* 0x004fe60000041818 */
[----:B------:R-:W2:Y:S04]  /*1ba10*/  LDL.LU.64 R26, [R1+0x40d8] ;  /* 0x0040d800011a7983 */ /* 0x000ea80000300a00 */
[----:B------:R-:W2:Y:S11]  /*1ba20*/  LDL.LU.64 R24, [R1+0x40d0] ;  /* 0x0040d00001187983 */ /* 0x000eb60000300a00 */
[----:B------:R-:W-:Y:S06]  /*1ba30*/  @!UPT UIADD3 URZ, URZ, URZ, URZ ;  /* 0x0000003f3f3ff290 */ /* 0x000fec000fffe03f */
[----:B------:R-:W-:Y:S01]  /*1ba40*/  MOV R5, R18 ;  /* 0x0000001200057202 */ /* 0x000fe20000000f00 */
[----:B------:R-:W-:Y:S01]  /*1ba50*/  IMAD.MOV.U32 R4, RZ, RZ, R19 ;  /* 0x000000ffff047224 */ /* 0x000fe200078e0013 */
[----:B------:R-:W-:Y:S01]  /*1ba60*/  MOV R0, R16 ;  /* 0x0000001000007202 */ /* 0x000fe20000000f00 */
[----:B------:R-:W-:Y:S01]  /*1ba70*/  IMAD.MOV.U32 R28, RZ, RZ, R17 ;  /* 0x000000ffff1c7224 */ /* 0x000fe200078e0011 */
[----:B------:R-:W2:Y:S04]  /*1ba80*/  LDL.LU.64 R18, [R1+0x40c8] ;  /* 0x0040c80001127983 */ /* 0x000ea80000300a00 */
[----:B------:R-:W2:Y:S04]  /*1ba90*/  LDL.LU.64 R16, [R1+0x40c0] ;  /* 0x0040c00001107983 */ /* 0x000ea80000300a00 */
[----:B------:R-:W-:Y:S04]  /*1baa0*/  STL [R1+0x408c], R4 ;  /* 0x00408c0401007387 */ /* 0x000fe80000100800 */
[----:B------:R-:W-:Y:S04]  /*1bab0*/  STL [R1+0x4088], R5 ;  /* 0x0040880501007387 */ /* 0x000fe80000100800 */
[----:B------:R-:W-:Y:S04]  /*1bac0*/  STL [R1+0x4084], R28 ;  /* 0x0040841c01007387 */ /* 0x000fe80000100800 */
[----:B------:R-:W-:Y:S01]  /*1bad0*/  STL [R1+0x4080], R0 ;  /* 0x0040800001007387 */ /* 0x000fe20000100800 */
[C---:B--2---:R-:W-:Y:S11]  /*1bae0*/  HMMA.16816.F32.BF16 R24, R16.reuse, R6, R24 ;  /* 0x000000061018723c */ /* 0x044ff60000041818 */
[----:B------:R-:W-:Y:S11]  /*1baf0*/  @!UPT UIADD3 URZ, URZ, URZ, URZ ;  /* 0x0000003f3f3ff290 */ /* 0x000ff6000fffe03f */
[----:B------:R-:W-:Y:S01]  /*1bb00*/  @!UPT UIADD3 URZ, URZ, URZ, URZ ;  /* 0x0000003f3f3ff290 */ /* 0x000fe2000fffe03f */
[----:B------:R0:W-:Y:S01]  /*1bb10*/  STL [R1+0x90], R24 ;  /* 0x0000901801007387 */ /* 0x0001e20000100800 */
[----:B------:R-:W-:Y:S01]  /*1bb20*/  IMAD.MOV.U32 R3, RZ, RZ, R26 ;  /* 0x000000ffff037224 */ /* 0x000fe200078e001a */
[----:B------:R-:W-:Y:S02]  /*1bb30*/  MOV R2, R27 ;  /* 0x0000001b00027202 */ /* 0x000fe40000000f00 */
[----:B------:R-:W-:Y:S01]  /*1bb40*/  MOV R29, R25 ;  /* 0x00000019001d7202 */ /* 0x000fe20000000f00 */
[----:B------:R-:W2:Y:S04]  /*1bb50*/  LDL.LU.64 R26, [R1+0x40b8] ;  /* 0x0040b800011a7983 */ /* 0x000ea80000300a00 */
[----:B0-----:R-:W2:Y:S04]  /*1bb60*/  LDL.LU.64 R24, [R1+0x40b0] ;  /* 0x0040b00001187983 */ /* 0x001ea80000300a00 */
[----:B------:R-:W-:Y:S04]  /*1bb70*/  STL [R1+0x4098], R2 ;  /* 0x0040980201007387 */ /* 0x000fe80000100800 */
[----:B------:R-:W-:Y:S04]  /*1bb80*/  STL [R1+0x4094], R3 ;  /* 0x0040940301007387 */ /* 0x000fe80000100800 */
[----:B------:R-:W-:Y:S01]  /*1bb90*/  STL [R1+0x4090], R29 ;  /* 0x0040901d01007387 */ /* 0x000fe20000100800 */
[----:B--2---:R-:W-:Y:S03]  /*1bba0*/  HMMA.16816.F32.BF16 R16, R16, R14, R24 ;  /* 0x0000000e1010723c */ /* 0x004fe60000041818 */
[----:B------:R-:W3:Y:S04]  /*1bbb0*/  LDL.LU.64 R26, [R1+0x40a8] ;  /* 0x0040a800011a7983 */ /* 0x000ee80000300a00 */
[----:B------:R-:W3:Y:S11]  /*1bbc0*/  LDL.LU.64 R24, [R1+0x40a0] ;  /* 0x0040a00001187983 */ /* 0x000ef60000300a00 */
[----:B------:R-:W-:Y:S06]  /*1bbd0*/  @!UPT UIADD3 URZ, URZ, URZ, URZ ;  /* 0x0000003f3f3ff290 */ /* 0x000fec000fffe03f */
[----:B------:R-:W-:Y:S01]  /*1bbe0*/  IMAD.MOV.U32 R4, RZ, RZ, R16 ;  /* 0x000000ffff047224 */ /* 0x000fe200078e0010 */
[----:B------:R-:W-:Y:S01]  /*1bbf0*/  MOV R5, R17 ;  /* 0x0000001100057202 */ /* 0x000fe20000000f00 */
[----:B------:R-:W2:Y:S01]  /*1bc00*/  LDL.LU R16, [R1+0x80] ;  /* 0x0000800001107983 */ /* 0x000ea20000300800 */
[----:B------:R-:W-:Y:S01]  /*1bc10*/  IMAD.MOV.U32 R28, RZ, RZ, R18 ;  /* 0x000000ffff1c7224 */ /* 0x000fe200078e0012 */
[----:B------:R-:W-:Y:S02]  /*1bc20*/  MOV R0, R19 ;  /* 0x0000001300007202 */ /* 0x000fe40000000f00 */
[----:B------:R-:W2:Y:S04]  /*1bc30*/  LDL.LU R17, [R1+0x84] ;  /* 0x0000840001117983 */ /* 0x000ea80000300800 */
[----:B------:R-:W2:Y:S04]  /*1bc40*/  LDL.LU R18, [R1+0x88] ;  /* 0x0000880001127983 */ /* 0x000ea80000300800 */
[----:B------:R-:W2:Y:S01]  /*1bc50*/  LDL.LU R19, [R1+0x8c] ;  /* 0x00008c0001137983 */ /* 0x000ea20000300800 */
[C---:B---3--:R-:W-:Y:S08]  /*1bc60*/  HMMA.16816.F32.BF16 R8, R24.reuse, R6, R8 ;  /* 0x000000061808723c */ /* 0x048ff00000041808 */
[----:B----4-:R-:W-:Y:S11]  /*1bc70*/  HMMA.16816.F32.BF16 R20, R24, R14, R20 ;  /* 0x0000000e1814723c */ /* 0x010ff60000041814 */
[----:B------:R-:W-:Y:S04]  /*1bc80*/  @!UPT UIADD3 URZ, URZ, URZ, URZ ;  /* 0x0000003f3f3ff290 */ /* 0x000fe8000fffe03f */
[----:B------:R-:W-:Y:S04]  /*1bc90*/  STL [R1+0x60], R8 ;  /* 0x0000600801007387 */ /* 0x000fe80000100800 */
[----:B------:R0:W-:Y:S04]  /*1bca0*/  STL.64 [R1+0x4068], R14 ;  /* 0x0040680e01007387 */ /* 0x0001e80000100a00 */
[----:B------:R-:W2:Y:S04]  /*1bcb0*/  LDL.LU R12, [R1+0xc0] ;  /* 0x0000c000010c7983 */ /* 0x000ea80000300800 */
[----:B------:R-:W2:Y:S04]  /*1bcc0*/  LDL.LU R13, [R1+0xc4] ;  /* 0x0000c400010d7983 */ /* 0x000ea80000300800 */
[----:B0-----:R-:W2:Y:S04]  /*1bcd0*/  LDL.LU R14, [R1+0xc8] ;  /* 0x0000c800010e7983 */ /* 0x001ea80000300800 */
[----:B------:R-:W2:Y:S04]  /*1bce0*/  LDL.LU R15, [R1+0xcc] ;  /* 0x0000cc00010f7983 */ /* 0x000ea80000300800 */
[----:B------:R-:W3:Y:S01]  /*1bcf0*/  LDL.LU R24, [R1+0x10] ;  /* 0x0000100001187983 */ /* 0x000ee20000300800 */
[----:B------:R-:W-:-:S03]  /*1bd00*/  IMAD.MOV.U32 R2, RZ, RZ, R9 ;  /* 0x000000ffff027224 */ /* 0x000fc600078e0009 */
[----:B------:R-:W3:Y:S01]  /*1bd10*/  LDL.LU R25, [R1+0x14] ;  /* 0x0000140001197983 */ /* 0x000ee20000300800 */
[----:B------:R-:W-:-:S03]  /*1bd20*/  MOV R3, R10 ;  /* 0x0000000a00037202 */ /* 0x000fc60000000f00 */
[----:B------:R-:W3:Y:S01]  /*1bd30*/  LDL.LU R26, [R1+0x18] ;  /* 0x00001800011a7983 */ /* 0x000ee20000300800 */
[----:B------:R-:W-:-:S03]  /*1bd40*/  IMAD.MOV.U32 R29, RZ, RZ, R11 ;  /* 0x000000ffff1d7224 */ /* 0x000fc600078e000b */
[----:B------:R-:W3:Y:S04]  /*1bd50*/  LDL.LU R27, [R1+0x1c] ;  /* 0x00001c00011b7983 */ /* 0x000ee80000300800 */
[----:B------:R-:W4:Y:S04]  /*1bd60*/  LDL.LU R8, [R1+0xd0] ;  /* 0x0000d00001087983 */ /* 0x000f280000300800 */
[----:B------:R-:W4:Y:S04]  /*1bd70*/  LDL.LU R9, [R1+0xd4] ;  /* 0x0000d40001097983 */ /* 0x000f280000300800 */
[----:B------:R-:W4:Y:S04]  /*1bd80*/  LDL.LU R10, [R1+0xd8] ;  /* 0x0000d800010a7983 */ /* 0x000f280000300800 */
[----:B------:R-:W4:Y:S04]  /*1bd90*/  LDL.LU R11, [R1+0xdc] ;  /* 0x0000dc00010b7983 */ /* 0x000f280000300800 */
[----:B------:R-:W-:Y:S04]  /*1bda0*/  STL.64 [R1+0x3fe8], R22 ;  /* 0x003fe81601007387 */ /* 0x000fe80000100a00 */
[----:B------:R0:W-:Y:S04]  /*1bdb0*/  STL.64 [R1+0x3fe0], R20 ;  /* 0x003fe01401007387 */ /* 0x0001e80000100a00 */
[----:B0-----:R-:W2:Y:S01]  /*1bdc0*/  LDL.LU R20, [R1+0x60] ;  /* 0x0000600001147983 */ /* 0x001ea20000300800 */
[----:B------:R-:W-:Y:S01]  /*1bdd0*/  MOV R21, R2 ;  /* 0x0000000200157202 */ /* 0x000fe20000000f00 */
[----:B------:R-:W-:Y:S01]  /*1bde0*/  IMAD.MOV.U32 R22, RZ, RZ, R3 ;  /* 0x000000ffff167224 */ /* 0x000fe200078e0003 */
[----:B------:R-:W-:Y:S01]  /*1bdf0*/  MOV R23, R29 ;  /* 0x0000001d00177202 */ /* 0x000fe20000000f00 */
[----:B------:R-:W3:Y:S04]  /*1be00*/  LDL.LU R2, [R1+0x4098] ;  /* 0x0040980001027983 */ /* 0x000ee80000300800 */
[----:B------:R-:W3:Y:S04]  /*1be10*/  LDL.LU R3, [R1+0x4094] ;  /* 0x0040940001037983 */ /* 0x000ee80000300800 */
[----:B------:R-:W3:Y:S04]  /*1be20*/  LDL.LU R29, [R1+0x4090] ;  /* 0x00409000011d7983 */ /* 0x000ee80000300800 */
[----:B------:R0:W-:Y:S02]  /*1be30*/  STL.64 [R1+0x4008], R22 ;  /* 0x0040081601007387 */ /* 0x0001e40000100a00 */
[----:B0-----:R-:W-:Y:S01]  /*1be40*/  IMAD.MOV.U32 R22, RZ, RZ, R28 ;  /* 0x000000ffff167224 */ /* 0x001fe200078e001c */
[----:B------:R-:W-:Y:S01]  /*1be50*/  MOV R23, R0 ;  /* 0x0000000000177202 */ /* 0x000fe20000000f00 */
[----:B--2---:R0:W-:Y:S02]  /*1be60*/  STL.64 [R1+0x4000], R20 ;  /* 0x0040001401007387 */ /* 0x0041e40000100a00 */
[----:B0-----:R-:W-:Y:S01]  /*1be70*/  IMAD.MOV.U32 R20, RZ, RZ, R4 ;  /* 0x000000ffff147224 */ /* 0x001fe200078e0004 */
[----:B------:R-:W-:Y:S01]  /*1be80*/  MOV R21, R5 ;  /* 0x0000000500157202 */ /* 0x000fe20000000f00 */
[----:B------:R-:W2:Y:S04]  /*1be90*/  LDL.LU R4, [R1+0x408c] ;  /* 0x00408c0001047983 */ /* 0x000ea80000300800 */
[----:B------:R-:W2:Y:S04]  /*1bea0*/  LDL.LU R5, [R1+0x4088] ;  /* 0x0040880001057983 */ /* 0x000ea80000300800 */
[----:B------:R-:W2:Y:S04]  /*1beb0*/  LDL.LU R28, [R1+0x4084] ;  /* 0x00408400011c7983 */ /* 0x000ea80000300800 */
[----:B------:R-:W2:Y:S04]  /*1bec0*/  LDL.LU R0, [R1+0x4080] ;  /* 0x0040800001007983 */ /* 0x000ea80000300800 */
[----:B------:R-:W-:Y:S04]  /*1bed0*/  STL.64 [R1+0x4018], R22 ;  /* 0x0040181601007387 */ /* 0x000fe80000100a00 */
[----:B------:R0:W-:Y:S04]  /*1bee0*/  STL.64 [R1+0x4010], R20 ;  /* 0x0040101401007387 */ /* 0x0001e80000100a00 */
[----:B0-----:R-:W2:Y:S01]  /*1bef0*/  LDL.LU R20, [R1+0x90] ;  /* 0x0000900001147983 */ /* 0x001ea20000300800 */
[----:B---3--:R-:W-:Y:S01]  /*1bf00*/  IMAD.MOV.U32 R21, RZ, RZ, R29 ;  /* 0x000000ffff157224 */ /* 0x008fe200078e001d */
[----:B------:R-:W-:-:S02]  /*1bf10*/  MOV R22, R3 ;  /* 0x0000000300167202 */ /* 0x000fc40000000f00 */
[----:B------:R-:W3:Y:S04]  /*1bf20*/  LDL.LU R29, [R1+0x407c] ;  /* 0x00407c00011d7983 */ /* 0x000ee80000300800 */
[----:B------:R-:W3:Y:S01]  /*1bf30*/  LDL.LU R3, [R1+0x4078] ;  /* 0x0040780001037983 */ /* 0x000ee20000300800 */
[----:B------:R-:W-:-:S03]  /*1bf40*/  IMAD.MOV.U32 R23, RZ, RZ, R2 ;  /* 0x000000ffff177224 */ /* 0x000fc600078e0002 */
[----:B------:R-:W3:Y:S04]  /*1bf50*/  LDL.LU R2, [R1+0x4074] ;  /* 0x0040740001027983 */ /* 0x000ee80000300800 */
[----:B------:R-:W-:Y:S04]  /*1bf60*/  STL.64 [R1+0x4038], R22 ;  /* 0x0040381601007387 */ /* 0x000fe80000100a00 */
[----:B--2---:R0:W-:Y:S02]  /*1bf70*/  STL.64 [R1+0x4030], R20 ;  /* 0x0040301401007387 */ /* 0x0041e40000100a00 */
[----:B0-----:R-:W-:-:S02]  /*1bf80*/  MOV R20, R0 ;  /* 0x0000000000147202 */ /* 0x001fc40000000f00 */
[----:B------:R-:W2:Y:S01]  /*1bf90*/  LDL.LU R0, [R1+0x4070] ;  /* 0x0040700001007983 */ /* 0x000ea20000300800 */
[----:B------:R-:W-:Y:S01]  /*1bfa0*/  MOV R22, R5 ;  /* 0x0000000500167202 */ /* 0x000fe20000000f00 */
[----:B------:R-:W-:Y:S02]  /*1bfb0*/  IMAD.MOV.U32 R23, RZ, RZ, R4 ;  /* 0x000000ffff177224 */ /* 0x000fe400078e0004 */
[C---:B------:R-:W-:Y:S01]  /*1bfc0*/  HMMA.16816.F32.BF16 R4, R16.reuse, R6, R12 ;  /* 0x000000061004723c */ /* 0x040fe2000004180c */
[----:B---3--:R-:W0:Y:S04]  /*1bfd0*/  LDSM.16.MT88.4 R12, [R3+0x1800] ;  /* 0x00180000030c783b */ /* 0x008e280000004200 */
[----:B0-----:R-:W-:Y:S04]  /*1bfe0*/  STL.64 [R1+0x40], R12 ;  /* 0x0000400c01007387 */ /* 0x001fe80000100a00 */
[----:B------:R-:W-:Y:S04]  /*1bff0*/  STL.64 [R1+0x48], R14 ;  /* 0x0000480e01007387 */ /* 0x000fe80000100a00 */
[----:B------:R-:W0:Y:S04]  /*1c000*/  LDSM.16.MT88.4 R12, [R2+0x1800] ;  /* 0x00180000020c783b */ /* 0x000e280000004200 */
[----:B------:R-:W-:Y:S04]  /*1c010*/  STL [R1+0x3fd8], R2 ;  /* 0x003fd80201007387 */ /* 0x000fe80000100800 */
[----:B0-----:R-:W-:Y:S04]  /*1c020*/  STL.64 [R1+0x30], R12 ;  /* 0x0000300c01007387 */ /* 0x001fe80000100a00 */
[----:B------:R-:W-:Y:S04]  /*1c030*/  STL.64 [R1+0x38], R14 ;  /* 0x0000380e01007387 */ /* 0x000fe80000100a00 */
[----:B--2---:R-:W0:Y:S04]  /*1c040*/  LDSM.16.MT88.4 R12, [R0+0x1800] ;  /* 0x00180000000c783b */ /* 0x004e280000004200 */
[----:B------:R-:W-:Y:S04]  /*1c050*/  STL [R1+0x3fdc], R0 ;  /* 0x003fdc0001007387 */ /* 0x000fe80000100800 */
[----:B0-----:R-:W-:Y:S04]  /*1c060*/  STL.64 [R1+0x20], R12 ;  /* 0x0000200c01007387 */ /* 0x001fe80000100a00 */
[----:B------:R-:W-:Y:S04]  /*1c070*/  STL.64 [R1+0x28], R14 ;  /* 0x0000280e01007387 */ /* 0x000fe80000100a00 */
[----:B------:R-:W0:Y:S04]  /*1c080*/  LDSM.16.MT88.4 R12, [R29+0x1800] ;  /* 0x001800001d0c783b */ /* 0x000e280000004200 */
[----:B0-----:R-:W-:Y:S04]  /*1c090*/  STL.64 [R1+0xc0], R12 ;  /* 0x0000c00c01007387 */ /* 0x001fe80000100a00 */
[----:B------:R0:W-:Y:S04]  /*1c0a0*/  STL.64 [R1+0xc8], R14 ;  /* 0x0000c80e01007387 */ /* 0x0001e80000100a00 */
[----:B0-----:R-:W4:Y:S02]  /*1c0b0*/  LDL.LU.64 R14, [R1+0x4068] ;  /* 0x00406800010e7983 */ /* 0x001f240000300a00 */
[----:B----4-:R-:W-:Y:S02]  /*1c0c0*/  HMMA.16816.F32.BF16 R12, R16, R14, R8 ;  /* 0x0000000e100c723c */ /* 0x010fe40000041808 */
[----:B------:R-:W2:Y:S04]  /*1c0d0*/  LDL.LU.64 R10, [R1+0x4060] ;  /* 0x00406000010a7983 */ /* 0x000ea80000300a00 */
[----:B------:R-:W2:Y:S04]  /*1c0e0*/  LDL.LU.64 R8, [R1+0x4058] ;  /* 0x0040580001087983 */ /* 0x000ea80000300a00 */
[----:B------:R-:W3:Y:S04]  /*1c0f0*/  LDL.LU.64 R18, [R1+0x4050] ;  /* 0x0040500001127983 */ /* 0x000ee80000300a00 */
[----:B------:R-:W2:Y:S09]  /*1c100*/  LDL.LU.64 R16, [R1+0x4048] ;  /* 0x0040480001107983 */ /* 0x000eb20000300a00 */
[----:B------:R0:W-:Y:S01]  /*1c110*/  STL.64 [R1+0xf0], R12 ;  /* 0x0000f00c01007387 */ /* 0x0001e20000100a00 */
[----:B------:R-:W-:Y:S01]  /*1c120*/  MOV R0, R14 ;  /* 0x0000000e00007202 */ /* 0x000fe20000000f00 */
[----:B------:R-:W-:-:S02]  /*1c130*/  IMAD.MOV.U32 R2, RZ, RZ, R15 ;  /* 0x000000ffff027224 */ /* 0x000fc400078e000f */
[----:B0-----:R-:W4:Y:S04]  /*1c140*/  LDL.LU.64 R12, [R1+0xe0] ;  /* 0x0000e000010c7983 */ /* 0x001f280000300a00 */
[----:B------:R-:W4:Y:S01]  /*1c150*/  LDL.LU.64 R14, [R1+0xe8] ;  /* 0x0000e800010e7983 */ /* 0x000f220000300a00 */
[----:B--2---:R-:W-:Y:S11]  /*1c160*/  HMMA.16816.F32.BF16 R8, R24, R16, R8 ;  /* 0x000000101808723c */ /* 0x004ff60000041808 */
[----:B------:R-:W-:Y:S11]  /*1c170*/  @!UPT UIADD3 URZ, URZ, URZ, URZ ;  /* 0x0000003f3f3ff290 */ /* 0x000ff6000fffe03f */
[----:B------:R-:W-:Y:S01]  /*1c180*/  @!UPT UIADD3 URZ, URZ, URZ, URZ ;  /* 0x0000003f3f3ff290 */ /* 0x000fe2000fffe03f */
[----:B------:R0:W-:Y:S04]  /*1c190*/  STL.64 [R1+0xd0], R8 ;  /* 0x0000d00801007387 */ /* 0x0001e80000100a00 */
[----:B------:R1:W-:Y:S04]  /*1c1a0*/  STL.64 [R1+0xd8], R10 ;  /* 0x0000d80a01007387 */ /* 0x0003e80000100a00 */
[----:B0-----:R-:W2:Y:S01]  /*1c1b0*/  LDL.LU.64 R8, [R1+0x4040] ;  /* 0x0040400001087983 */ /* 0x001ea20000300a00 */
[----:B------:R-:W-:-:S07]  /*1c1c0*/  IMAD.MOV.U32 R21, RZ, RZ, R28 ;  /* 0x000000ffff157224 */ /* 0x000fce00078e001c */
[----:B--2---:R-:W-:Y:S01]  /*1c1d0*/  HMMA.16816.F32.BF16 R24, R24, R8, R20 ;  /* 0x000000081818723c */ /* 0x004fe20000041814 */
[----:B------:R-:W2:Y:S04]  /*1c1e0*/  LDL.LU.64 R22, [R1+0x4038] ;  /* 0x0040380001167983 */ /* 0x000ea80000300a00 */
[----:B------:R-:W2:Y:S11]  /*1c1f0*/  LDL.LU.64 R20, [R1+0x4030] ;  /* 0x0040300001147983 */ /* 0x000eb60000300a00 */
[----:B------:R-:W-:Y:S07]  /*1c200*/  @!UPT UIADD3 URZ, URZ, URZ, URZ ;  /* 0x0000003f3f3ff290 */ /* 0x000fee000fffe03f */
[----:B------:R0:W-:Y:S01]  /*1c210*/  STL.64 [R1+0xa8], R26 ;  /* 0x0000a81a01007387 */ /* 0x0001e20000100a00 */
[----:B-1----:R-:W-:Y:S01]  /*1c220*/  MOV R10, R24 ;  /* 0x00000018000a7202 */ /* 0x002fe20000000f00 */
[----:B------:R-:W-:Y:S02]  /*1c230*/  IMAD.MOV.U32 R11, RZ, RZ, R25 ;  /* 0x000000ffff0b7224 */ /* 0x000fe400078e0019 */
[----:B0-----:R-:W2:Y:S04]  /*1c240*/  LDL.LU.64 R26, [R1+0x4028] ;  /* 0x00402800011a7983 */ /* 0x001ea80000300a00 */
[----:B------:R-:W2:Y:S02]  /*1c250*/  LDL.LU.64 R24, [R1+0x4020] ;  /* 0x0040200001187983 */ /* 0x000ea40000300a00 */
[C---:B--2---:R-:W-:Y:S11]  /*1c260*/  HMMA.16816.F32.BF16 R20, R24.reuse, R16, R20 ;  /* 0x000000101814723c */ /* 0x044ff60000041814 */
[----:B------:R-:W-:Y:S11]  /*1c270*/  @!UPT UIADD3 URZ, URZ, URZ, URZ ;  /* 0x0000003f3f3ff290 */ /* 0x000ff6000fffe03f */
[----:B------:R-:W-:Y:S01]  /*1c280*/  @!UPT UIADD3 URZ, URZ, URZ, URZ ;  /* 0x0000003f3f3ff290 */ /* 0x000fe2000fffe03f */
[----:B------:R-:W-:Y:S04]  /*1c290*/  STL.64 [R1+0x80], R20 ;  /* 0x0000801401007387 */ /* 0x000fe80000100a00 */
[----:B------:R0:W-:Y:S04]  /*1c2a0*/  STL.64 [R1+0x88], R22 ;  /* 0x0000881601007387 */ /* 0x0001e80000100a00 */
[----:B0-----:R-:W2:Y:S04]  /*1c2b0*/  LDL.LU.64 R22, [R1+0x4018] ;  /* 0x0040180001167983 */ /* 0x001ea80000300a00 */
[----:B------:R-:W2:Y:S02]  /*1c2c0*/  LDL.LU.64 R20, [R1+0x4010] ;  /* 0x0040100001147983 */ /* 0x000ea40000300a00 */
[----:B--2---:R-:W-:Y:S02]  /*1c2d0*/  HMMA.16816.F32.BF16 R24, R24, R8, R20 ;  /* 0x000000081818723c */ /* 0x004fe40000041814 */
[----:B------:R-:W2:Y:S04]  /*1c2e0*/  LDL.LU.64 R22, [R1+0x4008] ;  /* 0x0040080001167983 */ /* 0x000ea80000300a00 */
[----:B------:R-:W2:Y:S11]  /*1c2f0*/  LDL.LU.64 R20, [R1+0x4000] ;  /* 0x0040000001147983 */ /* 0x000eb60000300a00 */
[----:B------:R-:W-:Y:S06]  /*1c300*/  @!UPT UIADD3 URZ, URZ, URZ, URZ ;  /* 0x0000003f3f3ff290 */ /* 0x000fec000fffe03f */
[----:B------:R-:W-:Y:S01]  /*1c310*/  STL.64 [R1+0x70], R24 ;  /* 0x0000701801007387 */ /* 0x000fe20000100a00 */
[----:B------:R-:W-:-:S03]  /*1c320*/  MOV R28, R27 ;  /* 0x0000001b001c7202 */ /* 0x000fc60000000f00 */
[----:B------:R0:W-:Y:S04]  /*1c330*/  STL [R1+0x78], R26 ;  /* 0x0000781a01007387 */ /* 0x0001e80000100800 */
[----:B0-----:R-:W2:Y:S04]  /*1c340*/  LDL.LU.64 R26, [R1+0x3ff8] ;  /* 0x003ff800011a7983 */ /* 0x001ea80000300a00 */
[----:B------:R-:W2:Y:S04]  /*1c350*/  LDL.LU.64 R24, [R1+0x3ff0] ;  /* 0x003ff00001187983 */ /* 0x000ea80000300a00 */
[----:B------:R-:W-:Y:S01]  /*1c360*/  STL [R1+0x3f90], R28 ;  /* 0x003f901c01007387 */ /* 0x000fe20000100800 */
[-C--:B--2---:R-:W-:Y:S11]  /*1c370*/  HMMA.16816.F32.BF16 R20, R24, R16.reuse, R20 ;  /* 0x000000101814723c */ /* 0x084ff60000041814 */
[----:B------:R-:W-:Y:S11]  /*1c380*/  @!UPT UIADD3 URZ, URZ, URZ, URZ ;  /* 0x0000003f3f3ff290 */ /* 0x000ff6000fffe03f */
[----:B------:R-:W-:Y:S01]  /*1c390*/  @!UPT UIADD3 URZ, URZ, URZ, URZ ;  /* 0x0000003f3f3ff290 */ /* 0x000fe2000fffe03f */
[----:B------:R-:W-:Y:S04]  /*1c3a0*/  STL.64 [R1+0x60], R20 ;  /* 0x0000601401007387 */ /* 0x000fe80000100a00 */
[----:B------:R0:W-:Y:S04]  /*1c3b0*/  STL.64 [R1+0x68], R22 ;  /* 0x0000681601007387 */ /* 0x0001e80000100a00 */
[----:B0-----:R-:W2:Y:S04]  /*1c3c0*/  LDL.LU.64 R22, [R1+0x3fe8] ;  /* 0x003fe80001167983 */ /* 0x001ea80000300a00 */
[----:B------:R-:W2:Y:S01]  /*1c3d0*/  LDL.LU.64 R20, [R1+0x3fe0] ;  /* 0x003fe00001147983 */ /* 0x000ea20000300a00 */
[----:B----4-:R-:W-:Y:S08]  /*1c3e0*/  HMMA.16816.F32.BF16 R4, R12, R16, R4 ;  /* 0x000000100c04723c */ /* 0x010ff00000041804 */
[----:B--2---:R-:W-:Y:S11]  /*1c3f0*/  HMMA.16816.F32.BF16 R20, R24, R8, R20 ;  /* 0x000000081814723c */ /* 0x004ff60000041814 */
[----:B------:R-:W-:Y:S11]  /*1c400*/  @!UPT UIADD3 URZ, URZ, URZ, URZ ;  /* 0x0000003f3f3ff290 */ /* 0x000ff6000fffe03f */
[----:B------:R-:W-:Y:S01]  /*1c410*/  @!UPT UIADD3 URZ, URZ, URZ, URZ ;  /* 0x0000003f3f3ff290 */ /* 0x000fe2000fffe03f */
[----:B------:R-:W-:Y:S04]  /*1c420*/  STL.64 [R1+0x50], R20 ;  /* 0x0000501401007387 */ /* 0x000fe80000100a00 */
[----:B------:R0:W-:Y:S04]  /*1c430*/  STL [R1+0x5c], R23 ;  /* 0x00005c1701007387 */ /* 0x0001e80000100800 */
[----:B0-----:R-:W2:Y:S01]  /*1c440*/  LDL R23, [R1+0x6d8] ;  /* 0x0006d80001177983 */ /* 0x001ea20000100800 */
[----:B------:R-:W-:-:S03]  /*1c450*/  IMAD.MOV.U32 R28, RZ, RZ, R22 ;  /* 0x000000ffff1c7224 */ /* 0x000fc600078e0016 */
[----:B------:R0:W-:Y:S04]  /*1c460*/  STL.64 [R1+0x3fd0], R10 ;  /* 0x003fd00a01007387 */ /* 0x0001e80000100a00 */
[----:B------:R1:W-:Y:S04]  /*1c470*/  STL.64 [R1+0x3fc8], R8 ;  /* 0x003fc80801007387 */ /* 0x0003e80000100a00 */
[----:B------:R-:W-:Y:S01]  /*1c480*/  STL [R1+0x3f94], R28 ;  /* 0x003f941c01007387 */ /* 0x000fe20000100800 */
[----:B0-----:R-:W-:Y:S01]  /*1c490*/  MOV R11, R12 ;  /* 0x0000000c000b7202 */ /* 0x001fe20000000f00 */
[----:B------:R-:W-:-:S02]  /*1c4a0*/  IMAD.MOV.U32 R10, RZ, RZ, R13 ;  /* 0x000000ffff0a7224 */ /* 0x000fc400078e000d */
[----:B------:R-:W-:Y:S01]  /*1c4b0*/  STL.64 [R1+0x10], R4 ;  /* 0x0000100401007387 */ /* 0x000fe20000100a00 */
[----:B-1----:R-:W-:Y:S01]  /*1c4c0*/  MOV R9, R14 ;  /* 0x0000000e00097202 */ /* 0x002fe20000000f00 */
[----:B------:R-:W-:Y:S02]  /*1c4d0*/  IMAD.MOV.U32 R8, RZ, RZ, R15 ;  /* 0x000000ffff087224 */ /* 0x000fe400078e000f */
[----:B------:R-:W-:Y:S04]  /*1c4e0*/  STL.64 [R1+0x18], R6 ;  /* 0x0000180601007387 */ /* 0x000fe80000100a00 */
[----:B------:R-:W0:Y:S04]  /*1c4f0*/  LDSM.16.MT88.4 R12, [R3+0x2000] ;  /* 0x00200000030c783b */ /* 0x000e280000004200 */
[----:B---3--:R-:W-:Y:S04]  /*1c500*/  STL.64 [R1+0x3fc0], R18 ;  /* 0x003fc01201007387 */ /* 0x008fe80000100a00 */
[----:B------:R-:W-:Y:S04]  /*1c510*/  STL [R1+0x3f98], R3 ;  /* 0x003f980301007387 */ /* 0x000fe80000100800 */
[----:B0-----:R-:W-:Y:S04]  /*1c520*/  STL.64 [R1+0x3f30], R14 ;  /* 0x003f300e01007387 */ /* 0x001fe80000100a00 */
[----:B------:R0:W-:Y:S04]  /*1c530*/  STL.64 [R1+0x3f28], R12 ;  /* 0x003f280c01007387 */ /* 0x0001e80000100a00 */
[----:B0-----:R-:W3:Y:S04]  /*1c540*/  LDL.LU R12, [R1+0xc0] ;  /* 0x0000c000010c7983 */ /* 0x001ee80000300800 */
[----:B--2---:R-:W0:Y:S04]  /*1c550*/  LDSM.16.M88.4 R16, [R23+0x10080] ;  /* 0x010080001710783b */ /* 0x004e280000000200 */
[----:B------:R-:W1:Y:S04]  /*1c560*/  LDSM.16.M88.4 R4, [R23+0x18080] ;  /* 0x018080001704783b */ /* 0x000e680000000200 */
[----:B0-----:R-:W-:Y:S04]  /*1c570*/  STL.64 [R1], R16 ;  /* 0x0000001001007387 */ /* 0x001fe80000100a00 */
[----:B------:R0:W-:Y:S04]  /*1c580*/  STL.64 [R1+0x8], R18 ;  /* 0x0000081201007387 */ /* 0x0001e80000100a00 */
[----:B------:R-:W3:Y:S04]  /*1c590*/  LDL.LU R13, [R1+0xc4] ;  /* 0x0000c400010d7983 */ /* 0x000ee80000300800 */
[----:B------:R-:W2:Y:S04]  /*1c5a0*/  LDL.LU R14, [R1+0xc8] ;  /* 0x0000c800010e7983 */ /* 0x000ea80000300800 */
[----:B------:R-:W2:Y:S01]  /*1c5b0*/  LDL.LU R15, [R1+0xcc] ;  /* 0x0000cc00010f7983 */ /* 0x000ea20000300800 */
[----:B0-----:R-:W-:Y:S01]  /*1c5c0*/  MOV R18, R0 ;  /* 0x0000000000127202 */ /* 0x001fe20000000f00 */
[----:B------:R-:W-:-:S02]  /*1c5d0*/  IMAD.MOV.U32 R19, RZ, RZ, R2 ;  /* 0x000000ffff137224 */ /* 0x000fc400078e0002 */
[----:B------:R-:W4:Y:S04]  /*1c5e0*/  LDL.LU R16, [R1+0xf0] ;  /* 0x0000f00001107983 */ /* 0x000f280000300800 */
[----:B------:R-:W4:Y:S04]  /*1c5f0*/  LDL.LU R17, [R1+0xf4] ;  /* 0x0000f40001117983 */ /* 0x000f280000300800 */
[----:B------:R-:W4:Y:S04]  /*1c600*/  LDL.LU R0, [R1+0x3fdc] ;  /* 0x003fdc0001007983 */ /* 0x000f280000300800 */
[----:B------:R-:W4:Y:S04]  /*1c610*/  LDL.LU R2, [R1+0x3fd8] ;  /* 0x003fd80001027983 */ /* 0x000f280000300800 */
[----:B--2---:R-:W-:Y:S04]  /*1c620*/  STL.64 [R1+0x3f68], R14 ;  /* 0x003f680e01007387 */ /* 0x004fe80000100a00 */
[----:B---3--:R0:W-:Y:S04]  /*1c630*/  STL.64 [R1+0x3f60], R12 ;  /* 0x003f600c01007387 */ /* 0x0081e80000100a00 */
[----:B----4-:R-:W-:Y:S04]  /*1c640*/  LDSM.16.MT88.4 R24, [R0+0x2000] ;  /* 0x002000000018783b */ /* 0x010fe80000004200 */
[----:B0-----:R-:W2:Y:S04]  /*1c650*/  LDL.LU R12, [R1+0x20] ;  /* 0x00002000010c7983 */ /* 0x001ea80000300800 */
[----:B------:R-:W0:Y:S04]  /*1c660*/  LDSM.16.MT88.4 R20, [R2+0x2000] ;  /* 0x002000000214783b */ /* 0x000e280000004200 */
[----:B--2---:R-:W-:Y:S04]  /*1c670*/  STL [R1+0x3f9c], R12 ;  /* 0x003f9c0c01007387 */ /* 0x004fe80000100800 */
[----:B------:R-:W2:Y:S04]  /*1c680*/  LDL.LU R13, [R1+0x24] ;  /* 0x00002400010d7983 */ /* 0x000ea80000300800 */
[----:B--2---:R-:W-:Y:S04]  /*1c690*/  STL [R1+0x3fa0], R13 ;  /* 0x003fa00d01007387 */ /* 0x004fe80000100800 */
[----:B------:R-:W2:Y:S04]  /*1c6a0*/  LDL.LU R14, [R1+0x28] ;  /* 0x00002800010e7983 */ /* 0x000ea80000300800 */
[----:B------:R-:W2:Y:S04]  /*1c6b0*/  LDL.LU R15, [R1+0x2c] ;  /* 0x00002c00010f7983 */ /* 0x000ea80000300800 */
[----:B-1----:R-:W-:Y:S04]  /*1c6c0*/  STL [R1+0x3eac], R6 ;  /* 0x003eac0601007387 */ /* 0x002fe80000100800 */
[----:B------:R-:W-:Y:S04]  /*1c6d0*/  STL [R1+0x3ea8], R7 ;  /* 0x003ea80701007387 */ /* 0x000fe80000100800 */
[----:B------:R-:W-:Y:S04]  /*1c6e0*/  STL.64 [R1+0x3f38], R4 ;  /* 0x003f380401007387 */ /* 0x000fe80000100a00 */
[----:B0-----:R-:W-:Y:S04]  /*1c6f0*/  STL.64 [R1+0x3f00], R22 ;  /* 0x003f001601007387 */ /* 0x001fe80000100a00 */
[----:B------:R0:W-:Y:S04]  /*1c700*/  STL.64 [R1+0x3ef8], R20 ;  /* 0x003ef81401007387 */ /* 0x0001e80000100a00 */
[----:B0-----:R-:W3:Y:S04]  /*1c710*/  LDL.LU R20, [R1+0x40] ;  /* 0x0000400001147983 */ /* 0x001ee80000300800 */
[----:B------:R-:W3:Y:S04]  /*1c720*/  LDL.LU R21, [R1+0x44] ;  /* 0x0000440001157983 */ /* 0x000ee80000300800 */
[----:B------:R-:W3:Y:S04]  /*1c730*/  LDL.LU R22, [R1+0x48] ;  /* 0x0000480001167983 */ /* 0x000ee80000300800 */
[----:B------:R-:W3:Y:S04]  /*1c740*/  LDL.LU R23, [R1+0x4c] ;  /* 0x00004c0001177983 */ /* 0x000ee80000300800 */
[----:B------:R-:W-:Y:S04]  /*1c750*/  STL.64 [R1+0x3ee0], R26 ;  /* 0x003ee01a01007387 */ /* 0x000fe80000100a00 */
[----:B------:R0:W-:Y:S04]  /*1c760*/  STL.64 [R1+0x3ed8], R24 ;  /* 0x003ed81801007387 */ /* 0x0001e80000100a00 */
[----:B0-----:R-:W4:Y:S04]  /*1c770*/  LDL.LU R24, [R1+0x30] ;  /* 0x0000300001187983 */ /* 0x001f280000300800 */
[----:B------:R-:W4:Y:S04]  /*1c780*/  LDL.LU R25, [R1+0x34] ;  /* 0x0000340001197983 */ /* 0x000f280000300800 */
[----:B------:R-:W2:Y:S04]  /*1c790*/  LDL.LU R26, [R1+0x38] ;  /* 0x00003800011a7983 */ /* 0x000ea80000300800 */
[----:B------:R-:W2:Y:S01]  /*1c7a0*/  LDL.LU R27, [R1+0x3c] ;  /* 0x00003c00011b7983 */ /* 0x000ea20000300800 */
[----:B------:R-:W-:Y:S01]  /*1c7b0*/  MOV R4, R11 ;  /* 0x0000000b00047202 */ /* 0x000fe20000000f00 */
[----:B------:R-:W-:Y:S01]  /*1c7c0*/  IMAD.MOV.U32 R5, RZ, RZ, R10 ;  /* 0x000000ffff057224 */ /* 0x000fe200078e000a */
[----:B------:R-:W-:Y:S01]  /*1c7d0*/  MOV R6, R9 ;  /* 0x0000000900067202 */ /* 0x000fe20000000f00 */
[----:B------:R-:W-:-:S02]  /*1c7e0*/  IMAD.MOV.U32 R7, RZ, RZ, R8 ;  /* 0x000000ffff077224 */ /* 0x000fc400078e0008 */
[----:B------:R-:W0:Y:S04]  /*1c7f0*/  LDSM.16.MT88.4 R8, [R29+0x2000] ;  /* 0x002000001d08783b */ /* 0x000e280000004200 */
[----:B--2---:R-:W-:Y:S04]  /*1c800*/  STL.64 [R1+0x3fb0], R26 ;  /* 0x003fb01a01007387 */ /* 0x004fe80000100a00 */
[----:B----4-:R1:W-:Y:S04]  /*1c810*/  STL.64 [R1+0x3fa8], R24 ;  /* 0x003fa81801007387 */ /* 0x0103e80000100a00 */
[----:B-1----:R-:W3:Y:S04]  /*1c820*/  LDL.LU R24, [R1+0xd0] ;  /* 0x0000d00001187983 */ /* 0x002ee80000300800 */
[----:B------:R-:W3:Y:S04]  /*1c830*/  LDL.LU R25, [R1+0xd4] ;  /* 0x0000d40001197983 */ /* 0x000ee80000300800 */
[----:B------:R-:W3:Y:S04]  /*1c840*/  LDL.LU R26, [R1+0xd8] ;  /* 0x0000d800011a7983 */ /* 0x000ee80000300800 */
[----:B------:R-:W3:Y:S04]  /*1c850*/  LDL.LU R27, [R1+0xdc] ;  /* 0x0000dc00011b7983 */ /* 0x000ee80000300800 */
[----:B0-----:R-:W-:Y:S04]  /*1c860*/  STL.64 [R1+0xb0], R8 ;  /* 0x0000b00801007387 */ /* 0x001fe80000100a00 */
[----:B------:R0:W-:Y:S04]  /*1c870*/  STL.64 [R1+0xb8], R10 ;  /* 0x0000b80a01007387 */ /* 0x0001e80000100a00 */
[----:B0-----:R-:W2:Y:S04]  /*1c880*/  LDL.LU.64 R10, [R1+0x3fd0] ;  /* 0x003fd000010a7983 */ /* 0x001ea80000300a00 */
[----:B------:R-:W4:Y:S02]  /*1c890*/  LDL.LU.64 R8, [R1+0x3fc8] ;  /* 0x003fc80001087983 */ /* 0x000f240000300a00 */
[----:B----4-:R-:W-:Y:S02]  /*1c8a0*/  HMMA.16816.F32.BF16 R4, R4, R8, R16 ;  /* 0x000000080404723c */ /* 0x010fe40000041810 */
[----:B------:R-:W3:Y:S11]  /*1c8b0*/  LDL.LU.64 R18, [R1+0x3fc0] ;  /* 0x003fc00001127983 */ /* 0x000ef60000300a00 */
[----:B------:R-:W-:Y:S10]  /*1c8c0*/  @!UPT UIADD3 URZ, URZ, URZ, URZ ;  /* 0x0000003f3f3ff290 */ /* 0x000ff4000fffe03f */
[----:B------:R-:W-:Y:S04]  /*1c8d0*/  STL.64 [R1+0x3f48], R6 ;  /* 0x003f480601007387 */ /* 0x000fe80000100a00 */
[----:B------:R2:W-:Y:S02]  /*1c8e0*/  STL.64 [R1+0x3f40], R4 ;  /* 0x003f400401007387 */ /* 0x0005e40000100a00 */
[----:B--2---:R-:W-:Y:S01]  /*1c8f0*/  MOV R4, R10 ;  /* 0x0000000a00047202 */ /* 0x004fe20000000f00 */
[----:B------:R-:W-:Y:S01]  /*1c900*/  IMAD.MOV.U32 R5, RZ, RZ, R11 ;  /* 0x000000ffff057224 */ /* 0x000fe200078e000b */
[----:B------:R-:W2:Y:S04]  /*1c910*/  LDL.LU R10, [R1+0x3fbc] ;  /* 0x003fbc00010a7983 */ /* 0x000ea80000300800 */
[----:B------:R-:W2:Y:S04]  /*1c920*/  LDL.LU R11, [R1+0x3fb8] ;  /* 0x003fb800010b7983 */ /* 0x000ea80000300800 */
[----:B------:R-:W2:Y:S04]  /*1c930*/  LDL.LU R6, [R1+0xa8] ;  /* 0x0000a80001067983 */ /* 0x000ea80000300800 */
[----:B------:R-:W2:Y:S01]  /*1c940*/  LDL.LU R7, [R1+0xac] ;  /* 0x0000ac0001077983 */ /* 0x000ea20000300800 */
[C---:B---3--:R-:W-:Y:S11]  /*1c950*/  HMMA.16816.F32.BF16 R24, R20.reuse, R18, R24 ;  /* 0x000000121418723c */ /* 0x048ff60000041818 */
[----:B------:R-:W-:Y:S11]  /*1c960*/  @!UPT UIADD3 URZ, URZ, URZ, URZ ;  /* 0x0000003f3f3ff290 */ /* 0x000ff6000fffe03f */
[----:B------:R-:W-:Y:S02]  /*1c970*/  @!UPT UIADD3 URZ, URZ, URZ, URZ ;  /* 0x0000003f3f3ff290 */ /* 0x000fe4000fffe03f */
[----:B------:R-:W-:Y:S01]  /*1c980*/  MOV R3, R26 ;  /* 0x0000001a00037202 */ /* 0x000fe20000000f00 */
[----:B------:R-:W-:Y:S01]  /*1c990*/  IMAD.MOV.U32 R28, RZ, RZ, R27 ;  /* 0x000000ffff1c7224 */ /* 0x000fe200078e001b */
[----:B------:R-:W-:Y:S01]  /*1c9a0*/  MOV R13, R24 ;  /* 0x00000018000d7202 */ /* 0x000fe20000000f00 */
[----:B------:R-:W-:Y:S01]  /*1c9b0*/  IMAD.MOV.U32 R12, RZ, RZ, R25 ;  /* 0x000000ffff0c7224 */ /* 0x000fe200078e0019 */
[----:B------:R-:W3:Y:S04]  /*1c9c0*/  LDL.LU.64 R26, [R1+0x3fb0] ;  /* 0x003fb000011a7983 */ /* 0x000ee80000300a00 */
[----:B------:R-:W3:Y:S01]  /*1c9d0*/  LDL.LU.64 R24, [R1+0x3fa8] ;  /* 0x003fa80001187983 */ /* 0x000ee20000300a00 */
[----:B--2---:R-:W-:Y:S03]  /*1c9e0*/  HMMA.16816.F32.BF16 R20, R20, R10, R4 ;  /* 0x0000000a1414723c */ /* 0x004fe60000041804 */
[----:B------:R-:W2:Y:S04]  /*1c9f0*/  LDL.LU R4, [R1+0x60] ;  /* 0x0000600001047983 */ /* 0x000ea80000300800 */
[----:B------:R-:W2:Y:S04]  /*1ca00*/  LDL.LU R5, [R1+0x64] ;  /* 0x0000640001057983 */ /* 0x000ea80000300800 */
[----:B------:R-:W2:Y:S04]  /*1ca10*/  LDL.LU R6, [R1+0x68] ;  /* 0x0000680001067983 */ /* 0x000ea80000300800 */
[----:B------:R-:W2:Y:S08]  /*1ca20*/  LDL.LU R7, [R1+0x6c] ;  /* 0x00006c0001077983 */ /* 0x000eb00000300800 */
[----:B------:R-:W-:Y:S04]  /*1ca30*/  STL.64 [R1+0x3f10], R22 ;  /* 0x003f101601007387 */ /* 0x000fe80000100a00 */
[----:B------:R0:W-:Y:S04]  /*1ca40*/  STL.64 [R1+0x3f08], R20 ;  /* 0x003f081401007387 */ /* 0x0001e80000100a00 */
[----:B0-----:R-:W3:Y:S04]  /*1ca50*/  LDL.LU R20, [R1+0x80] ;  /* 0x0000800001147983 */ /* 0x001ee80000300800 */
[----:B------:R-:W3:Y:S04]  /*1ca60*/  LDL.LU R21, [R1+0x84] ;  /* 0x0000840001157983 */ /* 0x000ee80000300800 */
[----:B------:R-:W3:Y:S04]  /*1ca70*/  LDL.LU R22, [R1+0x88] ;  /* 0x0000880001167983 */ /* 0x000ee80000300800 */
[----:B------:R-:W3:Y:S02]  /*1ca80*/  LDL.LU R23, [R1+0x8c] ;  /* 0x00008c0001177983 */ /* 0x000ee40000300800 */
[----:B---3--:R-:W-:Y:S11]  /*1ca90*/  HMMA.16816.F32.BF16 R20, R24, R18, R20 ;  /* 0x000000121814723c */ /* 0x008ff60000041814 */
[----:B------:R-:W-:Y:S11]  /*1caa0*/  @!UPT UIADD3 URZ, URZ, URZ, URZ ;  /* 0x0000003f3f3ff290 */ /* 0x000ff6000fffe03f */
[----:B------:R-:W-:Y:S02]  /*1cab0*/  @!UPT UIADD3 URZ, URZ, URZ, URZ ;  /* 0x0000003f3f3ff290 */ /* 0x000fe4000fffe03f */
[----:B------:R-:W-:Y:S01]  /*1cac0*/  MOV R17, R20 ;  /* 0x0000001400117202 */ /* 0x000fe20000000f00 */
[----:B------:R-:W-:Y:S01]  /*1cad0*/  IMAD.MOV.U32 R8, RZ, RZ, R23 ;  /* 0x000000ffff087224 */ /* 0x000fe200078e0017 */
[----:B------:R-:W-:Y:S01]  /*1cae0*/  MOV R9, R22 ;  /* 0x0000001600097202 */ /* 0x000fe20000000f00 */
[----:B------:R-:W-:Y:S01]  /*1caf0*/  IMAD.MOV.U32 R16, RZ, RZ, R21 ;  /* 0x000000ffff107224 */ /* 0x000fe200078e0015 */
[----:B------:R-:W-:Y:S01]  /*1cb00*/  MOV R20, R13 ;  /* 0x0000000d00147202 */ /* 0x000fe20000000f00 */
[----:B------:R-:W-:Y:S01]  /*1cb10*/  IMAD.MOV.U32 R23, RZ, RZ, R28 ;  /* 0x000000ffff177224 */ /* 0x000fe200078e001c */
[----:B------:R-:W-:Y:S01]  /*1cb20*/  MOV R22, R3 ;  /* 0x0000000300167202 */ /* 0x000fe20000000f00 */
[----:B------:R-:W2:Y:S01]  /*1cb30*/  LDL.LU R13, [R1+0x3fa0] ;  /* 0x003fa000010d7983 */ /* 0x000ea20000300800 */
[----:B------:R-:W-:-:S03]  /*1cb40*/  IMAD.MOV.U32 R21, RZ, RZ, R12 ;  /* 0x000000ffff157224 */ /* 0x000fc600078e000c */
[----:B------:R-:W2:Y:S04]  /*1cb50*/  LDL.LU R12, [R1+0x3f9c] ;  /* 0x003f9c00010c7983 */ /* 0x000ea80000300800 */
[----:B------:R-:W3:Y:S04]  /*1cb60*/  LDL.LU R3, [R1+0x3f98] ;  /* 0x003f980001037983 */ /* 0x000ee80000300800 */
[----:B------:R-:W4:Y:S04]  /*1cb70*/  LDL.LU R28, [R1+0x3f94] ;  /* 0x003f9400011c7983 */ /* 0x000f280000300800 */
[----:B------:R-:W-:Y:S04]  /*1cb80*/  STL.64 [R1+0x3f58], R22 ;  /* 0x003f581601007387 */ /* 0x000fe80000100a00 */
[----:B------:R0:W-:Y:S04]  /*1cb90*/  STL.64 [R1+0x3f50], R20 ;  /* 0x003f501401007387 */ /* 0x0001e80000100a00 */
[----:B0-----:R-:W2:Y:S04]  /*1cba0*/  LDL.LU R20, [R1+0x10] ;  /* 0x0000100001147983 */ /* 0x001ea80000300800 */
[----:B------:R-:W2:Y:S04]  /*1cbb0*/  LDL.LU R21, [R1+0x14] ;  /* 0x0000140001157983 */ /* 0x000ea80000300800 */
[----:B------:R-:W2:Y:S04]  /*1cbc0*/  LDL.LU R22, [R1+0x18] ;  /* 0x0000180001167983 */ /* 0x000ea80000300800 */
[----:B------:R-:W2:Y:S04]  /*1cbd0*/  LDL.LU R23, [R1+0x1c] ;  /* 0x00001c0001177983 */ /* 0x000ea80000300800 */
[----:B--2---:R4:W-:Y:S04]  /*1cbe0*/  STL.64 [R1+0x3f78], R22 ;  /* 0x003f781601007387 */ /* 0x0049e80000100a00 */
[----:B------:R0:W-:Y:S01]  /*1cbf0*/  STL.64 [R1+0x3f70], R20 ;  /* 0x003f701401007387 */ /* 0x0001e20000100a00 */
[----:B----4-:R-:W-:-:S03]  /*1cc00*/  MOV R22, R28 ;  /* 0x0000001c00167202 */ /* 0x010fc60000000f00 */
[----:B0-----:R-:W2:Y:S04]  /*1cc10*/  LDL.LU R20, [R1+0x50] ;  /* 0x0000500001147983 */ /* 0x001ea80000300800 */
[----:B------:R-:W2:Y:S04]  /*1cc20*/  LDL.LU R21, [R1+0x54] ;  /* 0x0000540001157983 */ /* 0x000ea80000300800 */
[----:B------:R-:W4:Y:S04]  /*1cc30*/  LDL.LU R28, [R1+0x3f90] ;  /* 0x003f9000011c7983 */ /* 0x000f280000300800 */
[----:B------:R-:W2:Y:S04]  /*1cc40*/  LDL.LU R23, [R1+0x5c] ;  /* 0x00005c0001177983 */ /* 0x000ea80000300800 */
[----:B--2---:R-:W-:Y:S04]  /*1cc50*/  STL.64 [R1+0x3f88], R22 ;  /* 0x003f881601007387 */ /* 0x004fe80000100a00 */
[----:B------:R0:W-:Y:S04]  /*1cc60*/  STL.64 [R1+0x3f80], R20 ;  /* 0x003f801401007387 */ /* 0x0001e80000100a00 */
[----:B0-----:R-:W2:Y:S04]  /*1cc70*/  LDL.LU R20, [R1+0x70] ;  /* 0x0000700001147983 */ /* 0x001ea80000300800 */
[----:B------:R-:W2:Y:S04]  /*1cc80*/  LDL.LU R21, [R1+0x74] ;  /* 0x0000740001157983 */ /* 0x000ea80000300800 */
[----:B------:R-:W2:Y:S01]  /*1cc90*/  LDL.LU R22, [R1+0x78] ;  /* 0x0000780001167983 */ /* 0x000ea20000300800 */
[----:B----4-:R-:W-:-:S07]  /*1cca0*/  IMAD.MOV.U32 R23, RZ, RZ, R28 ;  /* 0x000000ffff177224 */ /* 0x010fce00078e001c */
[----:B--2---:R-:W-:Y:S08]  /*1ccb0*/  HMMA.16816.F32.BF16 R24, R24, R10, R20 ;  /* 0x0000000a1818723c */ /* 0x004ff00000041814 */
[----:B------:R-:W-:Y:S11]  /*1ccc0*/  HMMA.16816.F32.BF16 R20, R12, R18, R4 ;  /* 0x000000120c14723c */ /* 0x000ff60000041804 */
[----:B------:R-:W-:Y:S04]  /*1ccd0*/  @!UPT UIADD3 URZ, URZ, URZ, URZ ;  /* 0x0000003f3f3ff290 */ /* 0x000fe8000fffe03f */
[----:B------:R0:W-:Y:S04]  /*1cce0*/  STL.64 [R1+0x3ef0], R26 ;  /* 0x003ef01a01007387 */ /* 0x0001e80000100a00 */
[----:B------:R1:W-:Y:S01]  /*1ccf0*/  STL.64 [R1+0x3ee8], R24 ;  /* 0x003ee81801007387 */ /* 0x0003e20000100a00 */
[----:B0-----:R-:W-:Y:S01]  /*1cd00*/  MOV R26, R9 ;  /* 0x00000009001a7202 */ /* 0x001fe20000000f00 */
[----:B------:R-:W-:Y:S01]  /*1cd10*/  IMAD.MOV.U32 R27, RZ, RZ, R8 ;  /* 0x000000ffff1b7224 */ /* 0x000fe200078e0008 */
[----:B-1----:R-:W-:Y:S01]  /*1cd20*/  MOV R24, R17 ;  /* 0x0000001100187202 */ /* 0x002fe20000000f00 */
[----:B------:R-:W-:-:S03]  /*1cd30*/  IMAD.MOV.U32 R25, RZ, RZ, R16 ;  /* 0x000000ffff197224 */ /* 0x000fc600078e0010 */
[----:B------:R-:W-:Y:S01]  /*1cd40*/  STL.64 [R1+0x3f20], R26 ;  /* 0x003f201a01007387 */ /* 0x000fe20000100a00 */
[----:B------:R-:W-:Y:S01]  /*1cd50*/  MOV R5, R22 ;  /* 0x0000001600057202 */ /* 0x000fe20000000f00 */
[----:B------:R-:W-:Y:S02]  /*1cd60*/  IMAD.MOV.U32 R4, RZ, RZ, R23 ;  /* 0x000000ffff047224 */ /* 0x000fe400078e0017 */
[----:B------:R0:W-:Y:S01]  /*1cd70*/  STL.64 [R1+0x3f18], R24 ;  /* 0x003f181801007387 */ /* 0x0001e20000100a00 */
[----:B------:R-:W-:Y:S01]  /*1cd80*/  MOV R7, R20 ;  /* 0x0000001400077202 */ /* 0x000fe20000000f00 */
[----:B------:R-:W-:Y:S02]  /*1cd90*/  IMAD.MOV.U32 R6, RZ, RZ, R21 ;  /* 0x000000ffff067224 */ /* 0x000fe400078e0015 */
[----:B0-----:R-:W2:Y:S04]  /*1cda0*/  LDL.LU.64 R24, [R1] ;  /* 0x0000000001187983 */ /* 0x001ea80000300a00 */
[----:B------:R-:W4:Y:S04]  /*1cdb0*/  LDL.LU.64 R22, [R1+0x3f88] ;  /* 0x003f880001167983 */ /* 0x000f280000300a00 */
[----:B------:R-:W4:Y:S02]  /*1cdc0*/  LDL.LU.64 R20, [R1+0x3f80] ;  /* 0x003f800001147983 */ /* 0x000f240000300a00 */
[----:B----4-:R-:W-:Y:S02]  /*1cdd0*/  HMMA.16816.F32.BF16 R12, R12, R10, R20 ;  /* 0x0000000a0c0c723c */ /* 0x010fe40000041814 */
[----:B------:R-:W4:Y:S04]  /*1cde0*/  LDL.LU.64 R22, [R1+0x3f78] ;  /* 0x003f780001167983 */ /* 0x000f280000300a00 */
[----:B------:R-:W4:Y:S11]  /*1cdf0*/  LDL.LU.64 R20, [R1+0x3f70] ;  /* 0x003f700001147983 */ /* 0x000f360000300a00 */
[----:B------:R-:W-:Y:S06]  /*1ce00*/  @!UPT UIADD3 URZ, URZ, URZ, URZ ;  /* 0x0000003f3f3ff290 */ /* 0x000fec000fffe03f */
[----:B------:R-:W-:Y:S04]  /*1ce10*/  STL.64 [R1+0x30], R12 ;  /* 0x0000300c01007387 */ /* 0x000fe80000100a00 */
[----:B------:R0:W-:Y:S04]  /*1ce20*/  STL.64 [R1+0x38], R14 ;  /* 0x0000380e01007387 */ /* 0x0001e80000100a00 */
[----:B0-----:R-:W4:Y:S04]  /*1ce30*/  LDL.LU.64 R14, [R1+0x3f68] ;  /* 0x003f6800010e7983 */ /* 0x001f280000300a00 */
[----:B------:R-:W4:Y:S02]  /*1ce40*/  LDL.LU.64 R12, [R1+0x3f60] ;  /* 0x003f6000010c7983 */ /* 0x000f240000300a00 */
[----:B----4-:R-:W-:Y:S02]  /*1ce50*/  HMMA.16816.F32.BF16 R16, R12, R18, R20 ;  /* 0x000000120c10723c */ /* 0x010fe40000041814 */
[----:B------:R-:W4:Y:S04]  /*1ce60*/  LDL.LU.64 R22, [R1+0x3f58] ;  /* 0x003f580001167983 */ /* 0x000f280000300a00 */
[----:B------:R-:W4:Y:S11]  /*1ce70*/  LDL.LU.64 R20, [R1+0x3f50] ;  /* 0x003f500001147983 */ /* 0x000f360000300a00 */
[----:B------:R-:W-:Y:S06]  /*1ce80*/  @!UPT UIADD3 URZ, URZ, URZ, URZ ;  /* 0x0000003f3f3ff290 */ /* 0x000fec000fffe03f */
[----:B------:R0:W-:Y:S04]  /*1ce90*/  STL.64 [R1+0x3ed0], R18 ;  /* 0x003ed01201007387 */ /* 0x0001e80000100a00 */
[----:B------:R1:W-:Y:S01]  /*1cea0*/  STL.64 [R1+0x3ec8], R16 ;  /* 0x003ec81001007387 */ /* 0x0003e20000100a00 */
[----:B0-----:R-:W-:Y:S01]  /*1ceb0*/  MOV R18, R5 ;  /* 0x0000000500127202 */ /* 0x001fe20000000f00 */
[----:B------:R-:W-:Y:S01]  /*1cec0*/  IMAD.MOV.U32 R19, RZ, RZ, R4 ;  /* 0x000000ffff137224 */ /* 0x000fe200078e0004 */
[----:B-1----:R-:W-:Y:S01]  /*1ced0*/  MOV R16, R7 ;  /* 0x0000000700107202 */ /* 0x002fe20000000f00 */
[----:B------:R-:W-:Y:S02]  /*1cee0*/  IMAD.MOV.U32 R17, RZ, RZ, R6 ;  /* 0x000000ffff117224 */ /* 0x000fe400078e0006 */
[----:B---3--:R-:W0:Y:S04]  /*1cef0*/  LDSM.16.MT88.4 R4, [R3+0x2800] ;  /* 0x002800000304783b */ /* 0x008e280000004200 */
[----:B0-----:R-:W-:Y:S04]  /*1cf00*/  STL.64 [R1+0x40], R4 ;  /* 0x0000400401007387 */ /* 0x001fe80000100a00 */
[----:B------:R-:W-:Y:S04]  /*1cf10*/  STL.64 [R1+0x48], R6 ;  /* 0x0000480601007387 */ /* 0x000fe80000100a00 */
[----:B------:R-:W0:Y:S04]  /*1cf20*/  LDSM.16.MT88.4 R4, [R2+0x2800] ;  /* 0x002800000204783b */ /* 0x000e280000004200 */
[----:B------:R-:W-:Y:S04]  /*1cf30*/  STL [R1+0x3ec0], R2 ;  /* 0x003ec00201007387 */ /* 0x000fe80000100800 */
[----:B0-----:R-:W-:Y:S04]  /*1cf40*/  STL.64 [R1+0x20], R4 ;  /* 0x0000200401007387 */ /* 0x001fe80000100a00 */
[----:B------:R-:W-:Y:S04]  /*1cf50*/  STL.64 [R1+0x28], R6 ;  /* 0x0000280601007387 */ /* 0x000fe80000100a00 */
[----:B------:R-:W0:Y:S04]  /*1cf60*/  LDSM.16.MT88.4 R4, [R0+0x2800] ;  /* 0x002800000004783b */ /* 0x000e280000004200 */
[----:B------:R-:W-:Y:S04]  /*1cf70*/  STL [R1+0x3ebc], R0 ;  /* 0x003ebc0001007387 */ /* 0x000fe80000100800 */
[----:B0-----:R-:W-:Y:S04]  /*1cf80*/  STL.64 [R1+0x10], R4 ;  /* 0x0000100401007387 */ /* 0x001fe80000100a00 */
[----:B------:R-:W-:Y:S04]  /*1cf90*/  STL.64 [R1+0x18], R6 ;  /* 0x0000180601007387 */ /* 0x000fe80000100a00 */
[----:B------:R-:W0:Y:S04]  /*1cfa0*/  LDSM.16.MT88.4 R4, [R29+0x2800] ;  /* 0x002800001d04783b */ /* 0x000e280000004200 */
[----:B0-----:R-:W-:Y:S01]  /*1cfb0*/  STL.64 [R1+0x80], R4 ;  /* 0x0000800401007387 */ /* 0x001fe20000100a00 */
[----:B------:R-:W-:-:S03]  /*1cfc0*/  MOV R2, R7 ;  /* 0x0000000700027202 */ /* 0x000fc60000000f00 */
[----:B------:R0:W-:Y:S04]  /*1cfd0*/  STL [R1+0x88], R6 ;  /* 0x0000880601007387 */ /* 0x0001e80000100800 */
[----:B0-----:R-:W3:Y:S04]  /*1cfe0*/  LDL.LU.64 R6, [R1+0x3f48] ;  /* 0x003f480001067983 */ /* 0x001ee80000300a00 */
[----:B------:R-:W3:Y:S02]  /*1cff0*/  LDL.LU.64 R4, [R1+0x3f40] ;  /* 0x003f400001047983 */ /* 0x000ee40000300a00 */
[----:B---3--:R-:W-:Y:S02]  /*1d000*/  HMMA.16816.F32.BF16 R8, R12, R10, R4 ;  /* 0x0000000a0c08723c */ /* 0x008fe40000041804 */
[----:B------:R-:W3:Y:S04]  /*1d010*/  LDL.LU.64 R4, [R1+0x3f38] ;  /* 0x003f380001047983 */ /* 0x000ee80000300a00 */
[----:B------:R-:W4:Y:S04]  /*1d020*/  LDL.LU.64 R14, [R1+0x3f30] ;  /* 0x003f3000010e7983 */ /* 0x000f280000300a00 */
[----:B------:R-:W4:Y:S01]  /*1d030*/  LDL.LU.64 R12, [R1+0x3f28] ;  /* 0x003f2800010c7983 */ /* 0x000f220000300a00 */
[----:B--2---:R-:W-:Y:S01]  /*1d040*/  MOV R7, R24 ;  /* 0x0000001800077202 */ /* 0x004fe20000000f00 */
[----:B------:R-:W-:-:S11]  /*1d050*/  IMAD.MOV.U32 R6, RZ, RZ, R25 ;  /* 0x000000ffff067224 */ /* 0x000fd600078e0019 */
[----:B------:R0:W-:Y:S01]  /*1d060*/  STL.64 [R1+0xf0], R8 ;  /* 0x0000f00801007387 */ /* 0x0001e20000100a00 */
[----:B------:R-:W-:-:S03]  /*1d070*/  IMAD.MOV.U32 R0, RZ, RZ, R11 ;  /* 0x000000ffff007224 */ /* 0x000fc600078e000b */
[----:B------:R1:W-:Y:S04]  /*1d080*/  STL [R1+0xf8], R10 ;  /* 0x0000f80a01007387 */ /* 0x0003e80000100800 */
[----:B0-----:R-:W2:Y:S04]  /*1d090*/  LDL.LU.64 R8, [R1+0xb0] ;  /* 0x0000b00001087983 */ /* 0x001ea80000300a00 */
[----:B-1----:R-:W2:Y:S04]  /*1d0a0*/  LDL.LU.64 R10, [R1+0xb8] ;  /* 0x0000b800010a7983 */ /* 0x002ea80000300a00 */
[----:B------:R-:W2:Y:S01]  /*1d0b0*/  LDL.LU.64 R26, [R1+0x3f20] ;  /* 0x003f2000011a7983 */ /* 0x000ea20000300a00 */
[----:B----4-:R-:W-:Y:S03]  /*1d0c0*/  HMMA.16816.F32.BF16 R20, R12, R24, R20 ;  /* 0x000000180c14723c */ /* 0x010fe60000041814 */
[----:B------:R-:W2:Y:S11]  /*1d0d0*/  LDL.LU.64 R24, [R1+0x3f18] ;  /* 0x003f180001187983 */ /* 0x000eb60000300a00 */
[----:B------:R-:W-:Y:S09]  /*1d0e0*/  @!UPT UIADD3 URZ, URZ, URZ, URZ ;  /* 0x0000003f3f3ff290 */ /* 0x000ff2000fffe03f */
[----:B------:R-:W-:Y:S01]  /*1d0f0*/  STL.64 [R1+0xc0], R20 ;  /* 0x0000c01401007387 */ /* 0x000fe20000100a00 */
[----:B------:R-:W-:-:S03]  /*1d100*/  MOV R28, R23 ;  /* 0x00000017001c7202 */ /* 0x000fc60000000f00 */
[----:B------:R0:W-:Y:S04]  /*1d110*/  STL [R1+0xc8], R22 ;  /* 0x0000c81601007387 */ /* 0x0001e80000100800 */
[----:B0-----:R-:W3:Y:S04]  /*1d120*/  LDL.LU.64 R22, [R1+0x3f10] ;  /* 0x003f100001167983 */ /* 0x001ee80000300a00 */
[----:B------:R-:W3:Y:S02]  /*1d130*/  LDL.LU.64 R20, [R1+0x3f08] ;  /* 0x003f080001147983 */ /* 0x000ee40000300a00 */
[----:B---3--:R-:W-:Y:S02]  /*1d140*/  HMMA.16816.F32.BF16 R12, R12, R4, R20 ;  /* 0x000000040c0c723c */ /* 0x008fe40000041814 */
[----:B------:R-:W2:Y:S04]  /*1d150*/  LDL.LU.64 R22, [R1+0x3f00] ;  /* 0x003f000001167983 */ /* 0x000ea80000300a00 */
[----:B------:R-:W2:Y:S11]  /*1d160*/  LDL.LU.64 R20, [R1+0x3ef8] ;  /* 0x003ef80001147983 */ /* 0x000eb60000300a00 */
[----:B------:R-:W-:Y:S06]  /*1d170*/  @!UPT UIADD3 URZ, URZ, URZ, URZ ;  /* 0x0000003f3f3ff290 */ /* 0x000fec000fffe03f */
[----:B------:R0:W-:Y:S02]  /*1d180*/  STL.64 [R1+0xa0], R12 ;  /* 0x0000a00c01007387 */ /* 0x0001e40000100a00 */
[----:B0-----:R-:W-:Y:S01]  /*1d190*/  IMAD.MOV.U32 R12, RZ, RZ, R7 ;  /* 0x000000ffff0c7224 */ /* 0x001fe200078e0007 */
[----:B------:R-:W-:Y:S01]  /*1d1a0*/  MOV R13, R6 ;  /* 0x00000006000d7202 */ /* 0x000fe20000000f00 */
[----:B------:R-:W-:Y:S06]  /*1d1b0*/  STL.64 [R1+0xa8], R14 ;  /* 0x0000a80e01007387 */ /* 0x000fec0000100a00 */
[C---:B--2---:R-:W-:Y:S11]  /*1d1c0*/  HMMA.16816.F32.BF16 R24, R20.reuse, R12, R24 ;  /* 0x0000000c1418723c */ /* 0x044ff60000041818 */
[----:B------:R-:W-:Y:S11]  /*1d1d0*/  @!UPT UIADD3 URZ, URZ, URZ, URZ ;  /* 0x0000003f3f3ff290 */ /* 0x000ff6000fffe03f */
[----:B------:R-:W-:Y:S01]  /*1d1e0*/  @!UPT UIADD3 URZ, URZ, URZ, URZ ;  /* 0x0000003f3f3ff290 */ /* 0x000fe2000fffe03f */
[----:B------:R0:W-:Y:S01]  /*1d1f0*/  STL.64 [R1+0x90], R24 ;  /* 0x0000901801007387 */ /* 0x0001e20000100a00 */
[----:B------:R-:W-:Y:S01]  /*1d200*/  IMAD.MOV.U32 R6, RZ, RZ, R26 ;  /* 0x000000ffff067224 */ /* 0x000fe200078e001a */
[----:B------:R-:W-:Y:S02]  /*1d210*/  MOV R7, R27 ;  /* 0x0000001b00077202 */ /* 0x000fe40000000f00 */
[----:B------:R-:W2:Y:S04]  /*1d220*/  LDL.LU.64 R26, [R1+0x3ef0] ;  /* 0x003ef000011a7983 */ /* 0x000ea80000300a00 */
[----:B0-----:R-:W2:Y:S04]  /*1d230*/  LDL.LU.64 R24, [R1+0x3ee8] ;  /* 0x003ee80001187983 */ /* 0x001ea80000300a00 */
[----:B------:R-:W-:Y:S04]  /*1d240*/  STL [R1+0x3eb4], R7 ;  /* 0x003eb40701007387 */ /* 0x000fe80000100800 */
[----:B------:R-:W-:Y:S01]  /*1d250*/  STL [R1+0x3eb0], R6 ;  /* 0x003eb00601007387 */ /* 0x000fe20000100800 */
[----:B--2---:R-:W-:Y:S03]  /*1d260*/  HMMA.16816.F32.BF16 R20, R20, R4, R24 ;  /* 0x000000041414723c */ /* 0x004fe60000041818 */
[----:B------:R-:W2:Y:S04]  /*1d270*/  LDL.LU.64 R26, [R1+0x3ee0] ;  /* 0x003ee000011a7983 */ /* 0x000ea80000300a00 */
[----:B------:R-:W2:Y:S11]  /*1d280*/  LDL.LU.64 R24, [R1+0x3ed8] ;  /* 0x003ed80001187983 */ /* 0x000eb60000300a00 */
[----:B------:R-:W-:Y:S05]  /*1d290*/  @!UPT UIADD3 URZ, URZ, URZ, URZ ;  /* 0x0000003f3f3ff290 */ /* 0x000fea000fffe03f */
[----:B------:R0:W-:Y:S04]  /*1d2a0*/  STL.64 [R1+0x70], R20 ;  /* 0x0000701401007387 */ /* 0x0001e80000100a00 */
[----:B------:R1:W-:Y:S04]  /*1d2b0*/  STL.64 [R1+0x78], R22 ;  /* 0x0000781601007387 */ /* 0x0003e80000100a00 */
[----:B0-----:R-:W3:Y:S04]  /*1d2c0*/  LDL.LU R20, [R1+0x30] ;  /* 0x0000300001147983 */ /* 0x001ee80000300800 */
[----:B------:R-:W3:Y:S04]  /*1d2d0*/  LDL.LU R21, [R1+0x34] ;  /* 0x0000340001157983 */ /* 0x000ee80000300800 */
[----:B-1----:R-:W3:Y:S04]  /*1d2e0*/  LDL.LU R22, [R1+0x38] ;  /* 0x0000380001167983 */ /* 0x002ee80000300800 */
[----:B------:R-:W3:Y:S01]  /*1d2f0*/  LDL.LU R23, [R1+0x3c] ;  /* 0x00003c0001177983 */ /* 0x000ee20000300800 */
[C---:B--2---:R-:W-:Y:S11]  /*1d300*/  HMMA.16816.F32.BF16 R16, R24.reuse, R12, R16 ;  /* 0x0000000c1810723c */ /* 0x044ff60000041810 */
[----:B------:R-:W-:Y:S11]  /*1d310*/  @!UPT UIADD3 URZ, URZ, URZ, URZ ;  /* 0x0000003f3f3ff290 */ /* 0x000ff6000fffe03f */
[----:B------:R-:W-:Y:S01]  /*1d320*/  @!UPT UIADD3 URZ, URZ, URZ, URZ ;  /* 0x0000003f3f3ff290 */ /* 0x000fe2000fffe03f */
[----:B------:R0:W-:Y:S01]  /*1d330*/  STL.64 [R1+0x60], R16 ;  /* 0x0000601001007387 */ /* 0x0001e20000100a00 */
[----:B------:R-:W-:Y:S01]  /*1d340*/  IMAD.MOV.U32 R7, RZ, RZ, R18 ;  /* 0x000000ffff077224 */ /* 0x000fe200078e0012 */
[----:B------:R-:W-:Y:S02]  /*1d350*/  MOV R6, R19 ;  /* 0x0000001300067202 */ /* 0x000fe40000000f00 */
[----:B------:R-:W2:Y:S04]  /*1d360*/  LDL.LU.64 R18, [R1+0x3ed0] ;  /* 0x003ed00001127983 */ /* 0x000ea80000300a00 */
[----:B0-----:R-:W2:Y:S01]  /*1d370*/  LDL.LU.64 R16, [R1+0x3ec8] ;  /* 0x003ec80001107983 */ /* 0x001ea20000300a00 */
[----:B---3--:R-:W-:Y:S03]  /*1d380*/  HMMA.16816.F32.BF16 R20, R24, R4, R20 ;  /* 0x000000041814723c */ /* 0x008fe60000041814 */
[----:B------:R-:W3:Y:S11]  /*1d390*/  LDL R27, [R1+0x12dc] ;  /* 0x0012dc00011b7983 */ /* 0x000ef60000100800 */
[----:B------:R-:W-:Y:S09]  /*1d3a0*/  @!UPT UIADD3 URZ, URZ, URZ, URZ ;  /* 0x0000003f3f3ff290 */ /* 0x000ff2000fffe03f */
[----:B------:R0:W-:Y:S04]  /*1d3b0*/  STL.64 [R1+0x50], R20 ;  /* 0x0000501401007387 */ /* 0x0001e80000100a00 */
[----:B------:R1:W-:Y:S01]  /*1d3c0*/  STL.64 [R1+0x58], R22 ;  /* 0x0000581601007387 */ /* 0x0003e20000100a00 */
[----:B0-----:R-:W-:Y:S01]  /*1d3d0*/  IMAD.MOV.U32 R21, RZ, RZ, R10 ;  /* 0x000000ffff157224 */ /* 0x001fe200078e000a */
[----:B------:R-:W-:Y:S01]  /*1d3e0*/  MOV R20, R11 ;  /* 0x0000000b00147202 */ /* 0x000fe20000000f00 */
[----:B-1----:R-:W-:Y:S01]  /*1d3f0*/  IMAD.MOV.U32 R23, RZ, RZ, R8 ;  /* 0x000000ffff177224 */ /* 0x002fe200078e0008 */
[----:B------:R-:W-:Y:S01]  /*1d400*/  MOV R22, R9 ;  /* 0x0000000900167202 */ /* 0x000fe20000000f00 */
[----:B--2---:R-:W-:Y:S01]  /*1d410*/  HMMA.16816.F32.BF16 R12, R8, R12, R16 ;  /* 0x0000000c080c723c */ /* 0x004fe20000041810 */
[----:B---3--:R-:W-:Y:S04]  /*1d420*/  LDSM.16.M88.4 R8, [R27+0x10080] ;  /* 0x010080001b08783b */ /* 0x008fe80000000200 */
[----:B------:R-:W-:Y:S11]  /*1d430*/  LDSM.16.M88.4 R16, [R27+0x18080] ;  /* 0x018080001b10783b */ /* 0x000ff60000000200 */
[----:B------:R-:W-:Y:S07]  /*1d440*/  @!UPT UIADD3 URZ, URZ, URZ, URZ ;  /* 0x0000003f3f3ff290 */ /* 0x000fee000fffe03f */
[----:B------:R-:W-:Y:S04]  /*1d450*/  STL.64 [R1+0x30], R12 ;  /* 0x0000300c01007387 */ /* 0x000fe80000100a00 */
[----:B------:R-:W-:Y:S04]  /*1d460*/  STL.64 [R1+0x38], R14 ;  /* 0x0000380e01007387 */ /* 0x000fe80000100a00 */
[----:B------:R-:W0:Y:S04]  /*1d470*/  LDSM.16.MT88.4 R12, [R3+0x3000] ;  /* 0x00300000030c783b */ /* 0x000e280000004200 */
[----:B------:R-:W-:Y:S04]  /*1d480*/  STL [R1+0x3e2c], R3 ;  /* 0x003e2c0301007387 */ /* 0x000fe80000100800 */
[----:B0-----:R-:W-:Y:S04]  /*1d490*/  STL.64 [R1+0x3df8], R14 ;  /* 0x003df80e01007387 */ /* 0x001fe80000100a00 */
[----:B------:R0:W-:Y:S04]  /*1d4a0*/  STL.64 [R1+0x3df0], R12 ;  /* 0x003df00c01007387 */ /* 0x0001e80000100a00 */
[----:B------:R-:W-:Y:S04]  /*1d4b0*/  STL [R1+0x3e1c], R8 ;  /* 0x003e1c0801007387 */ /* 0x000fe80000100800 */
[----:B------:R-:W-:Y:S04]  /*1d4c0*/  STL [R1+0x3e18], R9 ;  /* 0x003e180901007387 */ /* 0x000fe80000100800 */
[----:B------:R-:W-:Y:S04]  /*1d4d0*/  STL [R1+0x3dac], R10 ;  /* 0x003dac0a01007387 */ /* 0x000fe80000100800 */
[----:B------:R1:W-:Y:S04]  /*1d4e0*/  STL [R1+0x3da8], R11 ;  /* 0x003da80b01007387 */ /* 0x0003e80000100800 */
[----:B0-----:R-:W2:Y:S04]  /*1d4f0*/  LDL.LU R12, [R1+0x80] ;  /* 0x00008000010c7983 */ /* 0x001ea80000300800 */
[----:B--2---:R-:W-:Y:S04]  /*1d500*/  STL [R1+0x3e34], R12 ;  /* 0x003e340c01007387 */ /* 0x004fe80000100800 */
[----:B------:R-:W2:Y:S01]  /*1d510*/  LDL.LU R13, [R1+0x84] ;  /* 0x00008400010d7983 */ /* 0x000ea20000300800 */
[----:B------:R-:W-:-:S03]  /*1d520*/  IMAD.MOV.U32 R15, RZ, RZ, R2 ;  /* 0x000000ffff0f7224 */ /* 0x000fc600078e0002 */
[----:B--2---:R-:W-:Y:S04]  /*1d530*/  STL [R1+0x3e38], R13 ;  /* 0x003e380d01007387 */ /* 0x004fe80000100800 */
[----:B------:R-:W2:Y:S04]  /*1d540*/  LDL.LU R14, [R1+0x88] ;  /* 0x00008800010e7983 */ /* 0x000ea80000300800 */
[----:B--2---:R-:W-:Y:S04]  /*1d550*/  STL [R1+0x3e3c], R14 ;  /* 0x003e3c0e01007387 */ /* 0x004fe80000100800 */
[----:B------:R-:W2:Y:S04]  /*1d560*/  LDL.LU R2, [R1+0x3ec0] ;  /* 0x003ec00001027983 */ /* 0x000ea80000300800 */
[----:B------:R0:W-:Y:S04]  /*1d570*/  STL [R1+0x3eb8], R15 ;  /* 0x003eb80f01007387 */ /* 0x0001e80000100800 */
[----:B-1----:R-:W3:Y:S04]  /*1d580*/  LDL.LU.64 R10, [R1+0x8] ;  /* 0x00000800010a7983 */ /* 0x002ee80000300a00 */
[----:B------:R1:W-:Y:S04]  /*1d590*/  STL [R1+0x3dd0], R16 ;  /* 0x003dd01001007387 */ /* 0x0003e80000100800 */
[----:B------:R4:W-:Y:S04]  /*1d5a0*/  STL [R1+0x3dcc], R17 ;  /* 0x003dcc1101007387 */ /* 0x0009e80000100800 */
[----:B------:R1:W-:Y:S01]  /*1d5b0*/  STL [R1+0x3dc8], R18 ;  /* 0x003dc81201007387 */ /* 0x0003e20000100800 */
[----:B0-----:R-:W-:-:S03]  /*1d5c0*/  MOV R15, R0 ;  /* 0x00000000000f7202 */ /* 0x001fc60000000f00 */
[----:B------:R0:W-:Y:S04]  /*1d5d0*/  STL [R1+0x3db0], R19 ;  /* 0x003db01301007387 */ /* 0x0001e80000100800 */
[----:B------:R-:W3:Y:S04]  /*1d5e0*/  LDL.LU R12, [R1+0xf0] ;  /* 0x0000f000010c7983 */ /* 0x000ee80000300800 */
[----:B------:R-:W3:Y:S04]  /*1d5f0*/  LDL.LU R13, [R1+0xf4] ;  /* 0x0000f400010d7983 */ /* 0x000ee80000300800 */
[----:B------:R-:W3:Y:S04]  /*1d600*/  LDL.LU R14, [R1+0xf8] ;  /* 0x0000f800010e7983 */ /* 0x000ee80000300800 */
[----:B------:R-:W3:Y:S01]  /*1d610*/  LDL.LU R0, [R1+0x3ebc] ;  /* 0x003ebc0001007983 */ /* 0x000ee20000300800 */
[----:B-1----:R-:W-:Y:S01]  /*1d620*/  MOV R16, R23 ;  /* 0x0000001700107202 */ /* 0x002fe20000000f00 */
[----:B----4-:R-:W-:Y:S01]  /*1d630*/  IMAD.MOV.U32 R17, RZ, RZ, R22 ;  /* 0x000000ffff117224 */ /* 0x010fe200078e0016 */
[----:B------:R-:W-:Y:S01]  /*1d640*/  MOV R18, R21 ;  /* 0x0000001500127202 */ /* 0x000fe20000000f00 */
[----:B0-----:R-:W-:-:S02]  /*1d650*/  IMAD.MOV.U32 R19, RZ, RZ, R20 ;  /* 0x000000ffff137224 */ /* 0x001fc400078e0014 */
[----:B--2---:R-:W0:Y:S04]  /*1d660*/  LDSM.16.MT88.4 R20, [R2+0x3000] ;  /* 0x003000000214783b */ /* 0x004e280000004200 */
[----:B------:R-:W-:Y:S04]  /*1d670*/  STL [R1+0x3e28], R2 ;  /* 0x003e280201007387 */ /* 0x000fe80000100800 */
[----:B---3--:R-:W1:Y:S04]  /*1d680*/  LDSM.16.MT88.4 R24, [R0+0x3000] ;  /* 0x003000000018783b */ /* 0x008e680000004200 */
[----:B0-----:R-:W-:Y:S04]  /*1d690*/  STL.64 [R1+0x3dc0], R22 ;  /* 0x003dc01601007387 */ /* 0x001fe80000100a00 */
[----:B------:R0:W-:Y:S04]  /*1d6a0*/  STL.64 [R1+0x3db8], R20 ;  /* 0x003db81401007387 */ /* 0x0001e80000100a00 */
[----:B0-----:R-:W2:Y:S04]  /*1d6b0*/  LDL.LU R20, [R1+0x40] ;  /* 0x0000400001147983 */ /* 0x001ea80000300800 */
[----:B------:R-:W2:Y:S04]  /*1d6c0*/  LDL.LU R21, [R1+0x44] ;  /* 0x0000440001157983 */ /* 0x000ea80000300800 */
[----:B------:R-:W2:Y:S04]  /*1d6d0*/  LDL.LU R22, [R1+0x48] ;  /* 0x0000480001167983 */ /* 0x000ea80000300800 */
[----:B------:R-:W2:Y:S04]  /*1d6e0*/  LDL.LU R23, [R1+0x4c] ;  /* 0x00004c0001177983 */ /* 0x000ea80000300800 */
[----:B------:R-:W-:Y:S04]  /*1d6f0*/  STL [R1+0x3e30], R0 ;  /* 0x003e300001007387 */ /* 0x000fe80000100800 */
[----:B-1----:R-:W-:Y:S04]  /*1d700*/  STL.64 [R1+0x3d90], R26 ;  /* 0x003d901a01007387 */ /* 0x002fe80000100a00 */
[----:B------:R-:W-:Y:S04]  /*1d710*/  STL.64 [R1+0x3d88], R24 ;  /* 0x003d881801007387 */ /* 0x000fe80000100a00 */
[----:B------:R-:W0:Y:S04]  /*1d720*/  LDSM.16.MT88.4 R24, [R29+0x3000] ;  /* 0x003000001d18783b */ /* 0x000e280000004200 */
[----:B0-----:R0:W-:Y:S04]  /*1d730*/  STL.64 [R1+0xe0], R24 ;  /* 0x0000e01801007387 */ /* 0x0011e80000100a00 */
[----:B------:R1:W-:Y:S04]  /*1d740*/  STL.64 [R1+0xe8], R26 ;  /* 0x0000e81a01007387 */ /* 0x0003e80000100a00 */
[----:B0-----:R-:W3:Y:S04]  /*1d750*/  LDL.LU R24, [R1+0x20] ;  /* 0x0000200001187983 */ /* 0x001ee80000300800 */
[----:B------:R-:W3:Y:S04]  /*1d760*/  LDL.LU R25, [R1+0x24] ;  /* 0x0000240001197983 */ /* 0x000ee80000300800 */
[----:B-1----:R-:W4:Y:S04]  /*1d770*/  LDL.LU R26, [R1+0x28] ;  /* 0x00002800011a7983 */ /* 0x002f280000300800 */
[----:B------:R-:W4:Y:S01]  /*1d780*/  LDL.LU R27, [R1+0x2c] ;  /* 0x00002c00011b7983 */ /* 0x000f220000300800 */
[----:B------:R-:W-:Y:S03]  /*1d790*/  HMMA.16816.F32.BF16 R16, R16, R4, R12 ;  /* 0x000000041010723c */ /* 0x000fe6000004180c */
[----:B----4-:R-:W-:Y:S04]  /*1d7a0*/  STL.64 [R1+0x3e90], R26 ;  /* 0x003e901a01007387 */ /* 0x010fe80000100a00 */
[----:B---3--:R0:W-:Y:S04]  /*1d7b0*/  STL.64 [R1+0x3e88], R24 ;  /* 0x003e881801007387 */ /* 0x0081e80000100a00 */
[----:B0-----:R-:W3:Y:S04]  /*1d7c0*/  LDL.LU R24, [R1+0xa0] ;  /* 0x0000a00001187983 */ /* 0x001ee80000300800 */
[----:B------:R-:W3:Y:S04]  /*1d7d0*/  LDL.LU R25, [R1+0xa4] ;  /* 0x0000a40001197983 */ /* 0x000ee80000300800 */
[----:B------:R-:W4:Y:S04]  /*1d7e0*/  LDL.LU R26, [R1+0xa8] ;  /* 0x0000a800011a7983 */ /* 0x000f280000300800 */
[----:B------:R-:W4:Y:S01]  /*1d7f0*/  LDL.LU R27, [R1+0xac] ;  /* 0x0000ac00011b7983 */ /* 0x000f220000300800 */
[----:B------:R-:W-:Y:S01]  /*1d800*/  MOV R3, R16 ;  /* 0x0000001000037202 */ /* 0x000fe20000000f00 */
[----:B------:R-:W-:-:S02]  /*1d810*/  IMAD.MOV.U32 R2, RZ, RZ, R17 ;  /* 0x000000ffff027224 */ /* 0x000fc400078e0011 */
[----:B----4-:R-:W-:Y:S04]  /*1d820*/  STL.64 [R1+0x3ea0], R26 ;  /* 0x003ea01a01007387 */ /* 0x010fe80000100a00 */
[----:B---3--:R0:W-:Y:S04]  /*1d830*/  STL.64 [R1+0x3e98], R24 ;  /* 0x003e981801007387 */ /* 0x0081e80000100a00 */
[----:B0-----:R-:W2:Y:S04]  /*1d840*/  LDL.LU R24, [R1+0xc0] ;  /* 0x0000c00001187983 */ /* 0x001ea80000300800 */
[----:B------:R-:W2:Y:S04]  /*1d850*/  LDL.LU R25, [R1+0xc4] ;  /* 0x0000c40001197983 */ /* 0x000ea80000300800 */
[----:B------:R-:W2:Y:S04]  /*1d860*/  LDL.LU R26, [R1+0xc8] ;  /* 0x0000c800011a7983 */ /* 0x000ea80000300800 */
[----:B------:R-:W-:Y:S04]  /*1d870*/  STL [R1+0x3e5c], R29 ;  /* 0x003e5c1d01007387 */ /* 0x000fe80000100800 */
[----:B------:R-:W3:Y:S04]  /*1d880*/  LDL.LU R15, [R1+0x3eb8] ;  /* 0x003eb800010f7983 */ /* 0x000ee80000300800 */
[----:B------:R-:W-:Y:S04]  /*1d890*/  STL [R1+0x3e60], R3 ;  /* 0x003e600301007387 */ /* 0x000fe80000100800 */
[----:B------:R0:W-:Y:S04]  /*1d8a0*/  STL [R1+0x3e58], R19 ;  /* 0x003e581301007387 */ /* 0x0001e80000100800 */
[----:B------:R-:W4:Y:S04]  /*1d8b0*/  LDL.LU R16, [R1+0x60] ;  /* 0x0000600001107983 */ /* 0x000f280000300800 */
[----:B------:R-:W4:Y:S01]  /*1d8c0*/  LDL.LU R17, [R1+0x64] ;  /* 0x0000640001117983 */ /* 0x000f220000300800 */
[----:B------:R-:W-:Y:S01]  /*1d8d0*/  IMAD.MOV.U32 R27, RZ, RZ, R28 ;  /* 0x000000ffff1b7224 */ /* 0x000fe200078e001c */
[----:B------:R-:W-:Y:S01]  /*1d8e0*/  MOV R28, R18 ;  /* 0x00000012001c7202 */ /* 0x000fe20000000f00 */
[----:B------:R-:W-:Y:S01]  /*1d8f0*/  IMAD.MOV.U32 R18, RZ, RZ, R7 ;  /* 0x000000ffff127224 */ /* 0x000fe200078e0007 */
[----:B0-----:R-:W-:Y:S01]  /*1d900*/  MOV R19, R6 ;  /* 0x0000000600137202 */ /* 0x001fe20000000f00 */
[----:B------:R-:W2:Y:S04]  /*1d910*/  LDL.LU R7, [R1+0x3eb4] ;  /* 0x003eb40001077983 */ /* 0x000ea80000300800 */
[----:B------:R-:W2:Y:S04]  /*1d920*/  LDL.LU R6, [R1+0x3eb0] ;  /* 0x003eb00001067983 */ /* 0x000ea80000300800 */
[----:B------:R-:W-:Y:S04]  /*1d930*/  STL.64 [R1+0x3e70], R18 ;  /* 0x003e701201007387 */ /* 0x000fe80000100a00 */
[----:B----4-:R0:W-:Y:S04]  /*1d940*/  STL.64 [R1+0x3e68], R16 ;  /* 0x003e681001007387 */ /* 0x0101e80000100a00 */
[----:B0-----:R-:W4:Y:S04]  /*1d950*/  LDL.LU R16, [R1+0x70] ;  /* 0x0000700001107983 */ /* 0x001f280000300800 */
[----:B------:R-:W4:Y:S04]  /*1d960*/  LDL.LU R17, [R1+0x74] ;  /* 0x0000740001117983 */ /* 0x000f280000300800 */
[----:B------:R-:W3:Y:S04]  /*1d970*/  LDL.LU R18, [R1+0x78] ;  /* 0x0000780001127983 */ /* 0x000ee80000300800 */
[----:B------:R-:W3:Y:S01]  /*1d980*/  LDL.LU R19, [R1+0x7c] ;  /* 0x00007c0001137983 */ /* 0x000ee20000300800 */
[----:B--2---:R-:W-:Y:S11]  /*1d990*/  HMMA.16816.F32.BF16 R24, R20, R10, R24 ;  /* 0x0000000a1418723c */ /* 0x004ff60000041818 */
[----:B------:R-:W-:Y:S11]  /*1d9a0*/  @!UPT UIADD3 URZ, URZ, URZ, URZ ;  /* 0x0000003f3f3ff290 */ /* 0x000ff6000fffe03f */
[----:B------:R-:W-:Y:S02]  /*1d9b0*/  @!UPT UIADD3 URZ, URZ, URZ, URZ ;  /* 0x0000003f3f3ff290 */ /* 0x000fe4000fffe03f */
[----:B------:R-:W-:Y:S01]  /*1d9c0*/  IMAD.MOV.U32 R12, RZ, RZ, R26 ;  /* 0x000000ffff0c7224 */ /* 0x000fe200078e001a */
[----:B------:R-:W-:Y:S01]  /*1d9d0*/  MOV R0, R27 ;  /* 0x0000001b00007202 */ /* 0x000fe20000000f00 */
[----:B------:R-:W-:Y:S01]  /*1d9e0*/  IMAD.MOV.U32 R14, RZ, RZ, R24 ;  /* 0x000000ffff0e7224 */ /* 0x000fe200078e0018 */
[----:B------:R-:W-:Y:S01]  /*1d9f0*/  MOV R13, R25 ;  /* 0x00000019000d7202 */ /* 0x000fe20000000f00 */
[----:B---3--:R0:W-:Y:S04]  /*1da00*/  STL.64 [R1+0x3e80], R18 ;  /* 0x003e801201007387 */ /* 0x0081e80000100a00 */
[----:B----4-:R1:W-:Y:S01]  /*1da10*/  STL.64 [R1+0x3e78], R16 ;  /* 0x003e781001007387 */ /* 0x0103e20000100a00 */
[----:B0-----:R-:W-:Y:S01]  /*1da20*/  IMAD.MOV.U32 R18, RZ, RZ, R6 ;  /* 0x000000ffff127224 */ /* 0x001fe200078e0006 */
[----:B------:R-:W-:-:S02]  /*1da30*/  MOV R19, R7 ;  /* 0x0000000700137202 */ /* 0x000fc40000000f00 */
[----:B-1----:R-:W2:Y:S04]  /*1da40*/  LDL.LU R16, [R1+0x90] ;  /* 0x0000900001107983 */ /* 0x002ea80000300800 */
[----:B------:R-:W2:Y:S04]  /*1da50*/  LDL.LU R17, [R1+0x94] ;  /* 0x0000940001117983 */ /* 0x000ea80000300800 */
[----:B------:R-:W3:Y:S04]  /*1da60*/  LDL.LU R6, [R1+0x3eac] ;  /* 0x003eac0001067983 */ /* 0x000ee80000300800 */
[----:B------:R-:W3:Y:S04]  /*1da70*/  LDL.LU R7, [R1+0x3ea8] ;  /* 0x003ea80001077983 */ /* 0x000ee80000300800 */
[----:B------:R-:W3:Y:S04]  /*1da80*/  LDL.LU.64 R26, [R1+0x3ea0] ;  /* 0x003ea000011a7983 */ /* 0x000ee80000300a00 */
[----:B------:R-:W3:Y:S04]  /*1da90*/  LDL.LU.64 R24, [R1+0x3e98] ;  /* 0x003e980001187983 */ /* 0x000ee80000300a00 */
[----:B------:R-:W-:Y:S04]  /*1daa0*/  STL.64 [R1+0x3e48], R14 ;  /* 0x003e480e01007387 */ /* 0x000fe80000100a00 */
[----:B------:R0:W-:Y:S04]  /*1dab0*/  STL.64 [R1+0x3e40], R12 ;  /* 0x003e400c01007387 */ /* 0x0001e80000100a00 */
[----:B0-----:R-:W4:Y:S04]  /*1dac0*/  LDL.LU R12, [R1+0x10] ;  /* 0x00001000010c7983 */ /* 0x001f280000300800 */
[----:B------:R-:W4:Y:S04]  /*1dad0*/  LDL.LU R13, [R1+0x14] ;  /* 0x00001400010d7983 */ /* 0x000f280000300800 */
[----:B------:R-:W4:Y:S04]  /*1dae0*/  LDL.LU R14, [R1+0x18] ;  /* 0x00001800010e7983 */ /* 0x000f280000300800 */
[----:B------:R-:W4:Y:S01]  /*1daf0*/  LDL.LU R15, [R1+0x1c] ;  /* 0x00001c00010f7983 */ /* 0x000f220000300800 */
[----:B---3--:R-:W-:Y:S03]  /*1db00*/  HMMA.16816.F32.BF16 R20, R20, R6, R24 ;  /* 0x000000061414723c */ /* 0x008fe60000041818 */
[----:B------:R-:W2:Y:S04]  /*1db10*/  LDL.LU.64 R26, [R1+0x3e90] ;  /* 0x003e9000011a7983 */ /* 0x000ea80000300a00 */
[----:B------:R-:W2:Y:S11]  /*1db20*/  LDL.LU.64 R24, [R1+0x3e88] ;  /* 0x003e880001187983 */ /* 0x000eb60000300a00 */
[----:B------:R-:W-:Y:S05]  /*1db30*/  @!UPT UIADD3 URZ, URZ, URZ, URZ ;  /* 0x0000003f3f3ff290 */ /* 0x000fea000fffe03f */
[----:B------:R-:W-:Y:S04]  /*1db40*/  STL [R1+0x3dd8], R22 ;  /* 0x003dd81601007387 */ /* 0x000fe80000100800 */
[----:B------:R-:W-:Y:S04]  /*1db50*/  STL [R1+0x3dd4], R23 ;  /* 0x003dd41701007387 */ /* 0x000fe80000100800 */
[----:B------:R0:W-:Y:S04]  /*1db60*/  STL.64 [R1+0x3e50], R20 ;  /* 0x003e501401007387 */ /* 0x0001e80000100a00 */
[----:B0-----:R-:W3:Y:S04]  /*1db70*/  LDL.LU R20, [R1+0x50] ;  /* 0x0000500001147983 */ /* 0x001ee80000300800 */
[----:B------:R-:W3:Y:S04]  /*1db80*/  LDL.LU R21, [R1+0x54] ;  /* 0x0000540001157983 */ /* 0x000ee80000300800 */
        /* <DEDUP_REMOVED lines=9> */
[----:B------:R-:W2:Y:S04]  /*1dc20*/  LDL.LU.64 R18, [R1+0x3e80] ;  /* 0x003e800001127983 */ /* 0x000ea80000300a00 */
[----:B------:R-:W2:Y:S01]  /*1dc30*/  LDL.LU.64 R16, [R1+0x3e78] ;  /* 0x003e780001107983 */ /* 0x000ea20000300a00 */
[----:B------:R-:W-:-:S03]  /*1dc40*/  IMAD.MOV.U32 R3, RZ, RZ, R10 ;  /* 0x000000ffff037224 */ /* 0x000fc600078e000a */
[----:B------:R0:W-:Y:S01]  /*1dc50*/  STL.64 [R1+0x3e20], R8 ;  /* 0x003e200801007387 */ /* 0x0001e20000100a00 */
[----:B------:R-:W-:-:S03]  /*1dc60*/  MOV R29, R11 ;  /* 0x0000000b001d7202 */ /* 0x000fc60000000f00 */
[----:B0-----:R-:W3:Y:S04]  /*1dc70*/  LDL.LU R8, [R1+0x30] ;  /* 0x0000300001087983 */ /* 0x001ee80000300800 */
[----:B------:R-:W3:Y:S04]  /*1dc80*/  LDL.LU R9, [R1+0x34] ;  /* 0x0000340001097983 */ /* 0x000ee80000300800 */
[----:B------:R-:W3:Y:S04]  /*1dc90*/  LDL.LU R10, [R1+0x38] ;  /* 0x00003800010a7983 */ /* 0x000ee80000300800 */
[----:B------:R-:W3:Y:S01]  /*1dca0*/  LDL.LU R11, [R1+0x3c] ;  /* 0x00003c00010b7983 */ /* 0x000ee20000300800 */
[----:B--2---:R-:W-:Y:S03]  /*1dcb0*/  HMMA.16816.F32.BF16 R24, R24, R6, R16 ;  /* 0x000000061818723c */ /* 0x004fe60000041810 */
[----:B------:R-:W4:Y:S04]  /*1dcc0*/  LDL.LU.64 R18, [R1+0x3e70] ;  /* 0x003e700001127983 */ /* 0x000f280000300a00 */
[----:B------:R-:W4:Y:S11]  /*1dcd0*/  LDL.LU.64 R16, [R1+0x3e68] ;  /* 0x003e680001107983 */ /* 0x000f360000300a00 */
[----:B------:R-:W-:Y:S05]  /*1dce0*/  @!UPT UIADD3 URZ, URZ, URZ, URZ ;  /* 0x0000003f3f3ff290 */ /* 0x000fea000fffe03f */
[----:B------:R0:W-:Y:S02]  /*1dcf0*/  STL.64 [R1+0x3da0], R26 ;  /* 0x003da01a01007387 */ /* 0x0001e40000100a00 */
[----:B0-----:R-:W-:Y:S01]  /*1dd00*/  IMAD.MOV.U32 R26, RZ, RZ, R3 ;  /* 0x000000ffff1a7224 */ /* 0x001fe200078e0003 */
[----:B------:R-:W-:Y:S01]  /*1dd10*/  MOV R27, R29 ;  /* 0x0000001d001b7202 */ /* 0x000fe20000000f00 */
[----:B------:R-:W-:Y:S04]  /*1dd20*/  STL.64 [R1+0x3d98], R24 ;  /* 0x003d981801007387 */ /* 0x000fe80000100a00 */
[----:B------:R-:W2:Y:S04]  /*1dd30*/  LDL.LU R3, [R1+0x3e60] ;  /* 0x003e600001037983 */ /* 0x000ea80000300800 */
[----:B------:R-:W2:Y:S01]  /*1dd40*/  LDL.LU R29, [R1+0x3e5c] ;  /* 0x003e5c00011d7983 */ /* 0x000ea20000300800 */
[C---:B----4-:R-:W-:Y:S08]  /*1dd50*/  HMMA.16816.F32.BF16 R16, R12.reuse, R26, R16 ;  /* 0x0000001a0c10723c */ /* 0x050ff00000041810 */
[----:B---3--:R-:W-:Y:S11]  /*1dd60*/  HMMA.16816.F32.BF16 R12, R12, R6, R20 ;  /* 0x000000060c0c723c */ /* 0x008ff60000041814 */
[----:B------:R-:W-:Y:S04]  /*1dd70*/  @!UPT UIADD3 URZ, URZ, URZ, URZ ;  /* 0x0000003f3f3ff290 */ /* 0x000fe8000fffe03f */
[----:B------:R0:W-:Y:S04]  /*1dd80*/  STL.64 [R1+0x60], R16 ;  /* 0x0000601001007387 */ /* 0x0001e80000100a00 */
[----:B------:R1:W-:Y:S05]  /*1dd90*/  STL [R1+0x68], R18 ;  /* 0x0000681201007387 */ /* 0x0003ea0000100800 */
[----:B------:R-:W-:Y:S01]  /*1dda0*/  MOV R22, R12 ;  /* 0x0000000c00167202 */ /* 0x000fe20000000f00 */
[----:B------:R-:W-:Y:S01]  /*1ddb0*/  IMAD.MOV.U32 R23, RZ, RZ, R13 ;  /* 0x000000ffff177224 */ /* 0x000fe200078e000d */
[----:B0-----:R-:W-:Y:S01]  /*1ddc0*/  MOV R16, R14 ;  /* 0x0000000e00107202 */ /* 0x001fe20000000f00 */
[----:B-1----:R-:W-:-:S02]  /*1ddd0*/  IMAD.MOV.U32 R18, RZ, RZ, R19 ;  /* 0x000000ffff127224 */ /* 0x002fc400078e0013 */
[----:B------:R-:W3:Y:S01]  /*1dde0*/  LDL.LU R19, [R1+0x3e58] ;  /* 0x003e580001137983 */ /* 0x000ee20000300800 */
[----:B------:R-:W-:-:S03]  /*1ddf0*/  IMAD.MOV.U32 R17, RZ, RZ, R15 ;  /* 0x000000ffff117224 */ /* 0x000fc600078e000f */
[----:B------:R-:W4:Y:S04]  /*1de00*/  LDL.LU.64 R20, [R1+0x3e50] ;  /* 0x003e500001147983 */ /* 0x000f280000300a00 */
[----:B------:R-:W2:Y:S04]  /*1de10*/  LDL.LU.64 R14, [R1+0x3e48] ;  /* 0x003e4800010e7983 */ /* 0x000ea80000300a00 */
[----:B------:R-:W2:Y:S04]  /*1de20*/  LDL.LU.64 R12, [R1+0x3e40] ;  /* 0x003e4000010c7983 */ /* 0x000ea80000300a00 */
[----:B------:R-:W-:Y:S04]  /*1de30*/  STL.64 [R1+0x3e10], R6 ;  /* 0x003e100601007387 */ /* 0x000fe80000100a00 */
[----:B------:R0:W-:Y:S02]  /*1de40*/  STL.64 [R1+0x3de8], R22 ;  /* 0x003de81601007387 */ /* 0x0001e40000100a00 */
[----:B0-----:R-:W-:-:S02]  /*1de50*/  IMAD.MOV.U32 R23, RZ, RZ, R0 ;  /* 0x000000ffff177224 */ /* 0x001fc400078e0000 */
[----:B----4-:R0:W-:Y:S01]  /*1de60*/  STL.64 [R1+0x3de0], R20 ;  /* 0x003de01401007387 */ /* 0x0101e20000100a00 */
[----:B--2---:R-:W-:Y:S02]  /*1de70*/  MOV R22, R12 ;  /* 0x0000000c00167202 */ /* 0x004fe40000000f00 */
[----:B0-----:R-:W-:Y:S01]  /*1de80*/  MOV R20, R14 ;  /* 0x0000000e00147202 */ /* 0x001fe20000000f00 */
[----:B------:R-:W-:Y:S01]  /*1de90*/  IMAD.MOV.U32 R21, RZ, RZ, R13 ;  /* 0x000000ffff157224 */ /* 0x000fe200078e000d */
[----:B------:R-:W2:Y:S04]  /*1dea0*/  LDL.LU R14, [R1+0x3e3c] ;  /* 0x003e3c00010e7983 */ /* 0x000ea80000300800 */
[----:B------:R-:W2:Y:S04]  /*1deb0*/  LDL.LU R13, [R1+0x3e38] ;  /* 0x003e3800010d7983 */ /* 0x000ea80000300800 */
[----:B------:R-:W2:Y:S04]  /*1dec0*/  LDL.LU R12, [R1+0x3e34] ;  /* 0x003e3400010c7983 */ /* 0x000ea80000300800 */
[----:B------:R-:W4:Y:S04]  /*1ded0*/  LDL.LU R0, [R1+0x3e30] ;  /* 0x003e300001007983 */ /* 0x000f280000300800 */
[----:B------:R-:W-:Y:S04]  /*1dee0*/  STL.64 [R1+0x3e08], R22 ;  /* 0x003e081601007387 */ /* 0x000fe80000100a00 */
[----:B------:R0:W-:Y:S02]  /*1def0*/  STL.64 [R1+0x3e00], R20 ;  /* 0x003e001401007387 */ /* 0x0001e40000100a00 */
[----:B0-----:R-:W-:-:S02]  /*1df00*/  MOV R20, R3 ;  /* 0x0000000300147202 */ /* 0x001fc40000000f00 */
[----:B------:R-:W4:Y:S01]  /*1df10*/  LDL.LU R3, [R1+0x3e2c] ;  /* 0x003e2c0001037983 */ /* 0x000f220000300800 */
[----:B------:R-:W-:-:S03]  /*1df20*/  IMAD.MOV.U32 R21, RZ, RZ, R2 ;  /* 0x000000ffff157224 */ /* 0x000fc600078e0002 */
[----:B------:R-:W4:Y:S01]  /*1df30*/  LDL.LU R2, [R1+0x3e28] ;  /* 0x003e280001027983 */ /* 0x000f220000300800 */
[----:B------:R-:W-:Y:S01]  /*1df40*/  MOV R22, R28 ;  /* 0x0000001c00167202 */ /* 0x000fe20000000f00 */
[----:B---3--:R-:W-:Y:S01]  /*1df50*/  IMAD.MOV.U32 R23, RZ, RZ, R19 ;  /* 0x000000ffff177224 */ /* 0x008fe200078e0013 */
[----:B--2---:R-:W-:Y:S01]  /*1df60*/  HMMA.16816.F32.BF16 R24, R12, R26, R8 ;  /* 0x0000001a0c18723c */ /* 0x004fe20000041808 */
[----:B------:R-:W2:Y:S11]  /*1df70*/  LDL.LU.64 R8, [R1+0x3e20] ;  /* 0x003e200001087983 */ /* 0x000eb60000300a00 */
[----:B------:R-:W-:Y:S11]  /*1df80*/  @!UPT UIADD3 URZ, URZ, URZ, URZ ;  /* 0x0000003f3f3ff290 */ /* 0x000ff6000fffe03f */
[----:B------:R-:W-:Y:S01]  /*1df90*/  @!UPT UIADD3 URZ, URZ, URZ, URZ ;  /* 0x0000003f3f3ff290 */ /* 0x000fe2000fffe03f */
[----:B------:R-:W-:Y:S01]  /*1dfa0*/  MOV R19, R24 ;  /* 0x0000001800137202 */ /* 0x000fe20000000f00 */
[----:B------:R-:W-:Y:S01]  /*1dfb0*/  IMAD.MOV.U32 R10, RZ, RZ, R25 ;  /* 0x000000ffff0a7224 */ /* 0x000fe200078e0019 */
[----:B------:R-:W-:Y:S01]  /*1dfc0*/  MOV R11, R26 ;  /* 0x0000001a000b7202 */ /* 0x000fe20000000f00 */
[----:B------:R-:W-:Y:S02]  /*1dfd0*/  IMAD.MOV.U32 R28, RZ, RZ, R27 ;  /* 0x000000ffff1c7224 */ /* 0x000fe400078e001b */
[----:B----4-:R-:W0:Y:S04]  /*1dfe0*/  LDSM.16.MT88.4 R24, [R3+0x3800] ;  /* 0x003800000318783b */ /* 0x010e280000004200 */
        /* <DEDUP_REMOVED lines=9> */
[----:B0-----:R-:W-:Y:S01]  /*1e080*/  MOV R26, R5 ;  /* 0x00000005001a7202 */ /* 0x001fe20000000f00 */
[----:B------:R-:W-:-:S02]  /*1e090*/  IMAD.MOV.U32 R27, RZ, RZ, R4 ;  /* 0x000000ffff1b7224 */ /* 0x000fc400078e0004 */
[----:B------:R-:W0:Y:S01]  /*1e0a0*/  LDSM.16.MT88.4 R4, [R29+0x3800] ;  /* 0x003800001d04783b */ /* 0x000e220000004200 */
[----:B--2---:R-:W-:Y:S01]  /*1e0b0*/  MOV R24, R8 ;  /* 0x0000000800187202 */ /* 0x004fe20000000f00 */
[----:B------:R-:W-:Y:S02]  /*1e0c0*/  IMAD.MOV.U32 R25, RZ, RZ, R9 ;  /* 0x000000ffff197224 */ /* 0x000fe400078e0009 */
[----:B------:R-:W2:Y:S04]  /*1e0d0*/  LDL.LU R8, [R1+0x3e1c] ;  /* 0x003e1c0001087983 */ /* 0x000ea80000300800 */
[----:B------:R-:W2:Y:S04]  /*1e0e0*/  LDL.LU R9, [R1+0x3e18] ;  /* 0x003e180001097983 */ /* 0x000ea80000300800 */
[----:B------:R-:W-:Y:S04]  /*1e0f0*/  STL [R1+0x3d58], R0 ;  /* 0x003d580001007387 */ /* 0x000fe80000100800 */
[----:B0-----:R0:W-:Y:S04]  /*1e100*/  STL.64 [R1+0xc0], R4 ;  /* 0x0000c00401007387 */ /* 0x0011e80000100a00 */
[----:B------:R1:W-:Y:S01]  /*1e110*/  STL [R1+0xc8], R6 ;  /* 0x0000c80601007387 */ /* 0x0003e20000100800 */
[----:B0-----:R-:W-:-:S03]  /*1e120*/  MOV R4, R7 ;  /* 0x0000000700047202 */ /* 0x001fc60000000f00 */
[----:B-1----:R-:W3:Y:S04]  /*1e130*/  LDL.LU.64 R6, [R1+0x3e10] ;  /* 0x003e100001067983 */ /* 0x002ee80000300a00 */
[----:B------:R-:W-:Y:S01]  /*1e140*/  STL [R1+0x3d5c], R29 ;  /* 0x003d5c1d01007387 */ /* 0x000fe20000100800 */
[----:B---3--:R-:W-:Y:S03]  /*1e150*/  HMMA.16816.F32.BF16 R12, R12, R6, R20 ;  /* 0x000000060c0c723c */ /* 0x008fe60000041814 */
[----:B------:R-:W2:Y:S04]  /*1e160*/  LDL.LU.64 R22, [R1+0x3e08] ;  /* 0x003e080001167983 */ /* 0x000ea80000300a00 */
[----:B------:R-:W2:Y:S11]  /*1e170*/  LDL.LU.64 R20, [R1+0x3e00] ;  /* 0x003e000001147983 */ /* 0x000eb60000300a00 */
[----:B------:R-:W-:Y:S05]  /*1e180*/  @!UPT UIADD3 URZ, URZ, URZ, URZ ;  /* 0x0000003f3f3ff290 */ /* 0x000fea000fffe03f */
[----:B------:R-:W-:Y:S01]  /*1e190*/  STL.64 [R1+0xf0], R12 ;  /* 0x0000f00c01007387 */ /* 0x000fe20000100a00 */
[----:B------:R-:W-:-:S03]  /*1e1a0*/  IMAD.MOV.U32 R2, RZ, RZ, R15 ;  /* 0x000000ffff027224 */ /* 0x000fc600078e000f */
[----:B------:R0:W-:Y:S04]  /*1e1b0*/  STL [R1+0xf8], R14 ;  /* 0x0000f80e01007387 */ /* 0x0001e80000100800 */
[----:B0-----:R-:W2:Y:S04]  /*1e1c0*/  LDL.LU.64 R14, [R1+0x3df8] ;  /* 0x003df800010e7983 */ /* 0x001ea80000300a00 */
[----:B------:R-:W2:Y:S04]  /*1e1d0*/  LDL.LU.64 R12, [R1+0x3df0] ;  /* 0x003df000010c7983 */ /* 0x000ea80000300a00 */
[----:B------:R-:W-:Y:S01]  /*1e1e0*/  STL [R1+0x3d64], R2 ;  /* 0x003d640201007387 */ /* 0x000fe20000100800 */
[----:B--2---:R-:W-:Y:S11]  /*1e1f0*/  HMMA.16816.F32.BF16 R20, R12, R8, R20 ;  /* 0x000000080c14723c */ /* 0x004ff60000041814 */
[----:B------:R-:W-:Y:S11]  /*1e200*/  @!UPT UIADD3 URZ, URZ, URZ, URZ ;  /* 0x0000003f3f3ff290 */ /* 0x000ff6000fffe03f */
[----:B------:R-:W-:Y:S01]  /*1e210*/  @!UPT UIADD3 URZ, URZ, URZ, URZ ;  /* 0x0000003f3f3ff290 */ /* 0x000fe2000fffe03f */
[----:B------:R0:W-:Y:S01]  /*1e220*/  STL.64 [R1+0xd0], R20 ;  /* 0x0000d01401007387 */ /* 0x0001e20000100a00 */
[----:B------:R-:W-:Y:S01]  /*1e230*/  MOV R29, R22 ;  /* 0x00000016001d7202 */ /* 0x000fe20000000f00 */
[----:B------:R-:W-:Y:S02]  /*1e240*/  IMAD.MOV.U32 R0, RZ, RZ, R23 ;  /* 0x000000ffff007224 */ /* 0x000fe400078e0017 */
[----:B------:R-:W2:Y:S04]  /*1e250*/  LDL.LU.64 R22, [R1+0x3de8] ;  /* 0x003de80001167983 */ /* 0x000ea80000300a00 */
[----:B0-----:R-:W3:Y:S04]  /*1e260*/  LDL.LU.64 R20, [R1+0x3de0] ;  /* 0x003de00001147983 */ /* 0x001ee80000300a00 */
[----:B------:R-:W4:Y:S01]  /*1e270*/  LDL R5, [R1+0x6d8] ;  /* 0x0006d80001057983 */ /* 0x000f220000100800 */
[----:B------:R-:W-:Y:S01]  /*1e280*/  MOV R6, R16 ;  /* 0x0000001000067202 */ /* 0x000fe20000000f00 */
[----:B------:R-:W-:-:S02]  /*1e290*/  IMAD.MOV.U32 R7, RZ, RZ, R17 ;  /* 0x000000ffff077224 */ /* 0x000fc400078e0011 */
[----:B----4-:R2:W-:Y:S02]  /*1e2a0*/  STL.64 [R1+0x3d70], R4 ;  /* 0x003d700401007387 */ /* 0x0105e40000100a00 */
[----:B--2---:R-:W-:Y:S01]  /*1e2b0*/  MOV R4, R22 ;  /* 0x0000001600047202 */ /* 0x004fe20000000f00 */
[----:B------:R-:W-:Y:S01]  /*1e2c0*/  IMAD.MOV.U32 R5, RZ, RZ, R23 ;  /* 0x000000ffff057224 */ /* 0x000fe200078e0017 */
[----:B------:R-:W3:Y:S04]  /*1e2d0*/  LDL.LU R22, [R1+0x3dd8] ;  /* 0x003dd80001167983 */ /* 0x000ee80000300800 */
[----:B------:R-:W3:Y:S04]  /*1e2e0*/  LDL.LU R23, [R1+0x3dd4] ;  /* 0x003dd40001177983 */ /* 0x000ee80000300800 */
[----:B------:R-:W3:Y:S04]  /*1e2f0*/  LDL.LU R16, [R1+0x3dd0] ;  /* 0x003dd00001107983 */ /* 0x000ee80000300800 */
[----:B------:R-:W3:Y:S04]  /*1e300*/  LDL.LU R17, [R1+0x3dcc] ;  /* 0x003dcc0001117983 */ /* 0x000ee80000300800 */
[----:B------:R0:W-:Y:S04]  /*1e310*/  STL.64 [R1+0x3d80], R6 ;  /* 0x003d800601007387 */ /* 0x0001e80000100a00 */
[----:B------:R1:W-:Y:S01]  /*1e320*/  STL.64 [R1+0x3d78], R4 ;  /* 0x003d780401007387 */ /* 0x0003e20000100a00 */
[----:B0-----:R-:W-:-:S03]  /*1e330*/  MOV R7, R18 ;  /* 0x0000001200077202 */ /* 0x001fc60000000f00 */
[----:B-1----:R-:W2:Y:S04]  /*1e340*/  LDL.LU R4, [R1+0x60] ;  /* 0x0000600001047983 */ /* 0x002ea80000300800 */
[----:B------:R-:W2:Y:S04]  /*1e350*/  LDL.LU R5, [R1+0x64] ;  /* 0x0000640001057983 */ /* 0x000ea80000300800 */
[----:B------:R-:W2:Y:S04]  /*1e360*/  LDL.LU R6, [R1+0x68] ;  /* 0x0000680001067983 */ /* 0x000ea80000300800 */
[----:B------:R-:W4:Y:S04]  /*1e370*/  LDL.LU R18, [R1+0x3dc8] ;  /* 0x003dc80001127983 */ /* 0x000f280000300800 */
[----:B------:R-:W-:Y:S04]  /*1e380*/  STL [R1+0x3d6c], R0 ;  /* 0x003d6c0001007387 */ /* 0x000fe80000100800 */
[----:B------:R-:W-:Y:S01]  /*1e390*/  STL [R1+0x3d68], R29 ;  /* 0x003d681d01007387 */ /* 0x000fe20000100800 */
[----:B---3--:R-:W-:Y:S03]  /*1e3a0*/  HMMA.16816.F32.BF16 R12, R12, R16, R20 ;  /* 0x000000100c0c723c */ /* 0x008fe60000041814 */
[----:B------:R-:W3:Y:S04]  /*1e3b0*/  LDL.LU.64 R22, [R1+0x3dc0] ;  /* 0x003dc00001167983 */ /* 0x000ee80000300a00 */
[----:B------:R-:W3:Y:S11]  /*1e3c0*/  LDL.LU.64 R20, [R1+0x3db8] ;  /* 0x003db80001147983 */ /* 0x000ef60000300a00 */
[----:B------:R-:W-:Y:S05]  /*1e3d0*/  @!UPT UIADD3 URZ, URZ, URZ, URZ ;  /* 0x0000003f3f3ff290 */ /* 0x000fea000fffe03f */
[----:B------:R0:W-:Y:S01]  /*1e3e0*/  STL.64 [R1+0x90], R12 ;  /* 0x0000900c01007387 */ /* 0x0001e20000100a00 */
[----:B------:R-:W-:Y:S01]  /*1e3f0*/  IMAD.MOV.U32 R2, RZ, RZ, R14 ;  /* 0x000000ffff027224 */ /* 0x000fe200078e000e */
[----:B------:R-:W-:Y:S02]  /*1e400*/  MOV R14, R11 ;  /* 0x0000000b000e7202 */ /* 0x000fe40000000f00 */
[----:B------:R-:W-:Y:S01]  /*1e410*/  STL [R1+0x9c], R15 ;  /* 0x00009c0f01007387 */ /* 0x000fe20000100800 */
[----:B0-----:R-:W-:Y:S01]  /*1e420*/  MOV R12, R19 ;  /* 0x00000013000c7202 */ /* 0x001fe20000000f00 */
[----:B------:R-:W-:Y:S02]  /*1e430*/  IMAD.MOV.U32 R13, RZ, RZ, R10 ;  /* 0x000000ffff0d7224 */ /* 0x000fe400078e000a */
[----:B------:R-:W4:Y:S04]  /*1e440*/  LDL.LU R19, [R1+0x3db0] ;  /* 0x003db00001137983 */ /* 0x000f280000300800 */
[----:B------:R-:W2:Y:S04]  /*1e450*/  LDL.LU R10, [R1+0x3dac] ;  /* 0x003dac00010a7983 */ /* 0x000ea80000300800 */
[----:B------:R-:W2:Y:S01]  /*1e460*/  LDL.LU R11, [R1+0x3da8] ;  /* 0x003da800010b7983 */ /* 0x000ea20000300800 */
[C---:B---3--:R-:W-:Y:S11]  /*1e470*/  HMMA.16816.F32.BF16 R24, R20.reuse, R8, R24 ;  /* 0x000000081418723c */ /* 0x048ff60000041818 */
[----:B------:R-:W-:Y:S11]  /*1e480*/  @!UPT UIADD3 URZ, URZ, URZ, URZ ;  /* 0x0000003f3f3ff290 */ /* 0x000ff6000fffe03f */
[----:B------:R-:W-:Y:S01]  /*1e490*/  @!UPT UIADD3 URZ, URZ, URZ, URZ ;  /* 0x0000003f3f3ff290 */ /* 0x000fe2000fffe03f */
[----:B------:R0:W-:Y:S01]  /*1e4a0*/  STL.64 [R1+0x80], R24 ;  /* 0x0000801801007387 */ /* 0x0001e20000100a00 */
[----:B------:R-:W-:Y:S01]  /*1e4b0*/  MOV R0, R26 ;  /* 0x0000001a00007202 */ /* 0x000fe20000000f00 */
[----:B------:R-:W-:Y:S02]  /*1e4c0*/  IMAD.MOV.U32 R29, RZ, RZ, R27 ;  /* 0x000000ffff1d7224 */ /* 0x000fe400078e001b */
[----:B------:R-:W3:Y:S04]  /*1e4d0*/  LDL.LU.64 R26, [R1+0x3da0] ;  /* 0x003da000011a7983 */ /* 0x000ee80000300a00 */
[----:B0-----:R-:W3:Y:S02]  /*1e4e0*/  LDL.LU.64 R24, [R1+0x3d98] ;  /* 0x003d980001187983 */ /* 0x001ee40000300a00 */
[----:B---3--:R-:W-:Y:S02]  /*1e4f0*/  HMMA.16816.F32.BF16 R20, R20, R16, R24 ;  /* 0x000000101414723c */ /* 0x008fe40000041818 */
[----:B------:R-:W2:Y:S04]  /*1e500*/  LDL.LU.64 R26, [R1+0x3d90] ;  /* 0x003d9000011a7983 */ /* 0x000ea80000300a00 */
[----:B------:R-:W2:Y:S11]  /*1e510*/  LDL.LU.64 R24, [R1+0x3d88] ;  /* 0x003d880001187983 */ /* 0x000eb60000300a00 */
[----:B------:R-:W-:Y:S06]  /*1e520*/  @!UPT UIADD3 URZ, URZ, URZ, URZ ;  /* 0x0000003f3f3ff290 */ /* 0x000fec000fffe03f */
[----:B------:R0:W-:Y:S04]  /*1e530*/  STL.64 [R1+0x70], R20 ;  /* 0x0000701401007387 */ /* 0x0001e80000100a00 */
[----:B------:R1:W-:Y:S04]  /*1e540*/  STL.64 [R1+0x78], R22 ;  /* 0x0000781601007387 */ /* 0x0003e80000100a00 */
[----:B0-----:R-:W3:Y:S04]  /*1e550*/  LDL.LU.64 R20, [R1+0xe0] ;  /* 0x0000e00001147983 */ /* 0x001ee80000300a00 */
[----:B-1----:R-:W3:Y:S01]  /*1e560*/  LDL.LU.64 R22, [R1+0xe8] ;  /* 0x0000e80001167983 */ /* 0x002ee20000300a00 */
[----:B--2---:R-:W-:Y:S11]  /*1e570*/  HMMA.16816.F32.BF16 R4, R24, R8, R4 ;  /* 0x000000081804723c */ /* 0x004ff60000041804 */
[----:B------:R-:W-:Y:S11]  /*1e580*/  @!UPT UIADD3 URZ, URZ, URZ, URZ ;  /* 0x0000003f3f3ff290 */ /* 0x000ff6000fffe03f */
[----:B------:R-:W-:Y:S01]  /*1e590*/  @!UPT UIADD3 URZ, URZ, URZ, URZ ;  /* 0x0000003f3f3ff290 */ /* 0x000fe2000fffe03f */
[----:B------:R-:W-:Y:S04]  /*1e5a0*/  STL.64 [R1+0x60], R4 ;  /* 0x0000600401007387 */ /* 0x000fe80000100a00 */
[----:B------:R0:W-:Y:S04]  /*1e5b0*/  STL.64 [R1+0x68], R6 ;  /* 0x0000680601007387 */ /* 0x0001e80000100a00 */
[----:B0-----:R-:W2:Y:S04]  /*1e5c0*/  LDL.LU.64 R6, [R1+0x3d80] ;  /* 0x003d800001067983 */ /* 0x001ea80000300a00 */
[----:B------:R-:W2:Y:S01]  /*1e5d0*/  LDL.LU.64 R4, [R1+0x3d78] ;  /* 0x003d780001047983 */ /* 0x000ea20000300a00 */
[----:B------:R-:W-:-:S07]  /*1e5e0*/  IMAD.MOV.U32 R15, RZ, RZ, R28 ;  /* 0x000000ffff0f7224 */ /* 0x000fce00078e001c */
[----:B---3--:R-:W-:Y:S11]  /*1e5f0*/  HMMA.16816.F32.BF16 R12, R20, R8, R12 ;  /* 0x00000008140c723c */ /* 0x008ff6000004180c */
[----:B------:R-:W-:Y:S11]  /*1e600*/  @!UPT UIADD3 URZ, URZ, URZ, URZ ;  /* 0x0000003f3f3ff290 */ /* 0x000ff6000fffe03f */
[----:B------:R-:W-:Y:S02]  /*1e610*/  @!UPT UIADD3 URZ, URZ, URZ, URZ ;  /* 0x0000003f3f3ff290 */ /* 0x000fe4000fffe03f */
[----:B------:R-:W-:Y:S01]  /*1e620*/  MOV R28, R13 ;  /* 0x0000000d001c7202 */ /* 0x000fe20000000f00 */
[----:B------:R-:W-:Y:S01]  /*1e630*/  IMAD.MOV.U32 R9, RZ, RZ, R14 ;  /* 0x000000ffff097224 */ /* 0x000fe200078e000e */
[----:B------:R-:W-:Y:S01]  /*1e640*/  MOV R8, R15 ;  /* 0x0000000f00087202 */ /* 0x000fe20000000f00 */
[----:B--2---:R-:W-:Y:S01]  /*1e650*/  HMMA.16816.F32.BF16 R24, R24, R16, R4 ;  /* 0x000000101818723c */ /* 0x004fe20000041804 */
[----:B------:R-:W2:Y:S04]  /*1e660*/  LDL.LU.64 R4, [R1+0x3d70] ;  /* 0x003d700001047983 */ /* 0x000ea80000300a00 */
[----:B----4-:R-:W-:Y:S04]  /*1e670*/  STL.64 [R1+0x3d50], R18 ;  /* 0x003d501201007387 */ /* 0x010fe80000100a00 */
[----:B------:R-:W-:Y:S11]  /*1e680*/  STL.64 [R1+0x3d48], R16 ;  /* 0x003d481001007387 */ /* 0x000ff60000100a00 */
[----:B------:R-:W-:Y:S03]  /*1e690*/  @!UPT UIADD3 URZ, URZ, URZ, URZ ;  /* 0x0000003f3f3ff290 */ /* 0x000fe6000fffe03f */
[----:B------:R-:W-:Y:S04]  /*1e6a0*/  STL.64 [R1+0x50], R24 ;  /* 0x0000501801007387 */ /* 0x000fe80000100a00 */
[----:B------:R-:W-:Y:S04]  /*1e6b0*/  STL.64 [R1+0x58], R26 ;  /* 0x0000581a01007387 */ /* 0x000fe80000100a00 */
[----:B------:R-:W-:Y:S04]  /*1e6c0*/  STL [R1+0x30], R12 ;  /* 0x0000300c01007387 */ /* 0x000fe80000100800 */
[----:B------:R-:W0:Y:S04]  /*1e6d0*/  LDSM.16.MT88.4 R12, [R3+0x4000] ;  /* 0x00400000030c783b */ /* 0x000e280000004200 */
[----:B------:R-:W-:Y:S04]  /*1e6e0*/  STL.64 [R1+0x3d30], R10 ;  /* 0x003d300a01007387 */ /* 0x000fe80000100a00 */
[----:B------:R-:W-:Y:S04]  /*1e6f0*/  STL.64 [R1+0x3d28], R8 ;  /* 0x003d280801007387 */ /* 0x000fe80000100a00 */
[----:B------:R-:W-:Y:S04]  /*1e700*/  STL [R1+0x3d00], R28 ;  /* 0x003d001c01007387 */ /* 0x000fe80000100800 */
[----:B------:R-:W-:Y:S04]  /*1e710*/  STL [R1+0x3cc0], R3 ;  /* 0x003cc00301007387 */ /* 0x000fe80000100800 */
[----:B0-----:R-:W-:Y:S04]  /*1e720*/  STL.64 [R1+0x3c98], R14 ;  /* 0x003c980e01007387 */ /* 0x001fe80000100a00 */
[----:B------:R0:W-:Y:S04]  /*1e730*/  STL.64 [R1+0x3c90], R12 ;  /* 0x003c900c01007387 */ /* 0x0001e80000100a00 */
[----:B0-----:R-:W3:Y:S04]  /*1e740*/  LDL.LU R12, [R1+0xc0] ;  /* 0x0000c000010c7983 */ /* 0x001ee80000300800 */
[----:B------:R-:W3:Y:S04]  /*1e750*/  LDL.LU R13, [R1+0xc4] ;  /* 0x0000c400010d7983 */ /* 0x000ee80000300800 */
[----:B------:R-:W4:Y:S04]  /*1e760*/  LDL.LU R14, [R1+0xc8] ;  /* 0x0000c800010e7983 */ /* 0x000f280000300800 */
[----:B--2---:R-:W0:Y:S01]  /*1e770*/  LDSM.16.M88.4 R8, [R5+0x10100] ;  /* 0x010100000508783b */ /* 0x004e220000000200 */
[----:B------:R-:W-:-:S03]  /*1e780*/  IMAD.MOV.U32 R15, RZ, RZ, R4 ;  /* 0x000000ffff0f7224 */ /* 0x000fc600078e0004 */
[----:B------:R-:W1:Y:S04]  /*1e790*/  LDSM.16.M88.4 R4, [R5+0x18100] ;  /* 0x018100000504783b */ /* 0x000e680000000200 */
[----:B----4-:R-:W-:Y:S04]  /*1e7a0*/  STL.64 [R1+0x3cd8], R14 ;  /* 0x003cd80e01007387 */ /* 0x010fe80000100a00 */
[----:B---3--:R2:W-:Y:S04]  /*1e7b0*/  STL.64 [R1+0x3cd0], R12 ;  /* 0x003cd00c01007387 */ /* 0x0085e80000100a00 */
[----:B--2---:R-:W2:Y:S04]  /*1e7c0*/  LDL.LU R12, [R1+0x10] ;  /* 0x00001000010c7983 */ /* 0x004ea80000300800 */
[----:B0-----:R-:W-:Y:S04]  /*1e7d0*/  STL.64 [R1], R8 ;  /* 0x0000000801007387 */ /* 0x001fe80000100a00 */
[----:B------:R-:W-:Y:S04]  /*1e7e0*/  STL.64 [R1+0x8], R10 ;  /* 0x0000080a01007387 */ /* 0x000fe80000100a00 */
[----:B------:R-:W2:Y:S04]  /*1e7f0*/  LDL.LU R13, [R1+0x14] ;  /* 0x00001400010d7983 */ /* 0x000ea80000300800 */
[----:B------:R-:W3:Y:S04]  /*1e800*/  LDL.LU R14, [R1+0x18] ;  /* 0x00001800010e7983 */ /* 0x000ee80000300800 */
[----:B------:R-:W3:Y:S04]  /*1e810*/  LDL.LU R15, [R1+0x1c] ;  /* 0x00001c00010f7983 */ /* 0x000ee80000300800 */
[----:B---3--:R-:W-:Y:S04]  /*1e820*/  STL.64 [R1+0x3d10], R14 ;  /* 0x003d100e01007387 */ /* 0x008fe80000100a00 */
[----:B--2---:R0:W-:Y:S04]  /*1e830*/  STL.64 [R1+0x3d08], R12 ;  /* 0x003d080c01007387 */ /* 0x0041e80000100a00 */
[----:B0-----:R-:W2:Y:S04]  /*1e840*/  LDL.LU R12, [R1+0x80] ;  /* 0x00008000010c7983 */ /* 0x001ea80000300800 */
[----:B------:R-:W2:Y:S01]  /*1e850*/  LDL.LU R13, [R1+0x84] ;  /* 0x00008400010d7983 */ /* 0x000ea20000300800 */
[----:B------:R-:W-:Y:S01]  /*1e860*/  MOV R14, R0 ;  /* 0x00000000000e7202 */ /* 0x000fe20000000f00 */
[----:B------:R-:W-:-:S02]  /*1e870*/  IMAD.MOV.U32 R15, RZ, RZ, R29 ;  /* 0x000000ffff0f7224 */ /* 0x000fc400078e001d */
[----:B------:R-:W3:Y:S04]  /*1e880*/  LDL.LU R0, [R1+0x3d6c] ;  /* 0x003d6c0001007983 */ /* 0x000ee80000300800 */
[----:B------:R-:W4:Y:S04]  /*1e890*/  LDL.LU R29, [R1+0x3d68] ;  /* 0x003d6800011d7983 */ /* 0x000f280000300800 */
[----:B------:R0:W-:Y:S02]  /*1e8a0*/  STL.64 [R1+0x3d20], R14 ;  /* 0x003d200e01007387 */ /* 0x0001e40000100a00 */
[----:B0-----:R-:W-:-:S02]  /*1e8b0*/  MOV R14, R2 ;  /* 0x00000002000e7202 */ /* 0x001fc40000000f00 */
[----:B--2---:R0:W-:Y:S04]  /*1e8c0*/  STL.64 [R1+0x3d18], R12 ;  /* 0x003d180c01007387 */ /* 0x0041e80000100a00 */
[----:B0-----:R-:W2:Y:S04]  /*1e8d0*/  LDL.LU R12, [R1+0x90] ;  /* 0x00009000010c7983 */ /* 0x001ea80000300800 */
[----:B------:R-:W2:Y:S04]  /*1e8e0*/  LDL.LU R13, [R1+0x94] ;  /* 0x00009400010d7983 */ /* 0x000ea80000300800 */
[----:B------:R-:W2:Y:S04]  /*1e8f0*/  LDL.LU R2, [R1+0x3d64] ;  /* 0x003d640001027983 */ /* 0x000ea80000300800 */
[----:B------:R-:W2:Y:S04]  /*1e900*/  LDL.LU R15, [R1+0x9c] ;  /* 0x00009c00010f7983 */ /* 0x000ea80000300800 */
[----:B--2---:R0:W-:Y:S04]  /*1e910*/  STL.64 [R1+0x3d40], R14 ;  /* 0x003d400e01007387 */ /* 0x0041e80000100a00 */
[----:B------:R2:W-:Y:S01]  /*1e920*/  STL.64 [R1+0x3d38], R12 ;  /* 0x003d380c01007387 */ /* 0x0005e20000100a00 */
[----:B0-----:R-:W-:-:S03]  /*1e930*/  IMAD.MOV.U32 R15, RZ, RZ, R2 ;  /* 0x000000ffff0f7224 */ /* 0x001fc600078e0002 */
[----:B--2---:R-:W2:Y:S04]  /*1e940*/  LDL.LU R12, [R1+0xf0] ;  /* 0x0000f000010c7983 */ /* 0x004ea80000300800 */
[----:B------:R-:W2:Y:S04]  /*1e950*/  LDL.LU R13, [R1+0xf4] ;  /* 0x0000f400010d7983 */ /* 0x000ea80000300800 */
[----:B------:R-:W2:Y:S04]  /*1e960*/  LDL.LU R14, [R1+0xf8] ;  /* 0x0000f800010e7983 */ /* 0x000ea80000300800 */
[----:B------:R-:W2:Y:S04]  /*1e970*/  LDL.LU R2, [R1+0x3d60] ;  /* 0x003d600001027983 */ /* 0x000ea80000300800 */
[----:B-1----:R4:W-:Y:S04]  /*1e980*/  STL [R1+0x3c0c], R6 ;  /* 0x003c0c0601007387 */ /* 0x0029e80000100800 */
[----:B------:R3:W-:Y:S04]  /*1e990*/  STL [R1+0x3c08], R7 ;  /* 0x003c080701007387 */ /* 0x0007e80000100800 */
[----:B------:R0:W-:Y:S01]  /*1e9a0*/  STL.64 [R1+0x3c88], R4 ;  /* 0x003c880401007387 */ /* 0x0001e20000100a00 */
[----:B----4-:R-:W-:Y:S01]  /*1e9b0*/  MOV R6, R29 ;  /* 0x0000001d00067202 */ /* 0x010fe20000000f00 */
[----:B---3--:R-:W-:-:S02]  /*1e9c0*/  IMAD.MOV.U32 R7, RZ, RZ, R0 ;  /* 0x000000ffff077224 */ /* 0x008fc400078e0000 */
[----:B0-----:R-:W3:Y:S04]  /*1e9d0*/  LDL.LU R4, [R1+0xd0] ;  /* 0x0000d00001047983 */ /* 0x001ee80000300800 */
[----:B------:R-:W3:Y:S04]  /*1e9e0*/  LDL.LU R5, [R1+0xd4] ;  /* 0x0000d40001057983 */ /* 0x000ee80000300800 */
[----:B------:R-:W4:Y:S04]  /*1e9f0*/  LDL.LU R29, [R1+0x3d5c] ;  /* 0x003d5c00011d7983 */ /* 0x000f280000300800 */
[----:B------:R-:W3:Y:S01]  /*1ea00*/  LDL.LU R0, [R1+0x3d58] ;  /* 0x003d580001007983 */ /* 0x000ee20000300800 */
[----:B------:R-:W-:Y:S01]  /*1ea10*/  MOV R19, R20 ;  /* 0x0000001400137202 */ /* 0x000fe20000000f00 */
[----:B------:R-:W-:Y:S01]  /*1ea20*/  IMAD.MOV.U32 R18, RZ, RZ, R21 ;  /* 0x000000ffff127224 */ /* 0x000fe200078e0015 */
[----:B------:R-:W-:Y:S01]  /*1ea30*/  MOV R17, R22 ;  /* 0x0000001600117202 */ /* 0x000fe20000000f00 */
[----:B------:R-:W-:Y:S01]  /*1ea40*/  IMAD.MOV.U32 R16, RZ, RZ, R23 ;  /* 0x000000ffff107224 */ /* 0x000fe200078e0017 */
[----:B------:R-:W-:Y:S01]  /*1ea50*/  MOV R8, R19 ;  /* 0x0000001300087202 */ /* 0x000fe20000000f00 */
[----:B------:R-:W-:Y:S01]  /*1ea60*/  IMAD.MOV.U32 R9, RZ, RZ, R18 ;  /* 0x000000ffff097224 */ /* 0x000fe200078e0012 */
[----:B------:R-:W-:Y:S01]  /*1ea70*/  MOV R10, R17 ;  /* 0x00000011000a7202 */ /* 0x000fe20000000f00 */
[----:B------:R-:W-:Y:S01]  /*1ea80*/  IMAD.MOV.U32 R11, RZ, RZ, R16 ;  /* 0x000000ffff0b7224 */ /* 0x000fe200078e0010 */
[----:B--2---:R-:W0:Y:S04]  /*1ea90*/  LDSM.16.MT88.4 R20, [R2+0x4000] ;  /* 0x004000000214783b */ /* 0x004e280000004200 */
[----:B------:R-:W-:Y:S04]  /*1eaa0*/  STL [R1+0x3cc4], R2 ;  /* 0x003cc40201007387 */ /* 0x000fe80000100800 */
[----:B----4-:R-:W-:Y:S04]  /*1eab0*/  LDSM.16.MT88.4 R16, [R29+0x4000] ;  /* 0x004000001d10783b */ /* 0x010fe80000004200 */
        /* <DEDUP_REMOVED lines=9> */
[----:B------:R0:W-:Y:S04]  /*1eb50*/  STL.64 [R1+0x3c48], R24 ;  /* 0x003c481801007387 */ /* 0x0001e80000100a00 */
[----:B0-----:R-:W3:Y:S04]  /*1eb60*/  LDL.LU R24, [R1+0x20] ;  /* 0x0000200001187983 */ /* 0x001ee80000300800 */
[----:B------:R-:W3:Y:S04]  /*1eb70*/  LDL.LU R25, [R1+0x24] ;  /* 0x0000240001197983 */ /* 0x000ee80000300800 */
[----:B------:R-:W3:Y:S04]  /*1eb80*/  LDL.LU R26, [R1+0x28] ;  /* 0x00002800011a7983 */ /* 0x000ee80000300800 */
[----:B------:R-:W3:Y:S04]  /*1eb90*/  LDL.LU R27, [R1+0x2c] ;  /* 0x00002c00011b7983 */ /* 0x000ee80000300800 */
[----:B------:R-:W-:Y:S04]  /*1eba0*/  STL.64 [R1+0xa0], R16 ;  /* 0x0000a01001007387 */ /* 0x000fe80000100a00 */
[----:B------:R0:W-:Y:S04]  /*1ebb0*/  STL.64 [R1+0xa8], R18 ;  /* 0x0000a81201007387 */ /* 0x0001e80000100a00 */
[----:B0-----:R-:W4:Y:S04]  /*1ebc0*/  LDL.LU.64 R18, [R1+0x3d50] ;  /* 0x003d500001127983 */ /* 0x001f280000300a00 */
[----:B------:R-:W2:Y:S04]  /*1ebd0*/  LDL.LU.64 R16, [R1+0x3d48] ;  /* 0x003d480001107983 */ /* 0x000ea80000300a00 */
[----:B------:R-:W-:Y:S01]  /*1ebe0*/  STL [R1+0x3ccc], R29 ;  /* 0x003ccc1d01007387 */ /* 0x000fe20000100800 */
[----:B--2---:R-:W-:Y:S03]  /*1ebf0*/  HMMA.16816.F32.BF16 R8, R8, R16, R12 ;  /* 0x000000100808723c */ /* 0x004fe6000004180c */
[----:B------:R-:W4:Y:S04]  /*1ec00*/  LDL.LU.64 R14, [R1+0x3d40] ;  /* 0x003d4000010e7983 */ /* 0x000f280000300a00 */
[----:B------:R-:W4:Y:S11]  /*1ec10*/  LDL.LU.64 R12, [R1+0x3d38] ;  /* 0x003d3800010c7983 */ /* 0x000f360000300a00 */
[----:B------:R-:W-:Y:S06]  /*1ec20*/  @!UPT UIADD3 URZ, URZ, URZ, URZ ;  /* 0x0000003f3f3ff290 */ /* 0x000fec000fffe03f */
[----:B------:R-:W-:Y:S01]  /*1ec30*/  MOV R16, R10 ;  /* 0x0000000a00107202 */ /* 0x000fe20000000f00 */
[----:B------:R-:W-:Y:S02]  /*1ec40*/  IMAD.MOV.U32 R3, RZ, RZ, R11 ;  /* 0x000000ffff037224 */ /* 0x000fe400078e000b */
[----:B------:R-:W2:Y:S01]  /*1ec50*/  LDL.LU.64 R10, [R1+0x3d30] ;  /* 0x003d3000010a7983 */ /* 0x000ea20000300a00 */
[----:B------:R-:W-:Y:S01]  /*1ec60*/  MOV R28, R8 ;  /* 0x00000008001c7202 */ /* 0x000fe20000000f00 */
[----:B------:R-:W-:Y:S02]  /*1ec70*/  IMAD.MOV.U32 R17, RZ, RZ, R9 ;  /* 0x000000ffff117224 */ /* 0x000fe400078e0009 */
[----:B------:R-:W3:Y:S01]  /*1ec80*/  LDL.LU.64 R8, [R1+0x3d28] ;  /* 0x003d280001087983 */ /* 0x000ee20000300a00 */
[C---:B--2---:R-:W-:Y:S08]  /*1ec90*/  HMMA.16816.F32.BF16 R4, R20.reuse, R10, R4 ;  /* 0x0000000a1404723c */ /* 0x044ff00000041804 */
[----:B----4-:R-:W-:Y:S11]  /*1eca0*/  HMMA.16816.F32.BF16 R20, R20, R18, R12 ;  /* 0x000000121414723c */ /* 0x010ff6000004180c */
[----:B------:R-:W-:Y:S04]  /*1ecb0*/  @!UPT UIADD3 URZ, URZ, URZ, URZ ;  /* 0x0000003f3f3ff290 */ /* 0x000fe8000fffe03f */
[----:B------:R-:W-:Y:S04]  /*1ecc0*/  STL.64 [R1+0x3ca8], R6 ;  /* 0x003ca80601007387 */ /* 0x000fe80000100a00 */
[----:B------:R0:W-:Y:S04]  /*1ecd0*/  STL.64 [R1+0x3ca0], R4 ;  /* 0x003ca00401007387 */ /* 0x0001e80000100a00 */
[----:B0-----:R-:W2:Y:S04]  /*1ece0*/  LDL.LU R4, [R1+0x70] ;  /* 0x0000700001047983 */ /* 0x001ea80000300800 */
[----:B------:R-:W2:Y:S04]  /*1ecf0*/  LDL.LU R5, [R1+0x74] ;  /* 0x0000740001057983 */ /* 0x000ea80000300800 */
[----:B------:R-:W2:Y:S04]  /*1ed00*/  LDL.LU R6, [R1+0x78] ;  /* 0x0000780001067983 */ /* 0x000ea80000300800 */
[----:B------:R-:W2:Y:S04]  /*1ed10*/  LDL.LU R7, [R1+0x7c] ;  /* 0x00007c0001077983 */ /* 0x000ea80000300800 */
        /* <DEDUP_REMOVED lines=8> */
[C---:B---3--:R-:W-:Y:S08]  /*1eda0*/  HMMA.16816.F32.BF16 R12, R24.reuse, R10, R12 ;  /* 0x0000000a180c723c */ /* 0x048ff0000004180c */
[----:B--2---:R-:W-:Y:S07]  /*1edb0*/  HMMA.16816.F32.BF16 R24, R24, R18, R4 ;  /* 0x000000121818723c */ /* 0x004fee0000041804 */
[----:B------:R-:W-:Y:S01]  /*1edc0*/  IMAD.MOV.U32 R6, RZ, RZ, R16 ;  /* 0x000000ffff067224 */ /* 0x000fe200078e0010 */
[----:B------:R-:W-:Y:S01]  /*1edd0*/  MOV R7, R3 ;  /* 0x0000000300077202 */ /* 0x000fe20000000f00 */
[----:B------:R-:W-:Y:S01]  /*1ede0*/  IMAD.MOV.U32 R4, RZ, RZ, R28 ;  /* 0x000000ffff047224 */ /* 0x000fe200078e001c */
[----:B------:R-:W-:-:S05]  /*1edf0*/  MOV R5, R17 ;  /* 0x0000001100057202 */ /* 0x000fca0000000f00 */
[----:B------:R0:W-:Y:S01]  /*1ee00*/  STL [R1+0x90], R12 ;  /* 0x0000900c01007387 */ /* 0x0001e20000100800 */
[----:B------:R-:W-:Y:S01]  /*1ee10*/  IMAD.MOV.U32 R0, RZ, RZ, R14 ;  /* 0x000000ffff007224 */ /* 0x000fe200078e000e */
[----:B------:R-:W-:Y:S02]  /*1ee20*/  MOV R2, R15 ;  /* 0x0000000f00027202 */ /* 0x000fe40000000f00 */
[----:B------:R-:W-:Y:S01]  /*1ee30*/  MOV R29, R13 ;  /* 0x0000000d001d7202 */ /* 0x000fe20000000f00 */
[----:B------:R-:W4:Y:S04]  /*1ee40*/  LDL.LU.64 R14, [R1+0x3d10] ;  /* 0x003d1000010e7983 */ /* 0x000f280000300a00 */
[----:B0-----:R-:W4:Y:S04]  /*1ee50*/  LDL.LU.64 R12, [R1+0x3d08] ;  /* 0x003d0800010c7983 */ /* 0x001f280000300a00 */
[----:B------:R-:W2:Y:S04]  /*1ee60*/  LDL.LU R28, [R1+0x3d00] ;  /* 0x003d0000011c7983 */ /* 0x000ea80000300800 */
[----:B------:R-:W-:Y:S04]  /*1ee70*/  STL.64 [R1+0x3ce8], R6 ;  /* 0x003ce80601007387 */ /* 0x000fe80000100a00 */
[----:B------:R0:W-:Y:S04]  /*1ee80*/  STL.64 [R1+0x3ce0], R4 ;  /* 0x003ce00401007387 */ /* 0x0001e80000100a00 */
[----:B0-----:R-:W3:Y:S04]  /*1ee90*/  LDL.LU R4, [R1+0x50] ;  /* 0x0000500001047983 */ /* 0x001ee80000300800 */
[----:B------:R-:W3:Y:S04]  /*1eea0*/  LDL.LU R5, [R1+0x54] ;  /* 0x0000540001057983 */ /* 0x000ee80000300800 */
[----:B------:R-:W2:Y:S04]  /*1eeb0*/  LDL.LU R6, [R1+0x58] ;  /* 0x0000580001067983 */ /* 0x000ea80000300800 */
[----:B------:R-:W2:Y:S04]  /*1eec0*/  LDL.LU R7, [R1+0x5c] ;  /* 0x00005c0001077983 */ /* 0x000ea80000300800 */
[----:B--2---:R-:W-:Y:S04]  /*1eed0*/  STL.64 [R1+0x3cf8], R6 ;  /* 0x003cf80601007387 */ /* 0x004fe80000100a00 */
[----:B---3--:R4:W-:Y:S02]  /*1eee0*/  STL.64 [R1+0x3cf0], R4 ;  /* 0x003cf00401007387 */ /* 0x0089e40000100a00 */
[C---:B----4-:R-:W-:Y:S02]  /*1eef0*/  HMMA.16816.F32.BF16 R4, R12.reuse, R10, R20 ;  /* 0x0000000a0c04723c */ /* 0x050fe40000041814 */
[----:B------:R-:W-:Y:S04]  /*1ef00*/  STL.64 [R1+0x3c60], R26 ;  /* 0x003c601a01007387 */ /* 0x000fe80000100a00 */
[----:B------:R0:W-:Y:S04]  /*1ef10*/  STL.64 [R1+0x3c58], R24 ;  /* 0x003c581801007387 */ /* 0x0001e80000100a00 */
[----:B0-----:R-:W2:Y:S11]  /*1ef20*/  LDL.LU R24, [R1+0x30] ;  /* 0x0000300001187983 */ /* 0x001eb60000300800 */
[----:B------:R-:W-:Y:S03]  /*1ef30*/  @!UPT UIADD3 URZ, URZ, URZ, URZ ;  /* 0x0000003f3f3ff290 */ /* 0x000fe6000fffe03f */
[----:B------:R-:W-:Y:S01]  /*1ef40*/  MOV R17, R6 ;  /* 0x0000000600117202 */ /* 0x000fe20000000f00 */
[----:B------:R-:W-:Y:S01]  /*1ef50*/  IMAD.MOV.U32 R16, RZ, RZ, R7 ;  /* 0x000000ffff107224 */ /* 0x000fe200078e0007 */
[----:B------:R-:W-:Y:S01]  /*1ef60*/  MOV R21, R4 ;  /* 0x0000000400157202 */ /* 0x000fe20000000f00 */
[----:B------:R-:W-:Y:S01]  /*1ef70*/  IMAD.MOV.U32 R20, RZ, RZ, R5 ;  /* 0x000000ffff147224 */ /* 0x000fe200078e0005 */
[----:B------:R-:W3:Y:S04]  /*1ef80*/  LDL.LU.64 R6, [R1+0x3cf8] ;  /* 0x003cf80001067983 */ /* 0x000ee80000300a00 */
[----:B------:R-:W3:Y:S01]  /*1ef90*/  LDL.LU.64 R4, [R1+0x3cf0] ;  /* 0x003cf00001047983 */ /* 0x000ee20000300a00 */
[----:B------:R-:W-:Y:S01]  /*1efa0*/  IMAD.MOV.U32 R25, RZ, RZ, R28 ;  /* 0x000000ffff197224 */ /* 0x000fe200078e001c */
[----:B---3--:R-:W-:Y:S02]  /*1efb0*/  HMMA.16816.F32.BF16 R12, R12, R18, R4 ;  /* 0x000000120c0c723c */ /* 0x008fe40000041804 */
[----:B------:R-:W3:Y:S04]  /*1efc0*/  LDL.LU.64 R6, [R1+0x3ce8] ;  /* 0x003ce80001067983 */ /* 0x000ee80000300a00 */
[----:B------:R-:W3:Y:S11]  /*1efd0*/  LDL.LU.64 R4, [R1+0x3ce0] ;  /* 0x003ce00001047983 */ /* 0x000ef60000300a00 */
[----:B------:R-:W-:Y:S07]  /*1efe0*/  @!UPT UIADD3 URZ, URZ, URZ, URZ ;  /* 0x0000003f3f3ff290 */ /* 0x000fee000fffe03f */
[----:B------:R-:W-:Y:S01]  /*1eff0*/  MOV R23, R14 ;  /* 0x0000000e00177202 */ /* 0x000fe20000000f00 */
[----:B------:R-:W-:Y:S01]  /*1f000*/  IMAD.MOV.U32 R22, RZ, RZ, R15 ;  /* 0x000000ffff167224 */ /* 0x000fe200078e000f */
[----:B------:R-:W-:Y:S01]  /*1f010*/  MOV R3, R12 ;  /* 0x0000000c00037202 */ /* 0x000fe20000000f00 */
[----:B------:R-:W-:Y:S01]  /*1f020*/  IMAD.MOV.U32 R28, RZ, RZ, R13 ;  /* 0x000000ffff1c7224 */ /* 0x000fe200078e000d */
[----:B------:R-:W2:Y:S04]  /*1f030*/  LDL.LU.64 R14, [R1+0x3cd8] ;  /* 0x003cd800010e7983 */ /* 0x000ea80000300a00 */
[----:B------:R-:W2:Y:S01]  /*1f040*/  LDL.LU.64 R12, [R1+0x3cd0] ;  /* 0x003cd000010c7983 */ /* 0x000ea20000300a00 */
[----:B------:R-:W-:Y:S01]  /*1f050*/  MOV R26, R9 ;  /* 0x00000009001a7202 */ /* 0x000fe20000000f00 */
[----:B------:R-:W-:-:S07]  /*1f060*/  IMAD.MOV.U32 R27, RZ, RZ, R8 ;  /* 0x000000ffff1b7224 */ /* 0x000fce00078e0008 */
[----:B--2---:R-:W-:Y:S01]  /*1f070*/  HMMA.16816.F32.BF16 R8, R12, R10, R24 ;  /* 0x0000000a0c08723c */ /* 0x004fe20000041818 */
[----:B------:R-:W2:Y:S06]  /*1f080*/  LDL.LU R24, [R1+0x90] ;  /* 0x0000900001187983 */ /* 0x000eac0000300800 */
[----:B------:R-:W-:Y:S01]  /*1f090*/  MOV R25, R29 ;  /* 0x0000001d00197202 */ /* 0x000fe20000000f00 */
[----:B------:R-:W-:Y:S01]  /*1f0a0*/  IMAD.MOV.U32 R26, RZ, RZ, R0 ;  /* 0x000000ffff1a7224 */ /* 0x000fe200078e0000 */
[----:B------:R-:W4:Y:S01]  /*1f0b0*/  LDL.LU R29, [R1+0x3ccc] ;  /* 0x003ccc00011d7983 */ /* 0x000f220000300800 */
[----:B------:R-:W-:-:S03]  /*1f0c0*/  MOV R27, R2 ;  /* 0x00000002001b7202 */ /* 0x000fc60000000f00 */
[----:B------:R-:W2:Y:S04]  /*1f0d0*/  LDL.LU R0, [R1+0x3cc8] ;  /* 0x003cc80001007983 */ /* 0x000ea80000300800 */
[----:B------:R-:W2:Y:S06]  /*1f0e0*/  LDL.LU R2, [R1+0x3cc4] ;  /* 0x003cc40001027983 */ /* 0x000eac0000300800 */
[----:B------:R-:W-:Y:S04]  /*1f0f0*/  STL.64 [R1+0x3c30], R10 ;  /* 0x003c300a01007387 */ /* 0x000fe80000100a00 */
[----:B------:R0:W-:Y:S02]  /*1f100*/  STL.64 [R1+0x3c28], R8 ;  /* 0x003c280801007387 */ /* 0x0001e40000100a00 */
[----:B0-----:R-:W-:-:S02]  /*1f110*/  IMAD.MOV.U32 R8, RZ, RZ, R3 ;  /* 0x000000ffff087224 */ /* 0x001fc400078e0003 */
[----:B------:R-:W2:Y:S01]  /*1f120*/  LDL.LU R3, [R1+0x3cc0] ;  /* 0x003cc00001037983 */ /* 0x000ea20000300800 */
[----:B------:R-:W-:Y:S01]  /*1f130*/  IMAD.MOV.U32 R10, RZ, RZ, R23 ;  /* 0x000000ffff0a7224 */ /* 0x000fe200078e0017 */
[----:B------:R-:W-:Y:S02]  /*1f140*/  MOV R11, R22 ;  /* 0x00000016000b7202 */ /* 0x000fe40000000f00 */
[----:B------:R-:W-:-:S03]  /*1f150*/  MOV R9, R28 ;  /* 0x0000001c00097202 */ /* 0x000fc60000000f00 */
[----:B------:R-:W-:Y:S04]  /*1f160*/  STL.64 [R1+0x3c40], R10 ;  /* 0x003c400a01007387 */ /* 0x000fe80000100a00 */
[----:B------:R0:W-:Y:S02]  /*1f170*/  STL.64 [R1+0x3c38], R8 ;  /* 0x003c380801007387 */ /* 0x0001e40000100a00 */
[----:B0-----:R-:W-:Y:S01]  /*1f180*/  IMAD.MOV.U32 R8, RZ, RZ, R21 ;  /* 0x000000ffff087224 */ /* 0x001fe200078e0015 */
[----:B------:R-:W-:Y:S01]  /*1f190*/  MOV R9, R20 ;  /* 0x0000001400097202 */ /* 0x000fe20000000f00 */
[----:B------:R-:W-:Y:S01]  /*1f1a0*/  IMAD.MOV.U32 R10, RZ, RZ, R17 ;  /* 0x000000ffff0a7224 */ /* 0x000fe200078e0011 */
[----:B------:R-:W-:-:S05]  /*1f1b0*/  MOV R11, R16 ;  /* 0x00000010000b7202 */ /* 0x000fca0000000f00 */
[----:B------:R-:W-:Y:S04]  /*1f1c0*/  STL.64 [R1+0x3c70], R10 ;  /* 0x003c700a01007387 */ /* 0x000fe80000100a00 */
[----:B------:R0:W-:Y:S04]  /*1f1d0*/  STL.64 [R1+0x3c68], R8 ;  /* 0x003c680801007387 */ /* 0x0001e80000100a00 */
[----:B0-----:R-:W4:Y:S04]  /*1f1e0*/  LDL.LU.64 R8, [R1] ;  /* 0x0000000001087983 */ /* 0x001f280000300a00 */
[----:B------:R-:W4:Y:S01]  /*1f1f0*/  LDL R17, [R1+0x12dc] ;  /* 0x0012dc0001117983 */ /* 0x000f220000100800 */
[----:B---3--:R-:W-:Y:S03]  /*1f200*/  HMMA.16816.F32.BF16 R12, R12, R18, R4 ;  /* 0x000000120c0c723c */ /* 0x008fe60000041804 */
[----:B--2---:R-:W0:Y:S04]  /*1f210*/  LDSM.16.MT88.4 R20, [R3+0x4800] ;  /* 0x004800000314783b */ /* 0x004e280000004200 */
[----:B0-----:R-:W-:Y:S04]  /*1f220*/  STL.64 [R1+0x40], R20 ;  /* 0x0000401401007387 */ /* 0x001fe80000100a00 */
[----:B------:R-:W-:Y:S04]  /*1f230*/  STL.64 [R1+0x48], R22 ;  /* 0x0000481601007387 */ /* 0x000fe80000100a00 */
[----:B------:R-:W0:Y:S04]  /*1f240*/  LDSM.16.MT88.4 R20, [R2+0x4800] ;  /* 0x004800000214783b */ /* 0x000e280000004200 */
[----:B------:R-:W-:Y:S04]  /*1f250*/  STL [R1+0x3c20], R2 ;  /* 0x003c200201007387 */ /* 0x000fe80000100800 */
[----:B0-----:R-:W-:Y:S04]  /*1f260*/  STL.64 [R1+0x20], R20 ;  /* 0x0000201401007387 */ /* 0x001fe80000100a00 */
[----:B------:R-:W-:Y:S04]  /*1f270*/  STL.64 [R1+0x28], R22 ;  /* 0x0000281601007387 */ /* 0x000fe80000100a00 */
[----:B------:R-:W0:Y:S04]  /*1f280*/  LDSM.16.MT88.4 R20, [R0+0x4800] ;  /* 0x004800000014783b */ /* 0x000e280000004200 */
[----:B------:R1:W-:Y:S04]  /*1f290*/  STL [R1+0x3c1c], R0 ;  /* 0x003c1c0001007387 */ /* 0x0003e80000100800 */
[----:B0-----:R-:W-:Y:S04]  /*1f2a0*/  STL.64 [R1+0x10], R20 ;  /* 0x0000101401007387 */ /* 0x001fe80000100a00 */
[----:B------:R-:W-:Y:S04]  /*1f2b0*/  STL.64 [R1+0x18], R22 ;  /* 0x0000181601007387 */ /* 0x000fe80000100a00 */
[----:B----4-:R-:W0:Y:S01]  /*1f2c0*/  LDSM.16.MT88.4 R20, [R29+0x4800] ;  /* 0x004800001d14783b */ /* 0x010e220000004200 */
[----:B-1----:R-:W-:-:S03]  /*1f2d0*/  MOV R0, R15 ;  /* 0x0000000f00007202 */ /* 0x002fc60000000f00 */
[----:B0-----:R-:W-:Y:S01]  /*1f2e0*/  STL.64 [R1+0x80], R20 ;  /* 0x0000801401007387 */ /* 0x001fe20000100a00 */
[----:B------:R-:W-:-:S03]  /*1f2f0*/  IMAD.MOV.U32 R2, RZ, RZ, R23 ;  /* 0x000000ffff027224 */ /* 0x000fc600078e0017 */
[----:B------:R0:W-:Y:S04]  /*1f300*/  STL [R1+0x88], R22 ;  /* 0x0000881601007387 */ /* 0x0001e80000100800 */
[----:B0-----:R-:W2:Y:S04]  /*1f310*/  LDL.LU.64 R22, [R1+0x3cb8] ;  /* 0x003cb80001167983 */ /* 0x001ea80000300a00 */
[----:B------:R-:W2:Y:S04]  /*1f320*/  LDL.LU.64 R20, [R1+0x3cb0] ;  /* 0x003cb00001147983 */ /* 0x000ea80000300a00 */
[----:B------:R-:W3:Y:S04]  /*1f330*/  LDL.LU.64 R6, [R1+0x3ca8] ;  /* 0x003ca80001067983 */ /* 0x000ee80000300a00 */
[----:B------:R-:W3:Y:S04]  /*1f340*/  LDL.LU.64 R4, [R1+0x3ca0] ;  /* 0x003ca00001047983 */ /* 0x000ee80000300a00 */
[----:B------:R-:W-:Y:S04]  /*1f350*/  STL.64 [R1+0xf0], R12 ;  /* 0x0000f00c01007387 */ /* 0x000fe80000100a00 */
[----:B------:R0:W-:Y:S04]  /*1f360*/  STL [R1+0xf8], R14 ;  /* 0x0000f80e01007387 */ /* 0x0001e80000100800 */
[----:B0-----:R-:W3:Y:S04]  /*1f370*/  LDL.LU.64 R14, [R1+0x3c98] ;  /* 0x003c9800010e7983 */ /* 0x001ee80000300a00 */
[----:B------:R-:W3:Y:S02]  /*1f380*/  LDL.LU.64 R12, [R1+0x3c90] ;  /* 0x003c9000010c7983 */ /* 0x000ee40000300a00 */
[C---:B---3--:R-:W-:Y:S11]  /*1f390*/  HMMA.16816.F32.BF16 R4, R12.reuse, R8, R4 ;  /* 0x000000080c04723c */ /* 0x048ff60000041804 */
[----:B------:R-:W-:Y:S11]  /*1f3a0*/  @!UPT UIADD3 URZ, URZ, URZ, URZ ;  /* 0x0000003f3f3ff290 */ /* 0x000ff6000fffe03f */
[----:B------:R-:W-:Y:S01]  /*1f3b0*/  @!UPT UIADD3 URZ, URZ, URZ, URZ ;  /* 0x0000003f3f3ff290 */ /* 0x000fe2000fffe03f */
[----:B------:R0:W-:Y:S04]  /*1f3c0*/  STL.64 [R1+0xc0], R4 ;  /* 0x0000c00401007387 */ /* 0x0001e80000100a00 */
[----:B------:R-:W-:Y:S04]  /*1f3d0*/  STL [R1+0xc8], R6 ;  /* 0x0000c80601007387 */ /* 0x000fe80000100800 */
[----:B0-----:R-:W2:Y:S02]  /*1f3e0*/  LDL.LU.64 R4, [R1+0x3c88] ;  /* 0x003c880001047983 */ /* 0x001ea40000300a00 */
[----:B--2---:R-:W-:Y:S02]  /*1f3f0*/  HMMA.16816.F32.BF16 R12, R12, R4, R20 ;  /* 0x000000040c0c723c */ /* 0x004fe40000041814 */
[----:B------:R-:W2:Y:S04]  /*1f400*/  LDL.LU.64 R22, [R1+0x3c80] ;  /* 0x003c800001167983 */ /* 0x000ea80000300a00 */
[----:B------:R-:W2:Y:S01]  /*1f410*/  LDL.LU.64 R20, [R1+0x3c78] ;  /* 0x003c780001147983 */ /* 0x000ea20000300a00 */
[----:B------:R-:W-:Y:S01]  /*1f420*/  MOV R18, R8 ;  /* 0x0000000800127202 */ /* 0x000fe20000000f00 */
[----:B------:R-:W-:-:S02]  /*1f430*/  IMAD.MOV.U32 R16, RZ, RZ, R9 ;  /* 0x000000ffff107224 */ /* 0x000fc400078e0009 */
[----:B------:R-:W-:Y:S11]  /*1f440*/  IMAD.MOV.U32 R28, RZ, RZ, R7 ;  /* 0x000000ffff1c7224 */ /* 0x000ff600078e0007 */
[----:B------:R-:W-:Y:S02]  /*1f450*/  @!UPT UIADD3 URZ, URZ, URZ, URZ ;  /* 0x0000003f3f3ff290 */ /* 0x000fe4000fffe03f */
[----:B------:R0:W-:Y:S04]  /*1f460*/  STL.64 [R1+0xb0], R12 ;  /* 0x0000b00c01007387 */ /* 0x0001e80000100a00 */
[----:B------:R1:W-:Y:S04]  /*1f470*/  STL.64 [R1+0xb8], R14 ;  /* 0x0000b80e01007387 */ /* 0x0003e80000100a00 */
[----:B0-----:R-:W3:Y:S04]  /*1f480*/  LDL.LU.64 R12, [R1+0xa0] ;  /* 0x0000a000010c7983 */ /* 0x001ee80000300a00 */
[----:B-1----:R-:W4:Y:S04]  /*1f490*/  LDL.LU.64 R14, [R1+0xa8] ;  /* 0x0000a800010e7983 */ /* 0x002f280000300a00 */
[----:B------:R-:W3:Y:S01]  /*1f4a0*/  LDL.LU.64 R10, [R1+0x3c70] ;  /* 0x003c7000010a7983 */ /* 0x000ee20000300a00 */
[C---:B--2---:R-:W-:Y:S03]  /*1f4b0*/  HMMA.16816.F32.BF16 R24, R20.reuse, R8, R24 ;  /* 0x000000081418723c */ /* 0x044fe60000041818 */
[----:B------:R-:W3:Y:S11]  /*1f4c0*/  LDL.LU.64 R8, [R1+0x3c68] ;  /* 0x003c680001087983 */ /* 0x000ef60000300a00 */
[----:B------:R-:W-:Y:S09]  /*1f4d0*/  @!UPT UIADD3 URZ, URZ, URZ, URZ ;  /* 0x0000003f3f3ff290 */ /* 0x000ff2000fffe03f */
[----:B------:R0:W-:Y:S01]  /*1f4e0*/  STL.64 [R1+0x90], R24 ;  /* 0x0000901801007387 */ /* 0x0001e20000100a00 */
[----:B------:R-:W-:Y:S01]  /*1f4f0*/  MOV R6, R26 ;  /* 0x0000001a00067202 */ /* 0x000fe20000000f00 */
[----:B------:R-:W-:Y:S02]  /*1f500*/  IMAD.MOV.U32 R7, RZ, RZ, R27 ;  /* 0x000000ffff077224 */ /* 0x000fe400078e001b */
[----:B------:R-:W2:Y:S04]  /*1f510*/  LDL.LU.64 R26, [R1+0x3c60] ;  /* 0x003c6000011a7983 */ /* 0x000ea80000300a00 */
[----:B0-----:R-:W2:Y:S04]  /*1f520*/  LDL.LU.64 R24, [R1+0x3c58] ;  /* 0x003c580001187983 */ /* 0x001ea80000300a00 */
[----:B------:R-:W-:Y:S04]  /*1f530*/  STL [R1+0x3c14], R7 ;  /* 0x003c140701007387 */ /* 0x000fe80000100800 */
[----:B------:R-:W-:Y:S01]  /*1f540*/  STL [R1+0x3c10], R6 ;  /* 0x003c100601007387 */ /* 0x000fe20000100800 */
[----:B--2---:R-:W-:Y:S03]  /*1f550*/  HMMA.16816.F32.BF16 R20, R20, R4, R24 ;  /* 0x000000041414723c */ /* 0x004fe60000041818 */
[----:B------:R-:W3:Y:S04]  /*1f560*/  LDL.LU.64 R26, [R1+0x3c50] ;  /* 0x003c5000011a7983 */ /* 0x000ee80000300a00 */
[----:B------:R-:W3:Y:S11]  /*1f570*/  LDL.LU.64 R24, [R1+0x3c48] ;  /* 0x003c480001187983 */ /* 0x000ef60000300a00 */
[----:B------:R-:W-:Y:S05]  /*1f580*/  @!UPT UIADD3 URZ, URZ, URZ, URZ ;  /* 0x0000003f3f3ff290 */ /* 0x000fea000fffe03f */
[----:B------:R0:W-:Y:S02]  /*1f590*/  STL.64 [R1+0x70], R20 ;  /* 0x0000701401007387 */ /* 0x0001e40000100a00 */
[----:B0-----:R-:W-:Y:S01]  /*1f5a0*/  MOV R20, R18 ;  /* 0x0000001200147202 */ /* 0x001fe20000000f00 */
[----:B------:R-:W-:Y:S01]  /*1f5b0*/  IMAD.MOV.U32 R21, RZ, RZ, R16 ;  /* 0x000000ffff157224 */ /* 0x000fe200078e0010 */
[----:B------:R-:W-:Y:S06]  /*1f5c0*/  STL.64 [R1+0x78], R22 ;  /* 0x0000781601007387 */ /* 0x000fec0000100a00 */
[C---:B---3--:R-:W-:Y:S11]  /*1f5d0*/  HMMA.16816.F32.BF16 R8, R24.reuse, R20, R8 ;  /* 0x000000141808723c */ /* 0x048ff60000041808 */
[----:B------:R-:W-:Y:S11]  /*1f5e0*/  @!UPT UIADD3 URZ, URZ, URZ, URZ ;  /* 0x0000003f3f3ff290 */ /* 0x000ff6000fffe03f */
[----:B------:R-:W-:Y:S01]  /*1f5f0*/  @!UPT UIADD3 URZ, URZ, URZ, URZ ;  /* 0x0000003f3f3ff290 */ /* 0x000fe2000fffe03f */
[----:B------:R0:W-:Y:S01]  /*1f600*/  STL.64 [R1+0x60], R8 ;  /* 0x0000600801007387 */ /* 0x0001e20000100a00 */
[----:B------:R-:W-:Y:S01]  /*1f610*/  MOV R7, R10 ;  /* 0x0000000a00077202 */ /* 0x000fe20000000f00 */
[----:B------:R-:W-:Y:S02]  /*1f620*/  IMAD.MOV.U32 R6, RZ, RZ, R11 ;  /* 0x000000ffff067224 */ /* 0x000fe400078e000b */
[----:B------:R-:W2:Y:S04]  /*1f630*/  LDL.LU.64 R10, [R1+0x3c40] ;  /* 0x003c4000010a7983 */ /* 0x000ea80000300a00 */
[----:B0-----:R-:W2:Y:S02]  /*1f640*/  LDL.LU.64 R8, [R1+0x3c38] ;  /* 0x003c380001087983 */ /* 0x001ea40000300a00 */
[----:B--2---:R-:W-:Y:S02]  /*1f650*/  HMMA.16816.F32.BF16 R24, R24, R4, R8 ;  /* 0x000000041818723c */ /* 0x004fe40000041808 */
[----:B------:R-:W4:Y:S04]  /*1f660*/  LDL.LU.64 R10, [R1+0x3c30] ;  /* 0x003c3000010a7983 */ /* 0x000f280000300a00 */
[----:B------:R-:W4:Y:S01]  /*1f670*/  LDL.LU.64 R8, [R1+0x3c28] ;  /* 0x003c280001087983 */ /* 0x000f220000300a00 */
[----:B------:R-:W-:Y:S01]  /*1f680*/  MOV R23, R12 ;  /* 0x0000000c00177202 */ /* 0x000fe20000000f00 */
[----:B------:R-:W-:Y:S11]  /*1f690*/  IMAD.MOV.U32 R22, RZ, RZ, R13 ;  /* 0x000000ffff167224 */ /* 0x000ff600078e000d */
[----:B------:R-:W-:Y:S04]  /*1f6a0*/  @!UPT UIADD3 URZ, URZ, URZ, URZ ;  /* 0x0000003f3f3ff290 */ /* 0x000fe8000fffe03f */
[----:B------:R-:W-:Y:S04]  /*1f6b0*/  STL.64 [R1+0x50], R24 ;  /* 0x0000501801007387 */ /* 0x000fe80000100a00 */
[----:B------:R-:W-:Y:S01]  /*1f6c0*/  STL.64 [R1+0x58], R26 ;  /* 0x0000581a01007387 */ /* 0x000fe20000100a00 */
[----:B----4-:R-:W-:Y:S07]  /*1f6d0*/  HMMA.16816.F32.BF16 R8, R12, R20, R8 ;  /* 0x000000140c08723c */ /* 0x010fee0000041808 */
[----:B------:R-:W-:Y:S01]  /*1f6e0*/  MOV R21, R14 ;  /* 0x0000000e00157202 */ /* 0x000fe20000000f00 */
[----:B------:R-:W-:-:S02]  /*1f6f0*/  IMAD.MOV.U32 R20, RZ, RZ, R15 ;  /* 0x000000ffff147224 */ /* 0x000fc400078e000f */
[----:B------:R-:W0:Y:S11]  /*1f700*/  LDSM.16.MT88.4 R12, [R3+0x5000] ;  /* 0x00500000030c783b */ /* 0x000e360000004200 */
[----:B------:R-:W-:Y:S02]  /*1f710*/  @!UPT UIADD3 URZ, URZ, URZ, URZ ;  /* 0x0000003f3f3ff290 */ /* 0x000fe4000fffe03f */
[----:B------:R-:W-:Y:S04]  /*1f720*/  STL.64 [R1+0x30], R8 ;  /* 0x0000300801007387 */ /* 0x000fe80000100a00 */
[----:B------:R-:W-:Y:S04]  /*1f730*/  STL.64 [R1+0x38], R10 ;  /* 0x0000380a01007387 */ /* 0x000fe80000100a00 */
[----:B------:R-:W1:Y:S04]  /*1f740*/  LDSM.16.M88.4 R8, [R17+0x10100] ;  /* 0x010100001108783b */ /* 0x000e680000000200 */
[----:B------:R-:W-:Y:S04]  /*1f750*/  STL [R1+0x3b8c], R3 ;  /* 0x003b8c0301007387 */ /* 0x000fe80000100800 */
[----:B------:R-:W2:Y:S04]  /*1f760*/  LDSM.16.M88.4 R16, [R17+0x18100] ;  /* 0x018100001110783b */ /* 0x000ea80000000200 */
[----:B0-----:R-:W-:Y:S04]  /*1f770*/  STL.64 [R1+0x3b58], R14 ;  /* 0x003b580e01007387 */ /* 0x001fe80000100a00 */
[----:B------:R0:W-:Y:S04]  /*1f780*/  STL.64 [R1+0x3b50], R12 ;  /* 0x003b500c01007387 */ /* 0x0001e80000100a00 */
[----:B-1----:R-:W-:Y:S04]  /*1f790*/  STL [R1+0x3b7c], R8 ;  /* 0x003b7c0801007387 */ /* 0x002fe80000100800 */
[----:B------:R-:W-:Y:S04]  /*1f7a0*/  STL [R1+0x3b78], R9 ;  /* 0x003b780901007387 */ /* 0x000fe80000100800 */
[----:B------:R-:W-:Y:S04]  /*1f7b0*/  STL [R1+0x3b0c], R10 ;  /* 0x003b0c0a01007387 */ /* 0x000fe80000100800 */
[----:B------:R1:W-:Y:S04]  /*1f7c0*/  STL [R1+0x3b08], R11 ;  /* 0x003b080b01007387 */ /* 0x0003e80000100800 */
[----:B0-----:R-:W3:Y:S04]  /*1f7d0*/  LDL.LU R12, [R1+0x80] ;  /* 0x00008000010c7983 */ /* 0x001ee80000300800 */
[----:B---3--:R-:W-:Y:S04]  /*1f7e0*/  STL [R1+0x3b94], R12 ;  /* 0x003b940c01007387 */ /* 0x008fe80000100800 */
[----:B------:R-:W3:Y:S01]  /*1f7f0*/  LDL.LU R13, [R1+0x84] ;  /* 0x00008400010d7983 */ /* 0x000ee20000300800 */
[----:B------:R-:W-:-:S03]  /*1f800*/  MOV R15, R2 ;  /* 0x00000002000f7202 */ /* 0x000fc60000000f00 */
[----:B---3--:R-:W-:Y:S04]  /*1f810*/  STL [R1+0x3b98], R13 ;  /* 0x003b980d01007387 */ /* 0x008fe80000100800 */
[----:B------:R-:W3:Y:S04]  /*1f820*/  LDL.LU R14, [R1+0x88] ;  /* 0x00008800010e7983 */ /* 0x000ee80000300800 */
[----:B---3--:R-:W-:Y:S04]  /*1f830*/  STL [R1+0x3b9c], R14 ;  /* 0x003b9c0e01007387 */ /* 0x008fe80000100800 */
[----:B------:R-:W3:Y:S04]  /*1f840*/  LDL.LU R2, [R1+0x3c20] ;  /* 0x003c200001027983 */ /* 0x000ee80000300800 */
[----:B------:R0:W-:Y:S04]  /*1f850*/  STL [R1+0x3c18], R15 ;  /* 0x003c180f01007387 */ /* 0x0001e80000100800 */
[----:B-1----:R-:W4:Y:S04]  /*1f860*/  LDL.LU.64 R10, [R1+0x8] ;  /* 0x00000800010a7983 */ /* 0x002f280000300a00 */
[----:B--2---:R1:W-:Y:S04]  /*1f870*/  STL [R1+0x3b30], R16 ;  /* 0x003b301001007387 */ /* 0x0043e80000100800 */
[----:B------:R2:W-:Y:S04]  /*1f880*/  STL [R1+0x3b2c], R17 ;  /* 0x003b2c1101007387 */ /* 0x0005e80000100800 */
[----:B------:R1:W-:Y:S01]  /*1f890*/  STL [R1+0x3b28], R18 ;  /* 0x003b281201007387 */ /* 0x0003e20000100800 */
[----:B0-----:R-:W-:-:S03]  /*1f8a0*/  IMAD.MOV.U32 R15, RZ, RZ, R0 ;  /* 0x000000ffff0f7224 */ /* 0x001fc600078e0000 */
[----:B------:R0:W-:Y:S04]  /*1f8b0*/  STL [R1+0x3b10], R19 ;  /* 0x003b101301007387 */ /* 0x0001e80000100800 */
[----:B------:R-:W4:Y:S04]  /*1f8c0*/  LDL.LU R12, [R1+0xf0] ;  /* 0x0000f000010c7983 */ /* 0x000f280000300800 */
[----:B------:R-:W4:Y:S04]  /*1f8d0*/  LDL.LU R13, [R1+0xf4] ;  /* 0x0000f400010d7983 */ /* 0x000f280000300800 */
[----:B------:R-:W4:Y:S04]  /*1f8e0*/  LDL.LU R14, [R1+0xf8] ;  /* 0x0000f800010e7983 */ /* 0x000f280000300800 */
[----:B------:R-:W4:Y:S01]  /*1f8f0*/  LDL.LU R0, [R1+0x3c1c] ;  /* 0x003c1c0001007983 */ /* 0x000f220000300800 */
[----:B-1----:R-:W-:Y:S01]  /*1f900*/  IMAD.MOV.U32 R16, RZ, RZ, R23 ;  /* 0x000000ffff107224 */ /* 0x002fe200078e0017 */
[----:B--2---:R-:W-:Y:S01]  /*1f910*/  MOV R17, R22 ;  /* 0x0000001600117202 */ /* 0x004fe20000000f00 */
[----:B------:R-:W-:Y:S01]  /*1f920*/  IMAD.MOV.U32 R18, RZ, RZ, R21 ;  /* 0x000000ffff127224 */ /* 0x000fe200078e0015 */
[----:B0-----:R-:W-:-:S02]  /*1f930*/  MOV R19, R20 ;  /* 0x0000001400137202 */ /* 0x001fc40000000f00 */
[----:B---3--:R-:W0:Y:S04]  /*1f940*/  LDSM.16.MT88.4 R20, [R2+0x5000] ;  /* 0x005000000214783b */ /* 0x008e280000004200 */
[----:B------:R-:W-:Y:S04]  /*1f950*/  STL [R1+0x3b88], R2 ;  /* 0x003b880201007387 */ /* 0x000fe80000100800 */
[----:B----4-:R-:W1:Y:S04]  /*1f960*/  LDSM.16.MT88.4 R24, [R0+0x5000] ;  /* 0x005000000018783b */ /* 0x010e680000004200 */
        /* <DEDUP_REMOVED lines=23> */
[----:B------:R-:W-:Y:S01]  /*1fae0*/  IMAD.MOV.U32 R3, RZ, RZ, R16 ;  /* 0x000000ffff037224 */ /* 0x000fe200078e0010 */
[----:B------:R-:W-:-:S02]  /*1faf0*/  MOV R2, R17 ;  /* 0x0000001100027202 */ /* 0x000fc40000000f00 */
        /* <DEDUP_REMOVED lines=11> */
[----:B------:R-:W-:Y:S01]  /*1fbb0*/  MOV R27, R28 ;  /* 0x0000001c001b7202 */ /* 0x000fe20000000f00 */
[----:B------:R-:W-:Y:S01]  /*1fbc0*/  IMAD.MOV.U32 R28, RZ, RZ, R18 ;  /* 0x000000ffff1c7224 */ /* 0x000fe200078e0012 */
[----:B------:R-:W-:Y:S01]  /*1fbd0*/  MOV R18, R7 ;  /* 0x0000000700127202 */ /* 0x000fe20000000f00 */
[----:B0-----:R-:W-:Y:S01]  /*1fbe0*/  IMAD.MOV.U32 R19, RZ, RZ, R6 ;  /* 0x000000ffff137224 */ /* 0x001fe200078e0006 */
        /* <DEDUP_REMOVED lines=11> */
[----:B------:R-:W-:Y:S01]  /*1fca0*/  MOV R12, R26 ;  /* 0x0000001a000c7202 */ /* 0x000fe20000000f00 */
[----:B------:R-:W-:Y:S01]  /*1fcb0*/  IMAD.MOV.U32 R0, RZ, RZ, R27 ;  /* 0x000000ffff007224 */ /* 0x000fe200078e001b */
[----:B------:R-:W-:Y:S01]  /*1fcc0*/  MOV R14, R24 ;  /* 0x00000018000e7202 */ /* 0x000fe20000000f00 */
[----:B------:R-:W-:Y:S01]  /*1fcd0*/  IMAD.MOV.U32 R13, RZ, RZ, R25 ;  /* 0x000000ffff0d7224 */ /* 0x000fe200078e0019 */
[----:B---3--:R0:W-:Y:S04]  /*1fce0*/  STL.64 [R1+0x3be0], R18 ;  /* 0x003be01201007387 */ /* 0x0081e80000100a00 */
[----:B----4-:R1:W-:Y:S01]  /*1fcf0*/  STL.64 [R1+0x3bd8], R16 ;  /* 0x003bd81001007387 */ /* 0x0103e20000100a00 */
[----:B0-----:R-:W-:Y:S01]  /*1fd00*/  MOV R18, R6 ;  /* 0x0000000600127202 */ /* 0x001fe20000000f00 */
[----:B------:R-:W-:-:S02]  /*1fd10*/  IMAD.MOV.U32 R19, RZ, RZ, R7 ;  /* 0x000000ffff137224 */ /* 0x000fc400078e0007 */
        /* <DEDUP_REMOVED lines=30> */
[----:B------:R-:W2:Y:S04]  /*1ff00*/  LDL.LU.64 R18, [R1+0x3be0] ;  /* 0x003be00001127983 */ /* 0x000ea80000300a00 */
[----:B------:R-:W2:Y:S01]  /*1ff10*/  LDL.LU.64 R16, [R1+0x3bd8] ;  /* 0x003bd80001107983 */ /* 0x000ea20000300a00 */
[----:B------:R-:W-:-:S03]  /*1ff20*/  MOV R3, R10 ;  /* 0x0000000a00037202 */ /* 0x000fc60000000f00 */
[----:B------:R0:W-:Y:S01]  /*1ff30*/  STL.64 [R1+0x3b80], R8 ;  /* 0x003b800801007387 */ /* 0x0001e20000100a00 */
[----:B------:R-:W-:-:S03]  /*1ff40*/  IMAD.MOV.U32 R29, RZ, RZ, R11 ;  /* 0x000000ffff1d7224 */ /* 0x000fc600078e000b */
        /* <DEDUP_REMOVED lines=9> */
[----:B0-----:R-:W-:Y:S01]  /*1ffe0*/  MOV R26, R3 ;  /* 0x00000003001a7202 */ /* 0x001fe20000000f00 */
[----:B------:R-:W-:Y:S01]  /*1fff0*/  IMAD.MOV.U32 R27, RZ, RZ, R29 ;  /* 0x000000ffff1b7224 */ /* 0x000fe200078e001d */
        /* <DEDUP_REMOVED lines=8> */
[----:B------:R-:W-:Y:S01]  /*20080*/  IMAD.MOV.U32 R22, RZ, RZ, R12 ;  /* 0x000000ffff167224 */ /* 0x000fe200078e000c */
[----:B------:R-:W-:Y:S01]  /*20090*/  MOV R23, R13 ;  /* 0x0000000d00177202 */ /* 0x000fe20000000f00 */
[----:B0-----:R-:W-:Y:S01]  /*200a0*/  IMAD.MOV.U32 R16, RZ, RZ, R14 ;  /* 0x000000ffff107224 */ /* 0x001fe200078e000e */
[----:B-1----:R-:W-:-:S02]  /*200b0*/  MOV R18, R19 ;  /* 0x0000001300127202 */ /* 0x002fc40000000f00 */
[----:B------:R-:W3:Y:S01]  /*200c0*/  LDL.LU R19, [R1+0x3bb8] ;  /* 0x003bb80001137983 */ /* 0x000ee20000300800 */
[----:B------:R-:W-:-:S03]  /*200d0*/  MOV R17, R15 ;  /* 0x0000000f00117202 */ /* 0x000fc60000000f00 */
[----:B------:R-:W4:Y:S04]  /*200e0*/  LDL.LU.64 R20, [R1+0x3bb0] ;  /* 0x003bb00001147983 */ /* 0x000f280000300a00 */
[----:B------:R-:W2:Y:S04]  /*200f0*/  LDL.LU.64 R14, [R1+0x3ba8] ;  /* 0x003ba800010e7983 */ /* 0x000ea80000300a00 */
[----:B------:R-:W2:Y:S04]  /*20100*/  LDL.LU.64 R12, [R1+0x3ba0] ;  /* 0x003ba000010c7983 */ /* 0x000ea80000300a00 */
[----:B------:R-:W-:Y:S04]  /*20110*/  STL.64 [R1+0x3b70], R6 ;  /* 0x003b700601007387 */ /* 0x000fe80000100a00 */
[----:B------:R0:W-:Y:S02]  /*20120*/  STL.64 [R1+0x3b48], R22 ;  /* 0x003b481601007387 */ /* 0x0001e40000100a00 */
[----:B0-----:R-:W-:-:S02]  /*20130*/  MOV R23, R0 ;  /* 0x0000000000177202 */ /* 0x001fc40000000f00 */
[----:B----4-:R0:W-:Y:S01]  /*20140*/  STL.64 [R1+0x3b40], R20 ;  /* 0x003b401401007387 */ /* 0x0101e20000100a00 */
[----:B--2---:R-:W-:Y:S02]  /*20150*/  IMAD.MOV.U32 R22, RZ, RZ, R12 ;  /* 0x000000ffff167224 */ /* 0x004fe400078e000c */
[----:B0-----:R-:W-:Y:S01]  /*20160*/  IMAD.MOV.U32 R20, RZ, RZ, R14 ;  /* 0x000000ffff147224 */ /* 0x001fe200078e000e */
[----:B------:R-:W-:Y:S01]  /*20170*/  MOV R21, R13 ;  /* 0x0000000d00157202 */ /* 0x000fe20000000f00 */
[----:B------:R-:W2:Y:S04]  /*20180*/  LDL.LU R14, [R1+0x3b9c] ;  /* 0x003b9c00010e7983 */ /* 0x000ea80000300800 */
[----:B------:R-:W2:Y:S04]  /*20190*/  LDL.LU R13, [R1+0x3b98] ;  /* 0x003b9800010d7983 */ /* 0x000ea80000300800 */
[----:B------:R-:W2:Y:S04]  /*201a0*/  LDL.LU R12, [R1+0x3b94] ;  /* 0x003b9400010c7983 */ /* 0x000ea80000300800 */
[----:B------:R-:W4:Y:S04]  /*201b0*/  LDL.LU R0, [R1+0x3b90] ;  /* 0x003b900001007983 */ /* 0x000f280000300800 */
[----:B------:R-:W-:Y:S04]  /*201c0*/  STL.64 [R1+0x3b68], R22 ;  /* 0x003b681601007387 */ /* 0x000fe80000100a00 */
[----:B------:R0:W-:Y:S02]  /*201d0*/  STL.64 [R1+0x3b60], R20 ;  /* 0x003b601401007387 */ /* 0x0001e40000100a00 */
[----:B0-----:R-:W-:-:S02]  /*201e0*/  IMAD.MOV.U32 R20, RZ, RZ, R3 ;  /* 0x000000ffff147224 */ /* 0x001fc400078e0003 */
[----:B------:R-:W4:Y:S01]  /*201f0*/  LDL.LU R3, [R1+0x3b8c] ;  /* 0x003b8c0001037983 */ /* 0x000f220000300800 */
[----:B------:R-:W-:-:S03]  /*20200*/  MOV R21, R2 ;  /* 0x0000000200157202 */ /* 0x000fc60000000f00 */
[----:B------:R-:W4:Y:S01]  /*20210*/  LDL.LU R2, [R1+0x3b88] ;  /* 0x003b880001027983 */ /* 0x000f220000300800 */
[----:B------:R-:W-:Y:S01]  /*20220*/  IMAD.MOV.U32 R22, RZ, RZ, R28 ;  /* 0x000000ffff167224 */ /* 0x000fe200078e001c */
[----:B---3--:R-:W-:Y:S01]  /*20230*/  MOV R23, R19 ;  /* 0x0000001300177202 */ /* 0x008fe20000000f00 */
[----:B--2---:R-:W-:Y:S01]  /*20240*/  HMMA.16816.F32.BF16 R24, R12, R26, R8 ;  /* 0x0000001a0c18723c */ /* 0x004fe20000041808 */
[----:B------:R-:W2:Y:S11]  /*20250*/  LDL.LU.64 R8, [R1+0x3b80] ;  /* 0x003b800001087983 */ /* 0x000eb60000300a00 */
[----:B------:R-:W-:Y:S11]  /*20260*/  @!UPT UIADD3 URZ, URZ, URZ, URZ ;  /* 0x0000003f3f3ff290 */ /* 0x000ff6000fffe03f */
[----:B------:R-:W-:Y:S01]  /*20270*/  @!UPT UIADD3 URZ, URZ, URZ, URZ ;  /* 0x0000003f3f3ff290 */ /* 0x000fe2000fffe03f */
[----:B------:R-:W-:Y:S01]  /*20280*/  IMAD.MOV.U32 R19, RZ, RZ, R24 ;  /* 0x000000ffff137224 */ /* 0x000fe200078e0018 */
[----:B------:R-:W-:Y:S01]  /*20290*/  MOV R10, R25 ;  /* 0x00000019000a7202 */ /* 0x000fe20000000f00 */
[----:B------:R-:W-:Y:S01]  /*202a0*/  IMAD.MOV.U32 R11, RZ, RZ, R26 ;  /* 0x000000ffff0b7224 */ /* 0x000fe200078e001a */
[----:B------:R-:W-:Y:S02]  /*202b0*/  MOV R28, R27 ;  /* 0x0000001b001c7202 */ /* 0x000fe40000000f00 */
        /* <DEDUP_REMOVED lines=10> */
[----:B0-----:R-:W-:Y:S01]  /*20360*/  IMAD.MOV.U32 R26, RZ, RZ, R5 ;  /* 0x000000ffff1a7224 */ /* 0x001fe200078e0005 */
[----:B------:R-:W-:-:S02]  /*20370*/  MOV R27, R4 ;  /* 0x00000004001b7202 */ /* 0x000fc40000000f00 */
[----:B------:R-:W0:Y:S01]  /*20380*/  LDSM.16.MT88.4 R4, [R29+0x5800] ;  /* 0x005800001d04783b */ /* 0x000e220000004200 */
[----:B--2---:R-:W-:Y:S01]  /*20390*/  IMAD.MOV.U32 R24, RZ, RZ, R8 ;  /* 0x000000ffff187224 */ /* 0x004fe200078e0008 */
[----:B------:R-:W-:Y:S02]  /*203a0*/  MOV R25, R9 ;  /* 0x0000000900197202 */ /* 0x000fe40000000f00 */
[----:B------:R-:W2:Y:S04]  /*203b0*/  LDL.LU R8, [R1+0x3b7c] ;  /* 0x003b7c0001087983 */ /* 0x000ea80000300800 */
[----:B------:R-:W2:Y:S04]  /*203c0*/  LDL.LU R9, [R1+0x3b78] ;  /* 0x003b780001097983 */ /* 0x000ea80000300800 */
[----:B------:R-:W-:Y:S04]  /*203d0*/  STL [R1+0x3ab8], R0 ;  /* 0x003ab80001007387 */ /* 0x000fe80000100800 */
[----:B0-----:R0:W-:Y:S04]  /*203e0*/  STL.64 [R1+0xc0], R4 ;  /* 0x0000c00401007387 */ /* 0x0011e80000100a00 */
[----:B------:R1:W-:Y:S01]  /*203f0*/  STL [R1+0xc8], R6 ;  /* 0x0000c80601007387 */ /* 0x0003e20000100800 */
[----:B0-----:R-:W-:-:S03]  /*20400*/  IMAD.MOV.U32 R4, RZ, RZ, R7 ;  /* 0x000000ffff047224 */ /* 0x001fc600078e0007 */
[----:B-1----:R-:W3:Y:S04]  /*20410*/  LDL.LU.64 R6, [R1+0x3b70] ;  /* 0x003b700001067983 */ /* 0x002ee80000300a00 */
[----:B------:R-:W-:Y:S01]  /*20420*/  STL [R1+0x3abc], R29 ;  /* 0x003abc1d01007387 */ /* 0x000fe20000100800 */
[----:B---3--:R-:W-:Y:S03]  /*20430*/  HMMA.16816.F32.BF16 R12, R12, R6, R20 ;  /* 0x000000060c0c723c */ /* 0x008fe60000041814 */
[----:B------:R-:W2:Y:S04]  /*20440*/  LDL.LU.64 R22, [R1+0x3b68] ;  /* 0x003b680001167983 */ /* 0x000ea80000300a00 */
[----:B------:R-:W2:Y:S11]  /*20450*/  LDL.LU.64 R20, [R1+0x3b60] ;  /* 0x003b600001147983 */ /* 0x000eb60000300a00 */
[----:B------:R-:W-:Y:S05]  /*20460*/  @!UPT UIADD3 URZ, URZ, URZ, URZ ;  /* 0x0000003f3f3ff290 */ /* 0x000fea000fffe03f */
[----:B------:R-:W-:Y:S01]  /*20470*/  STL.64 [R1+0xf0], R12 ;  /* 0x0000f00c01007387 */ /* 0x000fe20000100a00 */
[----:B------:R-:W-:-:S03]  /*20480*/  MOV R2, R15 ;  /* 0x0000000f00027202 */ /* 0x000fc60000000f00 */
        /* <DEDUP_REMOVED lines=8> */
[----:B------:R-:W-:Y:S01]  /*20510*/  IMAD.MOV.U32 R29, RZ, RZ, R22 ;  /* 0x000000ffff1d7224 */ /* 0x000fe200078e0016 */
[----:B------:R-:W-:Y:S02]  /*20520*/  MOV R0, R23 ;  /* 0x0000001700007202 */ /* 0x000fe40000000f00 */
[----:B------:R-:W2:Y:S04]  /*20530*/  LDL.LU.64 R22, [R1+0x3b48] ;  /* 0x003b480001167983 */ /* 0x000ea80000300a00 */
[----:B0-----:R-:W3:Y:S04]  /*20540*/  LDL.LU.64 R20, [R1+0x3b40] ;  /* 0x003b400001147983 */ /* 0x001ee80000300a00 */
[----:B------:R-:W4:Y:S01]  /*20550*/  LDL R5, [R1+0x6d8] ;  /* 0x0006d80001057983 */ /* 0x000f220000100800 */
[----:B------:R-:W-:Y:S01]  /*20560*/  IMAD.MOV.U32 R6, RZ, RZ, R16 ;  /* 0x000000ffff067224 */ /* 0x000fe200078e0010 */
[----:B------:R-:W-:-:S02]  /*20570*/  MOV R7, R17 ;  /* 0x0000001100077202 */ /* 0x000fc40000000f00 */
[----:B----4-:R2:W-:Y:S02]  /*20580*/  STL.64 [R1+0x3ad0], R4 ;  /* 0x003ad00401007387 */ /* 0x0105e40000100a00 */
[----:B--2---:R-:W-:Y:S01]  /*20590*/  IMAD.MOV.U32 R4, RZ, RZ, R22 ;  /* 0x000000ffff047224 */ /* 0x004fe200078e0016 */
[----:B------:R-:W-:Y:S01]  /*205a0*/  MOV R5, R23 ;  /* 0x0000001700057202 */ /* 0x000fe20000000f00 */
[----:B------:R-:W3:Y:S04]  /*205b0*/  LDL.LU R22, [R1+0x3b38] ;  /* 0x003b380001167983 */ /* 0x000ee80000300800 */
[----:B------:R-:W3:Y:S04]  /*205c0*/  LDL.LU R23, [R1+0x3b34] ;  /* 0x003b340001177983 */ /* 0x000ee80000300800 */
[----:B------:R-:W3:Y:S04]  /*205d0*/  LDL.LU R16, [R1+0x3b30] ;  /* 0x003b300001107983 */ /* 0x000ee80000300800 */
[----:B------:R-:W3:Y:S04]  /*205e0*/  LDL.LU R17, [R1+0x3b2c] ;  /* 0x003b2c0001117983 */ /* 0x000ee80000300800 */
[----:B------:R0:W-:Y:S04]  /*205f0*/  STL.64 [R1+0x3ae0], R6 ;  /* 0x003ae00601007387 */ /* 0x0001e80000100a00 */
[----:B------:R1:W-:Y:S01]  /*20600*/  STL.64 [R1+0x3ad8], R4 ;  /* 0x003ad80401007387 */ /* 0x0003e20000100a00 */
[----:B0-----:R-:W-:-:S03]  /*20610*/  IMAD.MOV.U32 R7, RZ, RZ, R18 ;  /* 0x000000ffff077224 */ /* 0x001fc600078e0012 */
        /* <DEDUP_REMOVED lines=11> */
[----:B------:R-:W-:Y:S01]  /*206d0*/  MOV R2, R14 ;  /* 0x0000000e00027202 */ /* 0x000fe20000000f00 */
[----:B------:R-:W-:Y:S02]  /*206e0*/  IMAD.MOV.U32 R14, RZ, RZ, R11 ;  /* 0x000000ffff0e7224 */ /* 0x000fe400078e000b */
[----:B------:R-:W-:Y:S01]  /*206f0*/  STL [R1+0x9c], R15 ;  /* 0x00009c0f01007387 */ /* 0x000fe20000100800 */
[----:B0-----:R-:W-:Y:S01]  /*20700*/  IMAD.MOV.U32 R12, RZ, RZ, R19 ;  /* 0x000000ffff0c7224 */ /* 0x001fe200078e0013 */
[----:B------:R-:W-:Y:S02]  /*20710*/  MOV R13, R10 ;  /* 0x0000000a000d7202 */ /* 0x000fe40000000f00 */
[----:B------:R-:W4:Y:S04]  /*20720*/  LDL.LU R19, [R1+0x3b10] ;  /* 0x003b100001137983 */ /* 0x000f280000300800 */
[----:B------:R-:W2:Y:S04]  /*20730*/  LDL.LU R10, [R1+0x3b0c] ;  /* 0x003b0c00010a7983 */ /* 0x000ea80000300800 */
[----:B------:R-:W2:Y:S01]  /*20740*/  LDL.LU R11, [R1+0x3b08] ;  /* 0x003b0800010b7983 */ /* 0x000ea20000300800 */
[C---:B---3--:R-:W-:Y:S11]  /*20750*/  HMMA.16816.F32.BF16 R24, R20.reuse, R8, R24 ;  /* 0x000000081418723c */ /* 0x048ff60000041818 */
[----:B------:R-:W-:Y:S11]  /*20760*/  @!UPT UIADD3 URZ, URZ, URZ, URZ ;  /* 0x0000003f3f3ff290 */ /* 0x000ff6000fffe03f */
[----:B------:R-:W-:Y:S01]  /*20770*/  @!UPT UIADD3 URZ, URZ, URZ, URZ ;  /* 0x0000003f3f3ff290 */ /* 0x000fe2000fffe03f */
[----:B------:R0:W-:Y:S01]  /*20780*/  STL.64 [R1+0x80], R24 ;  /* 0x0000801801007387 */ /* 0x0001e20000100a00 */
[----:B------:R-:W-:Y:S01]  /*20790*/  IMAD.MOV.U32 R0, RZ, RZ, R26 ;  /* 0x000000ffff007224 */ /* 0x000fe200078e001a */
[----:B------:R-:W-:Y:S02]  /*207a0*/  MOV R29, R27 ;  /* 0x0000001b001d7202 */ /* 0x000fe40000000f00 */
        /* <DEDUP_REMOVED lines=17> */
[----:B------:R-:W-:-:S07]  /*208c0*/  MOV R15, R28 ;  /* 0x0000001c000f7202 */ /* 0x000fce0000000f00 */
[----:B---3--:R-:W-:Y:S11]  /*208d0*/  HMMA.16816.F32.BF16 R12, R20, R8, R12 ;  /* 0x00000008140c723c */ /* 0x008ff6000004180c */
[----:B------:R-:W-:Y:S11]  /*208e0*/  @!UPT UIADD3 URZ, URZ, URZ, URZ ;  /* 0x0000003f3f3ff290 */ /* 0x000ff6000fffe03f */
[----:B------:R-:W-:Y:S02]  /*208f0*/  @!UPT UIADD3 URZ, URZ, URZ, URZ ;  /* 0x0000003f3f3ff290 */ /* 0x000fe4000fffe03f */
[----:B------:R-:W-:Y:S01]  /*20900*/  IMAD.MOV.U32 R28, RZ, RZ, R13 ;  /* 0x000000ffff1c7224 */ /* 0x000fe200078e000d */
[----:B------:R-:W-:Y:S01]  /*20910*/  MOV R9, R14 ;  /* 0x0000000e00097202 */ /* 0x000fe20000000f00 */
[----:B------:R-:W-:Y:S01]  /*20920*/  IMAD.MOV.U32 R8, RZ, RZ, R15 ;  /* 0x000000ffff087224 */ /* 0x000fe200078e000f */
        /* <DEDUP_REMOVED lines=19> */
[----:B------:R-:W-:-:S03]  /*20a60*/  MOV R15, R4 ;  /* 0x00000004000f7202 */ /* 0x000fc60000000f00 */
        /* <DEDUP_REMOVED lines=13> */
[----:B------:R-:W-:Y:S01]  /*20b40*/  IMAD.MOV.U32 R14, RZ, RZ, R0 ;  /* 0x000000ffff0e7224 */ /* 0x000fe200078e0000 */
[----:B------:R-:W-:-:S02]  /*20b50*/  MOV R15, R29 ;  /* 0x0000001d000f7202 */ /* 0x000fc40000000f00 */
[----:B------:R-:W3:Y:S04]  /*20b60*/  LDL.LU R0, [R1+0x3acc] ;  /* 0x003acc0001007983 */ /* 0x000ee80000300800 */
[----:B------:R-:W4:Y:S04]  /*20b70*/  LDL.LU R29, [R1+0x3ac8] ;  /* 0x003ac800011d7983 */ /* 0x000f280000300800 */
[----:B------:R0:W-:Y:S02]  /*20b80*/  STL.64 [R1+0x3a80], R14 ;  /* 0x003a800e01007387 */ /* 0x0001e40000100a00 */
[----:B0-----:R-:W-:-:S02]  /*20b90*/  IMAD.MOV.U32 R14, RZ, RZ, R2 ;  /* 0x000000ffff0e7224 */ /* 0x001fc400078e0002 */
[----:B--2---:R0:W-:Y:S04]  /*20ba0*/  STL.64 [R1+0x3a78], R12 ;  /* 0x003a780c01007387 */ /* 0x0041e80000100a00 */
[----:B0-----:R-:W2:Y:S04]  /*20bb0*/  LDL.LU R12, [R1+0x90] ;  /* 0x00009000010c7983 */ /* 0x001ea80000300800 */
[----:B------:R-:W2:Y:S04]  /*20bc0*/  LDL.LU R13, [R1+0x94] ;  /* 0x00009400010d7983 */ /* 0x000ea80000300800 */
[----:B------:R-:W2:Y:S04]  /*20bd0*/  LDL.LU R2, [R1+0x3ac4] ;  /* 0x003ac40001027983 */ /* 0x000ea80000300800 */
[----:B------:R-:W2:Y:S04]  /*20be0*/  LDL.LU R15, [R1+0x9c] ;  /* 0x00009c00010f7983 */ /* 0x000ea80000300800 */
[----:B--2---:R0:W-:Y:S04]  /*20bf0*/  STL.64 [R1+0x3aa0], R14 ;  /* 0x003aa00e01007387 */ /* 0x0041e80000100a00 */
[----:B------:R2:W-:Y:S01]  /*20c00*/  STL.64 [R1+0x3a98], R12 ;  /* 0x003a980c01007387 */ /* 0x0005e20000100a00 */
[----:B0-----:R-:W-:-:S03]  /*20c10*/  MOV R15, R2 ;  /* 0x00000002000f7202 */ /* 0x001fc60000000f00 */
[----:B--2---:R-:W2:Y:S04]  /*20c20*/  LDL.LU R12, [R1+0xf0] ;  /* 0x0000f000010c7983 */ /* 0x004ea80000300800 */
[----:B------:R-:W2:Y:S04]  /*20c30*/  LDL.LU R13, [R1+0xf4] ;  /* 0x0000f400010d7983 */ /* 0x000ea80000300800 */
[----:B------:R-:W2:Y:S04]  /*20c40*/  LDL.LU R14, [R1+0xf8] ;  /* 0x0000f800010e7983 */ /* 0x000ea80000300800 */
[----:B------:R-:W2:Y:S04]  /*20c50*/  LDL.LU R2, [R1+0x3ac0] ;  /* 0x003ac00001027983 */ /* 0x000ea80000300800 */
[----:B-1----:R4:W-:Y:S04]  /*20c60*/  STL [R1+0x396c], R6 ;  /* 0x00396c0601007387 */ /* 0x0029e80000100800 */
[----:B------:R3:W-:Y:S04]  /*20c70*/  STL [R1+0x3968], R7 ;  /* 0x0039680701007387 */ /* 0x0007e80000100800 */
[----:B------:R0:W-:Y:S01]  /*20c80*/  STL.64 [R1+0x39e8], R4 ;  /* 0x0039e80401007387 */ /* 0x0001e20000100a00 */
[----:B----4-:R-:W-:Y:S01]  /*20c90*/  IMAD.MOV.U32 R6, RZ, RZ, R29 ;  /* 0x000000ffff067224 */ /* 0x010fe200078e001d */
[----:B---3--:R-:W-:-:S02]  /*20ca0*/  MOV R7, R0 ;  /* 0x0000000000077202 */ /* 0x008fc40000000f00 */
[----:B0-----:R-:W3:Y:S04]  /*20cb0*/  LDL.LU R4, [R1+0xd0] ;  /* 0x0000d00001047983 */ /* 0x001ee80000300800 */
[----:B------:R-:W3:Y:S04]  /*20cc0*/  LDL.LU R5, [R1+0xd4] ;  /* 0x0000d40001057983 */ /* 0x000ee80000300800 */
[----:B------:R-:W4:Y:S04]  /*20cd0*/  LDL.LU R29, [R1+0x3abc] ;  /* 0x003abc00011d7983 */ /* 0x000f280000300800 */
[----:B------:R-:W3:Y:S01]  /*20ce0*/  LDL.LU R0, [R1+0x3ab8] ;  /* 0x003ab80001007983 */ /* 0x000ee20000300800 */
[----:B------:R-:W-:Y:S01]  /*20cf0*/  IMAD.MOV.U32 R19, RZ, RZ, R20 ;  /* 0x000000ffff137224 */ /* 0x000fe200078e0014 */
[----:B------:R-:W-:Y:S01]  /*20d00*/  MOV R18, R21 ;  /* 0x0000001500127202 */ /* 0x000fe20000000f00 */
[----:B------:R-:W-:Y:S01]  /*20d10*/  IMAD.MOV.U32 R17, RZ, RZ, R22 ;  /* 0x000000ffff117224 */ /* 0x000fe200078e0016 */
[----:B------:R-:W-:Y:S01]  /*20d20*/  MOV R16, R23 ;  /* 0x0000001700107202 */ /* 0x000fe20000000f00 */
[----:B------:R-:W-:Y:S01]  /*20d30*/  IMAD.MOV.U32 R8, RZ, RZ, R19 ;  /* 0x000000ffff087224 */ /* 0x000fe200078e0013 */
[----:B------:R-:W-:Y:S01]  /*20d40*/  MOV R9, R18 ;  /* 0x0000001200097202 */ /* 0x000fe20000000f00 */
[----:B------:R-:W-:Y:S01]  /*20d50*/  IMAD.MOV.U32 R10, RZ, RZ, R17 ;  /* 0x000000ffff0a7224 */ /* 0x000fe200078e0011 */
[----:B------:R-:W-:Y:S01]  /*20d60*/  MOV R11, R16 ;  /* 0x00000010000b7202 */ /* 0x000fe20000000f00 */
        /* <DEDUP_REMOVED lines=26> */
[----:B------:R-:W-:Y:S01]  /*20f10*/  IMAD.MOV.U32 R16, RZ, RZ, R10 ;  /* 0x000000ffff107224 */ /* 0x000fe200078e000a */
[----:B------:R-:W-:Y:S02]  /*20f20*/  MOV R3, R11 ;  /* 0x0000000b00037202 */ /* 0x000fe40000000f00 */
[----:B------:R-:W2:Y:S01]  /*20f30*/  LDL.LU.64 R10, [R1+0x3a90] ;  /* 0x003a9000010a7983 */ /* 0x000ea20000300a00 */
[----:B------:R-:W-:Y:S01]  /*20f40*/  IMAD.MOV.U32 R28, RZ, RZ, R8 ;  /* 0x000000ffff1c7224 */ /* 0x000fe200078e0008 */
[----:B------:R-:W-:Y:S02]  /*20f50*/  MOV R17, R9 ;  /* 0x0000000900117202 */ /* 0x000fe40000000f00 */
        /* <DEDUP_REMOVED lines=20> */
[----:B------:R-:W-:Y:S01]  /*210a0*/  MOV R6, R16 ;  /* 0x0000001000067202 */ /* 0x000fe20000000f00 */
[----:B------:R-:W-:Y:S01]  /*210b0*/  IMAD.MOV.U32 R7, RZ, RZ, R3 ;  /* 0x000000ffff077224 */ /* 0x000fe200078e0003 */
[----:B------:R-:W-:Y:S01]  /*210c0*/  MOV R4, R28 ;  /* 0x0000001c00047202 */ /* 0x000fe20000000f00 */
[----:B------:R-:W-:-:S05]  /*210d0*/  IMAD.MOV.U32 R5, RZ, RZ, R17 ;  /* 0x000000ffff057224 */ /* 0x000fca00078e0011 */
[----:B------:R0:W-:Y:S01]  /*210e0*/  STL [R1+0x90], R12 ;  /* 0x0000900c01007387 */ /* 0x0001e20000100800 */
[----:B------:R-:W-:Y:S01]  /*210f0*/  MOV R0, R14 ;  /* 0x0000000e00007202 */ /* 0x000fe20000000f00 */
[----:B------:R-:W-:Y:S02]  /*21100*/  IMAD.MOV.U32 R2, RZ, RZ, R15 ;  /* 0x000000ffff027224 */ /* 0x000fe400078e000f */
[----:B------:R-:W-:Y:S01]  /*21110*/  IMAD.MOV.U32 R29, RZ, RZ, R13 ;  /* 0x000000ffff1d7224 */ /* 0x000fe200078e000d */
        /* <DEDUP_REMOVED lines=16> */
[----:B------:R-:W-:Y:S01]  /*21220*/  IMAD.MOV.U32 R17, RZ, RZ, R6 ;  /* 0x000000ffff117224 */ /* 0x000fe200078e0006 */
[----:B------:R-:W-:Y:S01]  /*21230*/  MOV R16, R7 ;  /* 0x0000000700107202 */ /* 0x000fe20000000f00 */
[----:B------:R-:W-:Y:S01]  /*21240*/  IMAD.MOV.U32 R21, RZ, RZ, R4 ;  /* 0x000000ffff157224 */ /* 0x000fe200078e0004 */
[----:B------:R-:W-:Y:S01]  /*21250*/  MOV R20, R5 ;  /* 0x0000000500147202 */ /* 0x000fe20000000f00 */
[----:B------:R-:W3:Y:S04]  /*21260*/  LDL.LU.64 R6, [R1+0x3a58] ;  /* 0x003a580001067983 */ /* 0x000ee80000300a00 */
[----:B------:R-:W3:Y:S01]  /*21270*/  LDL.LU.64 R4, [R1+0x3a50] ;  /* 0x003a500001047983 */ /* 0x000ee20000300a00 */
[----:B------:R-:W-:Y:S01]  /*21280*/  MOV R25, R28 ;  /* 0x0000001c00197202 */ /* 0x000fe20000000f00 */
[----:B---3--:R-:W-:Y:S02]  /*21290*/  HMMA.16816.F32.BF16 R12, R12, R18, R4 ;  /* 0x000000120c0c723c */ /* 0x008fe40000041804 */
[----:B------:R-:W3:Y:S04]  /*212a0*/  LDL.LU.64 R6, [R1+0x3a48] ;  /* 0x003a480001067983 */ /* 0x000ee80000300a00 */
[----:B------:R-:W3:Y:S11]  /*212b0*/  LDL.LU.64 R4, [R1+0x3a40] ;  /* 0x003a400001047983 */ /* 0x000ef60000300a00 */
[----:B------:R-:W-:Y:S07]  /*212c0*/  @!UPT UIADD3 URZ, URZ, URZ, URZ ;  /* 0x0000003f3f3ff290 */ /* 0x000fee000fffe03f */
[----:B------:R-:W-:Y:S01]  /*212d0*/  IMAD.MOV.U32 R23, RZ, RZ, R14 ;  /* 0x000000ffff177224 */ /* 0x000fe200078e000e */
[----:B------:R-:W-:Y:S01]  /*212e0*/  MOV R22, R15 ;  /* 0x0000000f00167202 */ /* 0x000fe20000000f00 */
[----:B------:R-:W-:Y:S01]  /*212f0*/  IMAD.MOV.U32 R3, RZ, RZ, R12 ;  /* 0x000000ffff037224 */ /* 0x000fe200078e000c */
[----:B------:R-:W-:Y:S01]  /*21300*/  MOV R28, R13 ;  /* 0x0000000d001c7202 */ /* 0x000fe20000000f00 */
[----:B------:R-:W2:Y:S04]  /*21310*/  LDL.LU.64 R14, [R1+0x3a38] ;  /* 0x003a3800010e7983 */ /* 0x000ea80000300a00 */
[----:B------:R-:W2:Y:S01]  /*21320*/  LDL.LU.64 R12, [R1+0x3a30] ;  /* 0x003a3000010c7983 */ /* 0x000ea20000300a00 */
[----:B------:R-:W-:Y:S01]  /*21330*/  IMAD.MOV.U32 R26, RZ, RZ, R9 ;  /* 0x000000ffff1a7224 */ /* 0x000fe200078e0009 */
[----:B------:R-:W-:-:S07]  /*21340*/  MOV R27, R8 ;  /* 0x00000008001b7202 */ /* 0x000fce0000000f00 */
[----:B--2---:R-:W-:Y:S01]  /*21350*/  HMMA.16816.F32.BF16 R8, R12, R10, R24 ;  /* 0x0000000a0c08723c */ /* 0x004fe20000041818 */
[----:B------:R-:W2:Y:S06]  /*21360*/  LDL.LU R24, [R1+0x90] ;  /* 0x0000900001187983 */ /* 0x000eac0000300800 */
[----:B------:R-:W-:Y:S01]  /*21370*/  IMAD.MOV.U32 R25, RZ, RZ, R29 ;  /* 0x000000ffff197224 */ /* 0x000fe200078e001d */
[----:B------:R-:W-:Y:S01]  /*21380*/  MOV R26, R0 ;  /* 0x00000000001a7202 */ /* 0x000fe20000000f00 */
[----:B------:R-:W4:Y:S01]  /*21390*/  LDL.LU R29, [R1+0x3a2c] ;  /* 0x003a2c00011d7983 */ /* 0x000f220000300800 */
[----:B------:R-:W-:-:S03]  /*213a0*/  IMAD.MOV.U32 R27, RZ, RZ, R2 ;  /* 0x000000ffff1b7224 */ /* 0x000fc600078e0002 */
[----:B------:R-:W2:Y:S04]  /*213b0*/  LDL.LU R0, [R1+0x3a28] ;  /* 0x003a280001007983 */ /* 0x000ea80000300800 */
[----:B------:R-:W2:Y:S06]  /*213c0*/  LDL.LU R2, [R1+0x3a24] ;  /* 0x003a240001027983 */ /* 0x000eac0000300800 */
[----:B------:R-:W-:Y:S04]  /*213d0*/  STL.64 [R1+0x3990], R10 ;  /* 0x0039900a01007387 */ /* 0x000fe80000100a00 */
[----:B------:R0:W-:Y:S02]  /*213e0*/  STL.64 [R1+0x3988], R8 ;  /* 0x0039880801007387 */ /* 0x0001e40000100a00 */
[----:B0-----:R-:W-:-:S02]  /*213f0*/  MOV R8, R3 ;  /* 0x0000000300087202 */ /* 0x001fc40000000f00 */
[----:B------:R-:W2:Y:S01]  /*21400*/  LDL.LU R3, [R1+0x3a20] ;  /* 0x003a200001037983 */ /* 0x000ea20000300800 */
[----:B------:R-:W-:Y:S01]  /*21410*/  MOV R10, R23 ;  /* 0x00000017000a7202 */ /* 0x000fe20000000f00 */
[----:B------:R-:W-:Y:S02]  /*21420*/  IMAD.MOV.U32 R11, RZ, RZ, R22 ;  /* 0x000000ffff0b7224 */ /* 0x000fe400078e0016 */
[----:B------:R-:W-:-:S03]  /*21430*/  IMAD.MOV.U32 R9, RZ, RZ, R28 ;  /* 0x000000ffff097224 */ /* 0x000fc600078e001c */
[----:B------:R-:W-:Y:S04]  /*21440*/  STL.64 [R1+0x39a0], R10 ;  /* 0x0039a00a01007387 */ /* 0x000fe80000100a00 */
[----:B------:R0:W-:Y:S02]  /*21450*/  STL.64 [R1+0x3998], R8 ;  /* 0x0039980801007387 */ /* 0x0001e40000100a00 */
[----:B0-----:R-:W-:Y:S01]  /*21460*/  MOV R8, R21 ;  /* 0x0000001500087202 */ /* 0x001fe20000000f00 */
[----:B------:R-:W-:Y:S01]  /*21470*/  IMAD.MOV.U32 R9, RZ, RZ, R20 ;  /* 0x000000ffff097224 */ /* 0x000fe200078e0014 */
[----:B------:R-:W-:Y:S01]  /*21480*/  MOV R10, R17 ;  /* 0x00000011000a7202 */ /* 0x000fe20000000f00 */
[----:B------:R-:W-:-:S05]  /*21490*/  IMAD.MOV.U32 R11, RZ, RZ, R16 ;  /* 0x000000ffff0b7224 */ /* 0x000fca00078e0010 */
        /* <DEDUP_REMOVED lines=17> */
[----:B-1----:R-:W-:-:S03]  /*215b0*/  IMAD.MOV.U32 R0, RZ, RZ, R15 ;  /* 0x000000ffff007224 */ /* 0x002fc600078e000f */
[----:B0-----:R-:W-:Y:S01]  /*215c0*/  STL.64 [R1+0x80], R20 ;  /* 0x0000801401007387 */ /* 0x001fe20000100a00 */
[----:B------:R-:W-:-:S03]  /*215d0*/  MOV R2, R23 ;  /* 0x0000001700027202 */ /* 0x000fc60000000f00 */
        /* <DEDUP_REMOVED lines=18> */
[----:B------:R-:W-:Y:S01]  /*21700*/  IMAD.MOV.U32 R18, RZ, RZ, R8 ;  /* 0x000000ffff127224 */ /* 0x000fe200078e0008 */
[----:B------:R-:W-:-:S02]  /*21710*/  MOV R16, R9 ;  /* 0x0000000900107202 */ /* 0x000fc40000000f00 */
[----:B------:R-:W-:Y:S11]  /*21720*/  MOV R28, R7 ;  /* 0x00000007001c7202 */ /* 0x000ff60000000f00 */
        /* <DEDUP_REMOVED lines=21> */
[----:B0-----:R-:W-:Y:S01]  /*21880*/  IMAD.MOV.U32 R20, RZ, RZ, R18 ;  /* 0x000000ffff147224 */ /* 0x001fe200078e0012 */
[----:B------:R-:W-:Y:S01]  /*21890*/  MOV R21, R16 ;  /* 0x0000001000157202 */ /* 0x000fe20000000f00 */
[----:B------:R-:W-:Y:S06]  /*218a0*/  STL.64 [R1+0x78], R22 ;  /* 0x0000781601007387 */ /* 0x000fec0000100a00 */
[C---:B---3--:R-:W-:Y:S11]  /*218b0*/  HMMA.16816.F32.BF16 R8, R24.reuse, R20, R8 ;  /* 0x000000141808723c */ /* 0x048ff60000041808 */
[----:B------:R-:W-:Y:S11]  /*218c0*/  @!UPT UIADD3 URZ, URZ, URZ, URZ ;  /* 0x0000003f3f3ff290 */ /* 0x000ff6000fffe03f */
[----:B------:R-:W-:Y:S01]  /*218d0*/  @!UPT UIADD3 URZ, URZ, URZ, URZ ;  /* 0x0000003f3f3ff290 */ /* 0x000fe2000fffe03f */
[----:B------:R0:W-:Y:S01]  /*218e0*/  STL.64 [R1+0x60], R8 ;  /* 0x0000600801007387 */ /* 0x0001e20000100a00 */
[----:B------:R-:W-:Y:S01]  /*218f0*/  IMAD.MOV.U32 R7, RZ, RZ, R10 ;  /* 0x000000ffff077224 */ /* 0x000fe200078e000a */
[----:B------:R-:W-:Y:S02]  /*21900*/  MOV R6, R11 ;  /* 0x0000000b00067202 */ /* 0x000fe40000000f00 */
[----:B------:R-:W2:Y:S04]  /*21910*/  LDL.LU.64 R10, [R1+0x39a0] ;  /* 0x0039a000010a7983 */ /* 0x000ea80000300a00 */
[----:B0-----:R-:W2:Y:S02]  /*21920*/  LDL.LU.64 R8, [R1+0x3998] ;  /* 0x0039980001087983 */ /* 0x001ea40000300a00 */
[----:B--2---:R-:W-:Y:S02]  /*21930*/  HMMA.16816.F32.BF16 R24, R24, R4, R8 ;  /* 0x000000041818723c */ /* 0x004fe40000041808 */
[----:B------:R-:W4:Y:S04]  /*21940*/  LDL.LU.64 R10, [R1+0x3990] ;  /* 0x00399000010a7983 */ /* 0x000f280000300a00 */
[----:B------:R-:W4:Y:S01]  /*21950*/  LDL.LU.64 R8, [R1+0x3988] ;  /* 0x0039880001087983 */ /* 0x000f220000300a00 */
[----:B------:R-:W-:Y:S01]  /*21960*/  IMAD.MOV.U32 R23, RZ, RZ, R12 ;  /* 0x000000ffff177224 */ /* 0x000fe200078e000c */
[----:B------:R-:W-:Y:S11]  /*21970*/  MOV R22, R13 ;  /* 0x0000000d00167202 */ /* 0x000ff60000000f00 */
[----:B------:R-:W-:Y:S04]  /*21980*/  @!UPT UIADD3 URZ, URZ, URZ, URZ ;  /* 0x0000003f3f3ff290 */ /* 0x000fe8000fffe03f */
[----:B------:R-:W-:Y:S04]  /*21990*/  STL.64 [R1+0x50], R24 ;  /* 0x0000501801007387 */ /* 0x000fe80000100a00 */
[----:B------:R-:W-:Y:S01]  /*219a0*/  STL.64 [R1+0x58], R26 ;  /* 0x0000581a01007387 */ /* 0x000fe20000100a00 */
[----:B----4-:R-:W-:Y:S07]  /*219b0*/  HMMA.16816.F32.BF16 R8, R12, R20, R8 ;  /* 0x000000140c08723c */ /* 0x010fee0000041808 */
[----:B------:R-:W-:Y:S01]  /*219c0*/  IMAD.MOV.U32 R21, RZ, RZ, R14 ;  /* 0x000000ffff157224 */ /* 0x000fe200078e000e */
[----:B------:R-:W-:-:S02]  /*219d0*/  MOV R20, R15 ;  /* 0x0000000f00147202 */ /* 0x000fc40000000f00 */
        /* <DEDUP_REMOVED lines=16> */
[----:B------:R-:W-:-:S03]  /*21ae0*/  IMAD.MOV.U32 R15, RZ, RZ, R2 ;  /* 0x000000ffff0f7224 */ /* 0x000fc600078e0002 */
        /* <DEDUP_REMOVED lines=9> */
[----:B0-----:R-:W-:-:S03]  /*21b80*/  MOV R15, R0 ;  /* 0x00000000000f7202 */ /* 0x001fc60000000f00 */
[----:B------:R0:W-:Y:S04]  /*21b90*/  STL [R1+0x3870], R19 ;  /* 0x0038701301007387 */ /* 0x0001e80000100800 */
[----:B------:R-:W4:Y:S04]  /*21ba0*/  LDL.LU R12, [R1+0xf0] ;  /* 0x0000f000010c7983 */ /* 0x000f280000300800 */
[----:B------:R-:W4:Y:S04]  /*21bb0*/  LDL.LU R13, [R1+0xf4] ;  /* 0x0000f400010d7983 */ /* 0x000f280000300800 */
[----:B------:R-:W4:Y:S04]  /*21bc0*/  LDL.LU R14, [R1+0xf8] ;  /* 0x0000f800010e7983 */ /* 0x000f280000300800 */
[----:B------:R-:W4:Y:S01]  /*21bd0*/  LDL.LU R0, [R1+0x397c] ;  /* 0x00397c0001007983 */ /* 0x000f220000300800 */
[----:B-1----:R-:W-:Y:S01]  /*21be0*/  MOV R16, R23 ;  /* 0x0000001700107202 */ /* 0x002fe20000000f00 */
[----:B--2---:R-:W-:Y:S01]  /*21bf0*/  IMAD.MOV.U32 R17, RZ, RZ, R22 ;  /* 0x000000ffff117224 */ /* 0x004fe200078e0016 */
[----:B------:R-:W-:Y:S01]  /*21c00*/  MOV R18, R21 ;  /* 0x0000001500127202 */ /* 0x000fe20000000f00 */
[----:B0-----:R-:W-:-:S02]  /*21c10*/  IMAD.MOV.U32 R19, RZ, RZ, R20 ;  /* 0x000000ffff137224 */ /* 0x001fc400078e0014 */
        /* <DEDUP_REMOVED lines=935> */
[----:B------:R0:W-:Y:S01]  /*25690*/  STL.64 [R1+0x80], R12 ;  /* 0x0000800c01007387 */ /* 0x0001e20000100a00 */
[----:B------:R-:W-:Y:S01]  /*256a0*/  IMAD.MOV.U32 R29, RZ, RZ, R14 ;  /* 0x000000ffff1d7224 */ /* 0x000fe200078e000e */
[----:B------:R-:W-:Y:S02]  /*256b0*/  MOV R0, R15 ;  /* 0x0000000f00007202 */ /* 0x000fe40000000f00 */
        /* <DEDUP_REMOVED lines=36> */
[----:B------:R-:W2:Y:S04]  /*25900*/  LDL.LU R24, [R1+0x80] ;  /* 0x0000800001187983 */ /* 0x000ea80000300800 */
[----:B------:R-:W2:Y:S02]  /*25910*/  LDL.LU R25, [R1+0x84] ;  /* 0x0000840001197983 */ /* 0x000ea40000300800 */
[----:B------:R-:W-:Y:S01]  /*25920*/  MOV R26, R29 ;  /* 0x0000001d001a7202 */ /* 0x000fe20000000f00 */
[----:B------:R-:W-:Y:S01]  /*25930*/  IMAD.MOV.U32 R27, RZ, RZ, R0 ;  /* 0x000000ffff1b7224 */ /* 0x000fe200078e0000 */
[----:B------:R-:W4:Y:S04]  /*25940*/  LDL.LU R29, [R1+0x34e8] ;  /* 0x0034e800011d7983 */ /* 0x000f280000300800 */
[----:B------:R-:W2:Y:S10]  /*25950*/  LDL.LU R0, [R1+0x34e4] ;  /* 0x0034e40001007983 */ /* 0x000eb40000300800 */
[----:B------:R-:W-:Y:S04]  /*25960*/  STL.64 [R1+0x3450], R10 ;  /* 0x0034500a01007387 */ /* 0x000fe80000100a00 */
[----:B------:R-:W-:Y:S04]  /*25970*/  STL.64 [R1+0x3448], R8 ;  /* 0x0034480801007387 */ /* 0x000fe80000100a00 */
[----:B------:R-:W0:Y:S04]  /*25980*/  LDSM.16.MT88.4 R8, [R3+0xa800] ;  /* 0x00a800000308783b */ /* 0x000e280000004200 */
[----:B0-----:R0:W-:Y:S04]  /*25990*/  STL.64 [R1+0x40], R8 ;  /* 0x0000400801007387 */ /* 0x0011e80000100a00 */
[----:B------:R1:W-:Y:S01]  /*259a0*/  STL.64 [R1+0x48], R10 ;  /* 0x0000480a01007387 */ /* 0x0003e20000100a00 */
[----:B0-----:R-:W-:-:S03]  /*259b0*/  MOV R8, R2 ;  /* 0x0000000200087202 */ /* 0x001fc60000000f00 */
[----:B------:R-:W2:Y:S01]  /*259c0*/  LDL.LU R2, [R1+0x34e0] ;  /* 0x0034e00001027983 */ /* 0x000ea20000300800 */
[----:B------:R-:W-:Y:S01]  /*259d0*/  IMAD.MOV.U32 R9, RZ, RZ, R28 ;  /* 0x000000ffff097224 */ /* 0x000fe200078e001c */
[----:B-1----:R-:W-:Y:S01]  /*259e0*/  MOV R10, R23 ;  /* 0x00000017000a7202 */ /* 0x002fe20000000f00 */
[----:B------:R-:W-:-:S05]  /*259f0*/  IMAD.MOV.U32 R11, RZ, RZ, R22 ;  /* 0x000000ffff0b7224 */ /* 0x000fca00078e0016 */
        /* <DEDUP_REMOVED lines=8> */
[----:B0-----:R-:W4:Y:S01]  /*25a80*/  LDL.LU.64 R8, [R1] ;  /* 0x0000000001087983 */ /* 0x001f220000300a00 */
[----:B---3--:R-:W-:Y:S03]  /*25a90*/  HMMA.16816.F32.BF16 R16, R12, R18, R4 ;  /* 0x000000120c10723c */ /* 0x008fe60000041804 */
[----:B--2---:R-:W0:Y:S04]  /*25aa0*/  LDSM.16.MT88.4 R20, [R2+0xa800] ;  /* 0x00a800000214783b */ /* 0x004e280000004200 */
[----:B------:R-:W-:Y:S04]  /*25ab0*/  STL [R1+0x3440], R2 ;  /* 0x0034400201007387 */ /* 0x000fe80000100800 */
[----:B0-----:R-:W-:Y:S04]  /*25ac0*/  STL.64 [R1+0x20], R20 ;  /* 0x0000201401007387 */ /* 0x001fe80000100a00 */
[----:B------:R-:W-:Y:S04]  /*25ad0*/  STL.64 [R1+0x28], R22 ;  /* 0x0000281601007387 */ /* 0x000fe80000100a00 */
[----:B------:R-:W0:Y:S04]  /*25ae0*/  LDSM.16.MT88.4 R20, [R0+0xa800] ;  /* 0x00a800000014783b */ /* 0x000e280000004200 */
[----:B------:R-:W-:Y:S04]  /*25af0*/  STL [R1+0x343c], R0 ;  /* 0x00343c0001007387 */ /* 0x000fe80000100800 */
[----:B0-----:R-:W-:Y:S04]  /*25b00*/  STL.64 [R1+0x10], R20 ;  /* 0x0000101401007387 */ /* 0x001fe80000100a00 */
[----:B------:R-:W-:Y:S04]  /*25b10*/  STL.64 [R1+0x18], R22 ;  /* 0x0000181601007387 */ /* 0x000fe80000100a00 */
[----:B----4-:R-:W0:Y:S04]  /*25b20*/  LDSM.16.MT88.4 R20, [R29+0xa800] ;  /* 0x00a800001d14783b */ /* 0x010e280000004200 */
[----:B0-----:R-:W-:Y:S04]  /*25b30*/  STL.64 [R1+0xb0], R20 ;  /* 0x0000b01401007387 */ /* 0x001fe80000100a00 */
[----:B------:R0:W-:Y:S04]  /*25b40*/  STL.64 [R1+0xb8], R22 ;  /* 0x0000b81601007387 */ /* 0x0001e80000100a00 */
[----:B0-----:R-:W2:Y:S04]  /*25b50*/  LDL.LU.64 R22, [R1+0x34d8] ;  /* 0x0034d80001167983 */ /* 0x001ea80000300a00 */
[----:B------:R-:W2:Y:S04]  /*25b60*/  LDL.LU.64 R20, [R1+0x34d0] ;  /* 0x0034d00001147983 */ /* 0x000ea80000300a00 */
[----:B------:R-:W-:Y:S04]  /*25b70*/  STL [R1+0x3444], R29 ;  /* 0x0034441d01007387 */ /* 0x000fe80000100800 */
[----:B------:R-:W3:Y:S04]  /*25b80*/  LDL.LU.64 R6, [R1+0x34c8] ;  /* 0x0034c80001067983 */ /* 0x000ee80000300a00 */
[----:B------:R-:W3:Y:S04]  /*25b90*/  LDL.LU.64 R4, [R1+0x34c0] ;  /* 0x0034c00001047983 */ /* 0x000ee80000300a00 */
[----:B------:R-:W3:Y:S04]  /*25ba0*/  LDL.LU.64 R14, [R1+0x34b8] ;  /* 0x0034b800010e7983 */ /* 0x000ee80000300a00 */
[----:B------:R-:W3:Y:S04]  /*25bb0*/  LDL.LU.64 R12, [R1+0x34b0] ;  /* 0x0034b000010c7983 */ /* 0x000ee80000300a00 */
[----:B------:R0:W-:Y:S04]  /*25bc0*/  STL.64 [R1+0xf0], R16 ;  /* 0x0000f01001007387 */ /* 0x0001e80000100a00 */
[----:B------:R-:W-:Y:S04]  /*25bd0*/  STL [R1+0xf8], R18 ;  /* 0x0000f81201007387 */ /* 0x000fe80000100800 */
[----:B0-----:R-:W4:Y:S01]  /*25be0*/  LDL R17, [R1+0x12dc] ;  /* 0x0012dc0001117983 */ /* 0x001f220000100800 */
[C---:B---3--:R-:W-:Y:S11]  /*25bf0*/  HMMA.16816.F32.BF16 R4, R12.reuse, R8, R4 ;  /* 0x000000080c04723c */ /* 0x048ff60000041804 */
[----:B------:R-:W-:Y:S11]  /*25c00*/  @!UPT UIADD3 URZ, URZ, URZ, URZ ;  /* 0x0000003f3f3ff290 */ /* 0x000ff6000fffe03f */
[----:B------:R-:W-:Y:S01]  /*25c10*/  @!UPT UIADD3 URZ, URZ, URZ, URZ ;  /* 0x0000003f3f3ff290 */ /* 0x000fe2000fffe03f */
[----:B------:R0:W-:Y:S04]  /*25c20*/  STL.64 [R1+0xc0], R4 ;  /* 0x0000c00401007387 */ /* 0x0001e80000100a00 */
[----:B0-----:R-:W2:Y:S02]  /*25c30*/  LDL.LU.64 R4, [R1+0x34a8] ;  /* 0x0034a80001047983 */ /* 0x001ea40000300a00 */
[----:B--2---:R-:W-:Y:S02]  /*25c40*/  HMMA.16816.F32.BF16 R12, R12, R4, R20 ;  /* 0x000000040c0c723c */ /* 0x004fe40000041814 */
[----:B------:R-:W2:Y:S04]  /*25c50*/  LDL.LU.64 R22, [R1+0x34a0] ;  /* 0x0034a00001167983 */ /* 0x000ea80000300a00 */
[----:B------:R-:W2:Y:S01]  /*25c60*/  LDL.LU.64 R20, [R1+0x3498] ;  /* 0x0034980001147983 */ /* 0x000ea20000300a00 */
[----:B------:R-:W-:Y:S01]  /*25c70*/  IMAD.MOV.U32 R18, RZ, RZ, R8 ;  /* 0x000000ffff127224 */ /* 0x000fe200078e0008 */
[----:B------:R-:W-:Y:S01]  /*25c80*/  MOV R16, R9 ;  /* 0x0000000900107202 */ /* 0x000fe20000000f00 */
[----:B------:R-:W-:Y:S01]  /*25c90*/  IMAD.MOV.U32 R29, RZ, RZ, R6 ;  /* 0x000000ffff1d7224 */ /* 0x000fe200078e0006 */
[----:B------:R-:W-:Y:S11]  /*25ca0*/  MOV R2, R7 ;  /* 0x0000000700027202 */ /* 0x000ff60000000f00 */
[----:B------:R-:W-:Y:S02]  /*25cb0*/  @!UPT UIADD3 URZ, URZ, URZ, URZ ;  /* 0x0000003f3f3ff290 */ /* 0x000fe4000fffe03f */
[----:B------:R0:W-:Y:S04]  /*25cc0*/  STL.64 [R1+0x90], R12 ;  /* 0x0000900c01007387 */ /* 0x0001e80000100a00 */
[----:B------:R1:W-:Y:S04]  /*25cd0*/  STL.64 [R1+0x98], R14 ;  /* 0x0000980e01007387 */ /* 0x0003e80000100a00 */
[----:B0-----:R-:W3:Y:S04]  /*25ce0*/  LDL.LU.64 R12, [R1+0xd0] ;  /* 0x0000d000010c7983 */ /* 0x001ee80000300a00 */
[----:B-1----:R-:W3:Y:S04]  /*25cf0*/  LDL.LU.64 R14, [R1+0xd8] ;  /* 0x0000d800010e7983 */ /* 0x002ee80000300a00 */
[----:B------:R-:W3:Y:S01]  /*25d00*/  LDL.LU.64 R10, [R1+0x3490] ;  /* 0x00349000010a7983 */ /* 0x000ee20000300a00 */
[C---:B--2---:R-:W-:Y:S03]  /*25d10*/  HMMA.16816.F32.BF16 R24, R20.reuse, R8, R24 ;  /* 0x000000081418723c */ /* 0x044fe60000041818 */
[----:B------:R-:W3:Y:S11]  /*25d20*/  LDL.LU.64 R8, [R1+0x3488] ;  /* 0x0034880001087983 */ /* 0x000ef60000300a00 */
[----:B------:R-:W-:Y:S09]  /*25d30*/  @!UPT UIADD3 URZ, URZ, URZ, URZ ;  /* 0x0000003f3f3ff290 */ /* 0x000ff2000fffe03f */
[----:B------:R-:W-:Y:S01]  /*25d40*/  STL [R1+0x80], R24 ;  /* 0x0000801801007387 */ /* 0x000fe20000100800 */
[----:B------:R-:W-:Y:S01]  /*25d50*/  MOV R7, R26 ;  /* 0x0000001a00077202 */ /* 0x000fe20000000f00 */
[----:B------:R-:W-:Y:S02]  /*25d60*/  IMAD.MOV.U32 R6, RZ, RZ, R25 ;  /* 0x000000ffff067224 */ /* 0x000fe400078e0019 */
[----:B------:R0:W-:Y:S04]  /*25d70*/  STL [R1+0x8c], R27 ;  /* 0x00008c1b01007387 */ /* 0x0001e80000100800 */
[----:B0-----:R-:W2:Y:S04]  /*25d80*/  LDL.LU.64 R26, [R1+0x3480] ;  /* 0x00348000011a7983 */ /* 0x001ea80000300a00 */
[----:B------:R-:W2:Y:S04]  /*25d90*/  LDL.LU.64 R24, [R1+0x3478] ;  /* 0x0034780001187983 */ /* 0x000ea80000300a00 */
        /* <DEDUP_REMOVED lines=8> */
[----:B------:R-:W-:Y:S02]  /*25e20*/  IMAD.MOV.U32 R21, RZ, RZ, R16 ;  /* 0x000000ffff157224 */ /* 0x000fe400078e0010 */
[----:B------:R-:W-:Y:S01]  /*25e30*/  IMAD.MOV.U32 R28, RZ, RZ, R23 ;  /* 0x000000ffff1c7224 */ /* 0x000fe200078e0017 */
[----:B------:R-:W-:Y:S04]  /*25e40*/  STL [R1+0x78], R22 ;  /* 0x0000781601007387 */ /* 0x000fe80000100800 */
[----:B------:R-:W-:Y:S01]  /*25e50*/  STL [R1+0x3420], R28 ;  /* 0x0034201c01007387 */ /* 0x000fe20000100800 */
[C---:B---3--:R-:W-:Y:S11]  /*25e60*/  HMMA.16816.F32.BF16 R8, R24.reuse, R20, R8 ;  /* 0x000000141808723c */ /* 0x048ff60000041808 */
[----:B------:R-:W-:Y:S11]  /*25e70*/  @!UPT UIADD3 URZ, URZ, URZ, URZ ;  /* 0x0000003f3f3ff290 */ /* 0x000ff6000fffe03f */
[----:B------:R-:W-:Y:S01]  /*25e80*/  @!UPT UIADD3 URZ, URZ, URZ, URZ ;  /* 0x0000003f3f3ff290 */ /* 0x000fe2000fffe03f */
[----:B------:R0:W-:Y:S01]  /*25e90*/  STL.64 [R1+0x68], R10 ;  /* 0x0000680a01007387 */ /* 0x0001e20000100a00 */
[----:B------:R-:W-:Y:S01]  /*25ea0*/  MOV R6, R8 ;  /* 0x0000000800067202 */ /* 0x000fe20000000f00 */
[----:B------:R-:W-:Y:S02]  /*25eb0*/  IMAD.MOV.U32 R7, RZ, RZ, R9 ;  /* 0x000000ffff077224 */ /* 0x000fe400078e0009 */
[----:B0-----:R-:W2:Y:S04]  /*25ec0*/  LDL.LU.64 R10, [R1+0x3460] ;  /* 0x00346000010a7983 */ /* 0x001ea80000300a00 */
[----:B------:R-:W2:Y:S04]  /*25ed0*/  LDL.LU.64 R8, [R1+0x3458] ;  /* 0x0034580001087983 */ /* 0x000ea80000300a00 */
[----:B------:R0:W-:Y:S04]  /*25ee0*/  STL [R1+0x3438], R6 ;  /* 0x0034380601007387 */ /* 0x0001e80000100800 */
[----:B------:R1:W-:Y:S01]  /*25ef0*/  STL [R1+0x3434], R7 ;  /* 0x0034340701007387 */ /* 0x0003e20000100800 */
[----:B--2---:R-:W-:Y:S03]  /*25f00*/  HMMA.16816.F32.BF16 R24, R24, R4, R8 ;  /* 0x000000041818723c */ /* 0x004fe60000041808 */
[----:B------:R-:W2:Y:S04]  /*25f10*/  LDL.LU.64 R10, [R1+0x3450] ;  /* 0x00345000010a7983 */ /* 0x000ea80000300a00 */
[----:B------:R-:W2:Y:S01]  /*25f20*/  LDL.LU.64 R8, [R1+0x3448] ;  /* 0x0034480001087983 */ /* 0x000ea20000300a00 */
[----:B------:R-:W-:Y:S01]  /*25f30*/  IMAD.MOV.U32 R23, RZ, RZ, R12 ;  /* 0x000000ffff177224 */ /* 0x000fe200078e000c */
[----:B------:R-:W-:-:S02]  /*25f40*/  MOV R22, R13 ;  /* 0x0000000d00167202 */ /* 0x000fc40000000f00 */
[----:B------:R-:W-:Y:S11]  /*25f50*/  MOV R0, R19 ;  /* 0x0000001300007202 */ /* 0x000ff60000000f00 */
[----:B------:R-:W-:Y:S01]  /*25f60*/  @!UPT UIADD3 URZ, URZ, URZ, URZ ;  /* 0x0000003f3f3ff290 */ /* 0x000fe2000fffe03f */
[----:B------:R-:W-:Y:S04]  /*25f70*/  STL.64 [R1+0x50], R24 ;  /* 0x0000501801007387 */ /* 0x000fe80000100a00 */
[----:B------:R-:W-:Y:S01]  /*25f80*/  STL [R1+0x58], R26 ;  /* 0x0000581a01007387 */ /* 0x000fe20000100800 */
[----:B--2---:R-:W-:Y:S07]  /*25f90*/  HMMA.16816.F32.BF16 R8, R12, R20, R8 ;  /* 0x000000140c08723c */ /* 0x004fee0000041808 */
[----:B------:R-:W-:Y:S01]  /*25fa0*/  IMAD.MOV.U32 R21, RZ, RZ, R14 ;  /* 0x000000ffff157224 */ /* 0x000fe200078e000e */
[----:B------:R-:W-:-:S02]  /*25fb0*/  MOV R20, R15 ;  /* 0x0000000f00147202 */ /* 0x000fc40000000f00 */
[----:B------:R-:W2:Y:S11]  /*25fc0*/  LDSM.16.MT88.4 R12, [R3+0xb000] ;  /* 0x00b00000030c783b */ /* 0x000eb60000004200 */
[----:B------:R-:W-:Y:S02]  /*25fd0*/  @!UPT UIADD3 URZ, URZ, URZ, URZ ;  /* 0x0000003f3f3ff290 */ /* 0x000fe4000fffe03f */
[----:B------:R-:W-:Y:S01]  /*25fe0*/  STL [R1+0x30], R8 ;  /* 0x0000300801007387 */ /* 0x000fe20000100800 */
[----:B0-----:R-:W-:Y:S01]  /*25ff0*/  IMAD.MOV.U32 R6, RZ, RZ, R9 ;  /* 0x000000ffff067224 */ /* 0x001fe200078e0009 */
[----:B-1----:R-:W-:Y:S02]  /*26000*/  MOV R7, R10 ;  /* 0x0000000a00077202 */ /* 0x002fe40000000f00 */
[----:B------:R-:W-:Y:S04]  /*26010*/  STL [R1+0x3c], R11 ;  /* 0x00003c0b01007387 */ /* 0x000fe80000100800 */
[----:B----4-:R-:W0:Y:S04]  /*26020*/  LDSM.16.M88.4 R8, [R17+0x10280] ;  /* 0x010280001108783b */ /* 0x010e280000000200 */
[----:B------:R-:W1:Y:S04]  /*26030*/  LDSM.16.M88.4 R16, [R17+0x18280] ;  /* 0x018280001110783b */ /* 0x000e680000000200 */
[----:B------:R-:W-:Y:S04]  /*26040*/  STL [R1+0x33e0], R3 ;  /* 0x0033e00301007387 */ /* 0x000fe80000100800 */
[----:B--2---:R-:W-:Y:S04]  /*26050*/  STL.64 [R1+0x3388], R14 ;  /* 0x0033880e01007387 */ /* 0x004fe80000100a00 */
[----:B------:R2:W-:Y:S04]  /*26060*/  STL.64 [R1+0x3380], R12 ;  /* 0x0033800c01007387 */ /* 0x0005e80000100a00 */
[----:B0-----:R-:W-:Y:S04]  /*26070*/  STL [R1+0x3334], R10 ;  /* 0x0033340a01007387 */ /* 0x001fe80000100800 */
[----:B------:R-:W-:Y:S04]  /*26080*/  STL [R1+0x3330], R11 ;  /* 0x0033300b01007387 */ /* 0x000fe80000100800 */
[----:B------:R-:W-:Y:S04]  /*26090*/  STL.64 [R1+0x33b0], R8 ;  /* 0x0033b00801007387 */ /* 0x000fe80000100a00 */
[----:B-1----:R-:W-:Y:S04]  /*260a0*/  STL [R1+0x33e4], R16 ;  /* 0x0033e41001007387 */ /* 0x002fe80000100800 */
[----:B------:R-:W-:Y:S04]  /*260b0*/  STL [R1+0x33b8], R17 ;  /* 0x0033b81101007387 */ /* 0x000fe80000100800 */
[----:B--2---:R-:W2:Y:S04]  /*260c0*/  LDL.LU R12, [R1+0xb0] ;  /* 0x0000b000010c7983 */ /* 0x004ea80000300800 */
[----:B------:R-:W2:Y:S04]  /*260d0*/  LDL.LU R13, [R1+0xb4] ;  /* 0x0000b400010d7983 */ /* 0x000ea80000300800 */
[----:B------:R-:W3:Y:S04]  /*260e0*/  LDL.LU R14, [R1+0xb8] ;  /* 0x0000b800010e7983 */ /* 0x000ee80000300800 */
[----:B------:R-:W3:Y:S04]  /*260f0*/  LDL.LU R15, [R1+0xbc] ;  /* 0x0000bc00010f7983 */ /* 0x000ee80000300800 */
[----:B---3--:R0:W-:Y:S04]  /*26100*/  STL.64 [R1+0x33c8], R14 ;  /* 0x0033c80e01007387 */ /* 0x0081e80000100a00 */
[----:B--2---:R1:W-:Y:S01]  /*26110*/  STL.64 [R1+0x33c0], R12 ;  /* 0x0033c00c01007387 */ /* 0x0043e20000100a00 */
[----:B0-----:R-:W-:Y:S01]  /*26120*/  IMAD.MOV.U32 R14, RZ, RZ, R29 ;  /* 0x000000ffff0e7224 */ /* 0x001fe200078e001d */
[----:B------:R-:W-:-:S02]  /*26130*/  MOV R15, R2 ;  /* 0x00000002000f7202 */ /* 0x000fc40000000f00 */
[----:B-1----:R-:W2:Y:S04]  /*26140*/  LDL.LU R12, [R1+0xc0] ;  /* 0x0000c000010c7983 */ /* 0x002ea80000300800 */
[----:B------:R-:W2:Y:S04]  /*26150*/  LDL.LU R13, [R1+0xc4] ;  /* 0x0000c400010d7983 */ /* 0x000ea80000300800 */
[----:B------:R-:W3:Y:S04]  /*26160*/  LDL.LU R29, [R1+0x3444] ;  /* 0x00344400011d7983 */ /* 0x000ee80000300800 */
[----:B------:R-:W4:Y:S04]  /*26170*/  LDL.LU R2, [R1+0x3440] ;  /* 0x0034400001027983 */ /* 0x000f280000300800 */
[----:B------:R-:W-:Y:S04]  /*26180*/  STL [R1+0x333c], R18 ;  /* 0x00333c1201007387 */ /* 0x000fe80000100800 */
[----:B------:R0:W-:Y:S04]  /*26190*/  STL [R1+0x3338], R19 ;  /* 0x0033381301007387 */ /* 0x0001e80000100800 */
[----:B------:R-:W2:Y:S04]  /*261a0*/  LDL.LU R16, [R1+0xf0] ;  /* 0x0000f00001107983 */ /* 0x000ea80000300800 */
[----:B------:R-:W2:Y:S01]  /*261b0*/  LDL.LU R17, [R1+0xf4] ;  /* 0x0000f40001117983 */ /* 0x000ea20000300800 */
[----:B0-----:R-:W-:-:S03]  /*261c0*/  IMAD.MOV.U32 R19, RZ, RZ, R0 ;  /* 0x000000ffff137224 */ /* 0x001fc600078e0000 */
[----:B------:R-:W2:Y:S04]  /*261d0*/  LDL.LU R18, [R1+0xf8] ;  /* 0x0000f80001127983 */ /* 0x000ea80000300800 */
[----:B------:R-:W2:Y:S01]  /*261e0*/  LDL.LU R0, [R1+0x343c] ;  /* 0x00343c0001007983 */ /* 0x000ea20000300800 */
[----:B------:R-:W-:Y:S01]  /*261f0*/  IMAD.MOV.U32 R8, RZ, RZ, R23 ;  /* 0x000000ffff087224 */ /* 0x000fe200078e0017 */
[----:B------:R-:W-:Y:S01]  /*26200*/  MOV R9, R22 ;  /* 0x0000001600097202 */ /* 0x000fe20000000f00 */
[----:B------:R-:W-:Y:S01]  /*26210*/  IMAD.MOV.U32 R10, RZ, RZ, R21 ;  /* 0x000000ffff0a7224 */ /* 0x000fe200078e0015 */
[----:B------:R-:W-:Y:S02]  /*26220*/  MOV R11, R20 ;  /* 0x00000014000b7202 */ /* 0x000fe40000000f00 */
[----:B------:R-:W-:Y:S01]  /*26230*/  MOV R28, R27 ;  /* 0x0000001b001c7202 */ /* 0x000fe20000000f00 */
[----:B----4-:R-:W0:Y:S04]  /*26240*/  LDSM.16.MT88.4 R20, [R2+0xb000] ;  /* 0x00b000000214783b */ /* 0x010e280000004200 */
[----:B--2---:R-:W1:Y:S04]  /*26250*/  LDSM.16.MT88.4 R24, [R0+0xb000] ;  /* 0x00b000000018783b */ /* 0x004e680000004200 */
[----:B------:R-:W-:Y:S04]  /*26260*/  STL [R1+0x33e8], R2 ;  /* 0x0033e80201007387 */ /* 0x000fe80000100800 */
        /* <DEDUP_REMOVED lines=9> */
[----:B0-----:R-:W4:Y:S04]  /*26300*/  LDL.LU R24, [R1+0x20] ;  /* 0x0000200001187983 */ /* 0x001f280000300800 */
[----:B------:R-:W4:Y:S04]  /*26310*/  LDL.LU R25, [R1+0x24] ;  /* 0x0000240001197983 */ /* 0x000f280000300800 */
[----:B------:R-:W2:Y:S04]  /*26320*/  LDL.LU R26, [R1+0x28] ;  /* 0x00002800011a7983 */ /* 0x000ea80000300800 */
[----:B------:R-:W2:Y:S01]  /*26330*/  LDL.LU R27, [R1+0x2c] ;  /* 0x00002c00011b7983 */ /* 0x000ea20000300800 */
[----:B------:R-:W-:Y:S11]  /*26340*/  HMMA.16816.F32.BF16 R8, R8, R4, R16 ;  /* 0x000000040808723c */ /* 0x000ff60000041810 */
        /* <DEDUP_REMOVED lines=8> */
[----:B--2---:R-:W-:Y:S04]  /*263d0*/  STL.64 [R1+0x3418], R26 ;  /* 0x0034181a01007387 */ /* 0x004fe80000100a00 */
[----:B----4-:R-:W-:Y:S04]  /*263e0*/  STL.64 [R1+0x3410], R24 ;  /* 0x0034101801007387 */ /* 0x010fe80000100a00 */
[----:B---3--:R-:W0:Y:S04]  /*263f0*/  LDSM.16.MT88.4 R24, [R29+0xb000] ;  /* 0x00b000001d18783b */ /* 0x008e280000004200 */
[----:B0-----:R0:W-:Y:S04]  /*26400*/  STL.64 [R1+0xa0], R24 ;  /* 0x0000a01801007387 */ /* 0x0011e80000100a00 */
[----:B------:R1:W-:Y:S04]  /*26410*/  STL.64 [R1+0xa8], R26 ;  /* 0x0000a81a01007387 */ /* 0x0003e80000100a00 */
[----:B0-----:R-:W2:Y:S04]  /*26420*/  LDL.LU R24, [R1+0x90] ;  /* 0x0000900001187983 */ /* 0x001ea80000300800 */
[----:B------:R-:W2:Y:S04]  /*26430*/  LDL.LU R25, [R1+0x94] ;  /* 0x0000940001197983 */ /* 0x000ea80000300800 */
[----:B-1----:R-:W2:Y:S04]  /*26440*/  LDL.LU R26, [R1+0x98] ;  /* 0x00009800011a7983 */ /* 0x002ea80000300800 */
[----:B------:R-:W2:Y:S04]  /*26450*/  LDL.LU R27, [R1+0x9c] ;  /* 0x00009c00011b7983 */ /* 0x000ea80000300800 */
[----:B------:R-:W-:Y:S04]  /*26460*/  STL [R1+0x33f0], R29 ;  /* 0x0033f01d01007387 */ /* 0x000fe80000100800 */
[----:B------:R-:W-:Y:S04]  /*26470*/  STL [R1+0x3408], R16 ;  /* 0x0034081001007387 */ /* 0x000fe80000100800 */
[----:B------:R-:W3:Y:S04]  /*26480*/  LDL.LU.64 R18, [R1+0x8] ;  /* 0x0000080001127983 */ /* 0x000ee80000300a00 */
[----:B------:R-:W4:Y:S04]  /*26490*/  LDL.LU R8, [R1+0x30] ;  /* 0x0000300001087983 */ /* 0x000f280000300800 */
[----:B------:R-:W2:Y:S04]  /*264a0*/  LDL.LU R6, [R1+0x3438] ;  /* 0x0034380001067983 */ /* 0x000ea80000300800 */
[----:B------:R-:W2:Y:S04]  /*264b0*/  LDL.LU R7, [R1+0x3434] ;  /* 0x0034340001077983 */ /* 0x000ea80000300800 */
[----:B------:R-:W2:Y:S01]  /*264c0*/  LDL.LU R11, [R1+0x3c] ;  /* 0x00003c00010b7983 */ /* 0x000ea20000300800 */
[----:B---3--:R-:W-:Y:S03]  /*264d0*/  HMMA.16816.F32.BF16 R12, R20, R18, R12 ;  /* 0x00000012140c723c */ /* 0x008fe6000004180c */
[----:B--2---:R-:W-:Y:S04]  /*264e0*/  STL.64 [R1+0x33d8], R10 ;  /* 0x0033d80a01007387 */ /* 0x004fe80000100a00 */
[----:B----4-:R0:W-:Y:S11]  /*264f0*/  STL.64 [R1+0x33d0], R8 ;  /* 0x0033d00801007387 */ /* 0x0101f60000100a00 */
[----:B------:R-:W-:Y:S05]  /*26500*/  @!UPT UIADD3 URZ, URZ, URZ, URZ ;  /* 0x0000003f3f3ff290 */ /* 0x000fea000fffe03f */
[----:B------:R-:W-:Y:S04]  /*26510*/  STL.64 [R1+0xd0], R12 ;  /* 0x0000d00c01007387 */ /* 0x000fe80000100a00 */
[----:B------:R-:W-:Y:S01]  /*26520*/  STL [R1+0xd8], R14 ;  /* 0x0000d80e01007387 */ /* 0x000fe20000100800 */
[----:B0-----:R-:W-:Y:S01]  /*26530*/  IMAD.MOV.U32 R8, RZ, RZ, R6 ;  /* 0x000000ffff087224 */ /* 0x001fe200078e0006 */
[----:B------:R-:W-:Y:S02]  /*26540*/  MOV R9, R7 ;  /* 0x0000000700097202 */ /* 0x000fe40000000f00 */
[----:B------:R-:W2:Y:S04]  /*26550*/  LDL.LU R6, [R1+0x3430] ;  /* 0x0034300001067983 */ /* 0x000ea80000300800 */
[----:B------:R-:W3:Y:S04]  /*26560*/  LDL.LU R7, [R1+0x342c] ;  /* 0x00342c0001077983 */ /* 0x000ee80000300800 */
[----:B------:R-:W4:Y:S04]  /*26570*/  LDL.LU R10, [R1+0x68] ;  /* 0x00006800010a7983 */ /* 0x000f280000300800 */
[----:B------:R-:W4:Y:S04]  /*26580*/  LDL.LU R11, [R1+0x6c] ;  /* 0x00006c00010b7983 */ /* 0x000f280000300800 */
[----:B----4-:R3:W-:Y:S01]  /*26590*/  STL.64 [R1+0x3400], R10 ;  /* 0x0034000a01007387 */ /* 0x0107e20000100a00 */
[----:B------:R0:W-:Y:S01]  /*265a0*/  STL.64 [R1+0x33f8], R8 ;  /* 0x0033f80801007387 */ /* 0x0001e20000100a00 */
[----:B---3--:R-:W-:-:S02]  /*265b0*/  MOV R10, R7 ;  /* 0x00000007000a7202 */ /* 0x008fc40000000f00 */
[----:B0-----:R-:W3:Y:S01]  /*265c0*/  LDL.LU R8, [R1+0x80] ;  /* 0x0000800001087983 */ /* 0x001ee20000300800 */
[----:B--2---:R-:W-:Y:S02]  /*265d0*/  IMAD.MOV.U32 R9, RZ, RZ, R6 ;  /* 0x000000ffff097224 */ /* 0x004fe400078e0006 */
[----:B------:R-:W2:Y:S02]  /*265e0*/  LDL.LU R6, [R1+0x3428] ;  /* 0x0034280001067983 */ /* 0x000ea40000300800 */
[----:B------:R-:W2:Y:S01]  /*265f0*/  LDL.LU R7, [R1+0x3424] ;  /* 0x0034240001077983 */ /* 0x000ea20000300800 */
[----:B------:R-:W3:Y:S01]  /*26600*/  LDL.LU R11, [R1+0x8c] ;  /* 0x00008c00010b7983 */ /* 0x000ee20000300800 */
[----:B------:R-:W4:Y:S01]  /*26610*/  LDL.LU R12, [R1+0x50] ;  /* 0x00005000010c7983 */ /* 0x000f220000300800 */
[----:B------:R-:W-:Y:S01]  /*26620*/  MOV R29, R15 ;  /* 0x0000000f001d7202 */ /* 0x000fe20000000f00 */
[----:B------:R-:W4:Y:S01]  /*26630*/  LDL.LU R13, [R1+0x54] ;  /* 0x00005400010d7983 */ /* 0x000f220000300800 */
[----:B------:R-:W4:Y:S01]  /*26640*/  LDL.LU R14, [R1+0x58] ;  /* 0x00005800010e7983 */ /* 0x000f220000300800 */
[----:B------:R-:W-:-:S02]  /*26650*/  IMAD.MOV.U32 R15, RZ, RZ, R28 ;  /* 0x000000ffff0f7224 */ /* 0x000fc400078e001c */
[----:B------:R-:W3:Y:S01]  /*26660*/  LDL.LU R28, [R1+0x3420] ;  /* 0x00342000011c7983 */ /* 0x000ee20000300800 */
[----:B--2---:R-:W-:Y:S01]  /*26670*/  HMMA.16816.F32.BF16 R20, R20, R6, R24 ;  /* 0x000000061414723c */ /* 0x004fe20000041818 */
[----:B------:R-:W2:Y:S01]  /*26680*/  LDL.LU.64 R26, [R1+0x3418] ;  /* 0x00341800011a7983 */ /* 0x000ea20000300a00 */
[----:B------:R-:W2:Y:S11]  /*26690*/  LDL.LU.64 R24, [R1+0x3410] ;  /* 0x0034100001187983 */ /* 0x000eb60000300a00 */
[----:B------:R-:W-:Y:S10]  /*266a0*/  @!UPT UIADD3 URZ, URZ, URZ, URZ ;  /* 0x0000003f3f3ff290 */ /* 0x000ff4000fffe03f */
[----:B------:R-:W-:Y:S01]  /*266b0*/  STL.64 [R1+0x3378], R22 ;  /* 0x0033781601007387 */ /* 0x000fe20000100a00 */
[----:B------:R0:W-:Y:S03]  /*266c0*/  STL.64 [R1+0x3370], R20 ;  /* 0x0033701401007387 */ /* 0x0001e60000100a00 */
[----:B0-----:R-:W4:Y:S01]  /*266d0*/  LDL.LU R20, [R1+0x70] ;  /* 0x0000700001147983 */ /* 0x001f220000300800 */
[----:B------:R-:W4:Y:S02]  /*266e0*/  LDL.LU R21, [R1+0x74] ;  /* 0x0000740001157983 */ /* 0x000f240000300800 */
[----:B------:R-:W4:Y:S01]  /*266f0*/  LDL.LU R22, [R1+0x78] ;  /* 0x0000780001167983 */ /* 0x000f220000300800 */
[----:B---3--:R-:W-:Y:S01]  /*26700*/  MOV R23, R28 ;  /* 0x0000001c00177202 */ /* 0x008fe20000000f00 */
[----:B------:R-:W-:Y:S01]  /*26710*/  IMAD.MOV.U32 R5, RZ, RZ, R18 ;  /* 0x000000ffff057224 */ /* 0x000fe200078e0012 */
[----:B------:R-:W-:Y:S01]  /*26720*/  MOV R4, R19 ;  /* 0x0000001300047202 */ /* 0x000fe20000000f00 */
[----:B------:R-:W3:Y:S01]  /*26730*/  LDL.LU R16, [R1+0x3408] ;  /* 0x0034080001107983 */ /* 0x000ee20000300800 */
[C---:B--2---:R-:W-:Y:S11]  /*26740*/  HMMA.16816.F32.BF16 R8, R24.reuse, R18, R8 ;  /* 0x000000121808723c */ /* 0x044ff60000041808 */
[----:B------:R-:W-:Y:S11]  /*26750*/  @!UPT UIADD3 URZ, URZ, URZ, URZ ;  /* 0x0000003f3f3ff290 */ /* 0x000ff6000fffe03f */
[----:B------:R-:W-:Y:S02]  /*26760*/  @!UPT UIADD3 URZ, URZ, URZ, URZ ;  /* 0x0000003f3f3ff290 */ /* 0x000fe4000fffe03f */
[----:B------:R-:W-:Y:S01]  /*26770*/  IMAD.MOV.U32 R19, RZ, RZ, R10 ;  /* 0x000000ffff137224 */ /* 0x000fe200078e000a */
[----:B------:R-:W-:Y:S01]  /*26780*/  MOV R18, R11 ;  /* 0x0000000b00127202 */ /* 0x000fe20000000f00 */
[----:B------:R-:W-:Y:S01]  /*26790*/  IMAD.MOV.U32 R17, RZ, RZ, R8 ;  /* 0x000000ffff117224 */ /* 0x000fe200078e0008 */
[----:B------:R-:W-:Y:S01]  /*267a0*/  MOV R28, R9 ;  /* 0x00000009001c7202 */ /* 0x000fe20000000f00 */
[----:B------:R-:W2:Y:S01]  /*267b0*/  LDL.LU.64 R10, [R1+0x3400] ;  /* 0x00340000010a7983 */ /* 0x000ea20000300a00 */
[----:B------:R-:W2:Y:S01]  /*267c0*/  LDL.LU.64 R8, [R1+0x33f8] ;  /* 0x0033f80001087983 */ /* 0x000ea20000300a00 */
[----:B----4-:R-:W-:Y:S02]  /*267d0*/  HMMA.16816.F32.BF16 R24, R24, R6, R20 ;  /* 0x000000061818723c */ /* 0x010fe40000041814 */
[----:B------:R-:W4:Y:S01]  /*267e0*/  LDL.LU R20, [R1+0xd0] ;  /* 0x0000d00001147983 */ /* 0x000f220000300800 */
[----:B------:R-:W4:Y:S02]  /*267f0*/  LDL.LU R21, [R1+0xd4] ;  /* 0x0000d40001157983 */ /* 0x000f240000300800 */
[----:B------:R-:W2:Y:S02]  /*26800*/  LDL.LU R22, [R1+0xd8] ;  /* 0x0000d80001167983 */ /* 0x000ea40000300800 */
[----:B------:R-:W-:-:S02]  /*26810*/  IMAD.MOV.U32 R23, RZ, RZ, R29 ;  /* 0x000000ffff177224 */ /* 0x000fc400078e001d */
[----:B------:R-:W3:Y:S04]  /*26820*/  LDL.LU R29, [R1+0x33f0] ;  /* 0x0033f000011d7983 */ /* 0x000ee80000300800 */
[----:B--2---:R3:W-:Y:S01]  /*26830*/  STL.64 [R1+0x3398], R22 ;  /* 0x0033981601007387 */ /* 0x0047e20000100a00 */
[----:B----4-:R0:W-:Y:S01]  /*26840*/  STL.64 [R1+0x3390], R20 ;  /* 0x0033901401007387 */ /* 0x0101e20000100a00 */
[----:B---3--:R-:W-:Y:S02]  /*26850*/  MOV R22, R16 ;  /* 0x0000001000167202 */ /* 0x008fe40000000f00 */
[----:B0-----:R-:W-:Y:S01]  /*26860*/  MOV R20, R0 ;  /* 0x0000000000147202 */ /* 0x001fe20000000f00 */
[----:B------:R-:W-:Y:S01]  /*26870*/  IMAD.MOV.U32 R23, RZ, RZ, R3 ;  /* 0x000000ffff177224 */ /* 0x000fe200078e0003 */
[----:B------:R-:W2:Y:S01]  /*26880*/  LDL.LU R0, [R1+0x33ec] ;  /* 0x0033ec0001007983 */ /* 0x000ea20000300800 */
[----:B------:R-:W-:-:S02]  /*26890*/  IMAD.MOV.U32 R21, RZ, RZ, R2 ;  /* 0x000000ffff157224 */ /* 0x000fc400078e0002 */
[----:B------:R-:W3:Y:S02]  /*268a0*/  LDL.LU R2, [R1+0x33e8] ;  /* 0x0033e80001027983 */ /* 0x000ee40000300800 */
[----:B------:R-:W4:Y:S01]  /*268b0*/  LDL.LU R16, [R1+0x33e4] ;  /* 0x0033e40001107983 */ /* 0x000f220000300800 */
[----:B------:R-:W2:Y:S01]  /*268c0*/  LDL.LU R3, [R1+0x33e0] ;  /* 0x0033e00001037983 */ /* 0x000ea20000300800 */
[----:B------:R-:W-:Y:S02]  /*268d0*/  STL.64 [R1+0x33a8], R22 ;  /* 0x0033a81601007387 */ /* 0x000fe40000100a00 */
[----:B------:R-:W-:Y:S02]  /*268e0*/  STL.64 [R1+0x33a0], R20 ;  /* 0x0033a01401007387 */ /* 0x000fe40000100a00 */
[----:B------:R-:W-:Y:S01]  /*268f0*/  STL.64 [R1+0x3358], R26 ;  /* 0x0033581a01007387 */ /* 0x000fe20000100a00 */
[----:B------:R0:W-:Y:S04]  /*26900*/  STL.64 [R1+0x3350], R24 ;  /* 0x0033501801007387 */ /* 0x0001e80000100a00 */
[----:B0-----:R-:W2:Y:S01]  /*26910*/  LDL.LU R24, [R1+0x10] ;  /* 0x0000100001187983 */ /* 0x001ea20000300800 */
[----:B------:R-:W2:Y:S02]  /*26920*/  LDL.LU R25, [R1+0x14] ;  /* 0x0000140001197983 */ /* 0x000ea40000300800 */
[----:B------:R-:W2:Y:S02]  /*26930*/  LDL.LU R26, [R1+0x18] ;  /* 0x00001800011a7983 */ /* 0x000ea40000300800 */
[----:B------:R-:W2:Y:S01]  /*26940*/  LDL.LU R27, [R1+0x1c] ;  /* 0x00001c00011b7983 */ /* 0x000ea20000300800 */
[----:B------:R-:W-:Y:S01]  /*26950*/  MOV R22, R5 ;  /* 0x0000000500167202 */ /* 0x000fe20000000f00 */
[----:B------:R-:W-:-:S07]  /*26960*/  IMAD.MOV.U32 R23, RZ, RZ, R4 ;  /* 0x000000ffff177224 */ /* 0x000fce00078e0004 */
[C---:B--2---:R-:W-:Y:S08]  /*26970*/  HMMA.16816.F32.BF16 R8, R24.reuse, R22, R8 ;  /* 0x000000161808723c */ /* 0x044ff00000041808 */
[----:B------:R-:W-:Y:S11]  /*26980*/  HMMA.16816.F32.BF16 R24, R24, R6, R12 ;  /* 0x000000061818723c */ /* 0x000ff6000004180c */
[----:B------:R-:W-:Y:S04]  /*26990*/  @!UPT UIADD3 URZ, URZ, URZ, URZ ;  /* 0x0000003f3f3ff290 */ /* 0x000fe8000fffe03f */
[----:B------:R-:W-:Y:S01]  /*269a0*/  STL.64 [R1+0x60], R8 ;  /* 0x0000600801007387 */ /* 0x000fe20000100a00 */
[----:B------:R0:W-:Y:S03]  /*269b0*/  STL.64 [R1+0x68], R10 ;  /* 0x0000680a01007387 */ /* 0x0001e60000100a00 */
[----:B0-----:R-:W2:Y:S01]  /*269c0*/  LDL.LU.64 R10, [R1+0x33d8] ;  /* 0x0033d800010a7983 */ /* 0x001ea20000300a00 */
[----:B------:R-:W2:Y:S02]  /*269d0*/  LDL.LU.64 R8, [R1+0x33d0] ;  /* 0x0033d00001087983 */ /* 0x000ea40000300a00 */
[----:B------:R-:W2:Y:S02]  /*269e0*/  LDL.LU.64 R14, [R1+0x33c8] ;  /* 0x0033c800010e7983 */ /* 0x000ea40000300a00 */
[----:B------:R-:W2:Y:S01]  /*269f0*/  LDL.LU.64 R12, [R1+0x33c0] ;  /* 0x0033c000010c7983 */ /* 0x000ea20000300a00 */
[----:B------:R0:W-:Y:S02]  /*26a00*/  STL.64 [R1+0x48], R26 ;  /* 0x0000481a01007387 */ /* 0x0001e40000100a00 */
[----:B0-----:R-:W-:Y:S01]  /*26a10*/  MOV R26, R19 ;  /* 0x00000013001a7202 */ /* 0x001fe20000000f00 */
[----:B------:R-:W-:Y:S01]  /*26a20*/  IMAD.MOV.U32 R27, RZ, RZ, R18 ;  /* 0x000000ffff1b7224 */ /* 0x000fe200078e0012 */
[----:B------:R-:W-:Y:S01]  /*26a30*/  MOV R4, R24 ;  /* 0x0000001800047202 */ /* 0x000fe20000000f00 */
[----:B------:R-:W-:-:S02]  /*26a40*/  MOV R24, R17 ;  /* 0x0000001100187202 */ /* 0x000fc40000000f00 */
[----:B------:R-:W4:Y:S01]  /*26a50*/  LDL.LU R17, [R1+0x33b8] ;  /* 0x0033b80001117983 */ /* 0x000f220000300800 */
[----:B------:R-:W-:Y:S02]  /*26a60*/  IMAD.MOV.U32 R5, RZ, RZ, R25 ;  /* 0x000000ffff057224 */ /* 0x000fe400078e0019 */
[----:B------:R-:W-:Y:S01]  /*26a70*/  IMAD.MOV.U32 R25, RZ, RZ, R28 ;  /* 0x000000ffff197224 */ /* 0x000fe200078e001c */
        /* <DEDUP_REMOVED lines=8> */
[----:B------:R-:W0:Y:S04]  /*26b00*/  LDSM.16.MT88.4 R20, [R3+0xb800] ;  /* 0x00b800000314783b */ /* 0x000e280000004200 */
[----:B0-----:R-:W-:Y:S01]  /*26b10*/  STL.64 [R1+0x30], R20 ;  /* 0x0000301401007387 */ /* 0x001fe20000100a00 */
[----:B------:R-:W-:Y:S02]  /*26b20*/  STL.64 [R1+0x38], R22 ;  /* 0x0000381601007387 */ /* 0x000fe40000100a00 */
[----:B---3--:R-:W0:Y:S02]  /*26b30*/  LDSM.16.MT88.4 R20, [R2+0xb800] ;  /* 0x00b800000214783b */ /* 0x008e240000004200 */
[----:B0-----:R-:W-:Y:S02]  /*26b40*/  STL.64 [R1+0x20], R20 ;  /* 0x0000201401007387 */ /* 0x001fe40000100a00 */
[----:B------:R-:W-:Y:S02]  /*26b50*/  STL.64 [R1+0x28], R22 ;  /* 0x0000281601007387 */ /* 0x000fe40000100a00 */
[----:B------:R-:W0:Y:S02]  /*26b60*/  LDSM.16.MT88.4 R20, [R0+0xb800] ;  /* 0x00b800000014783b */ /* 0x000e240000004200 */
[----:B0-----:R-:W-:-:S02]  /*26b70*/  MOV R28, R21 ;  /* 0x00000015001c7202 */ /* 0x001fc40000000f00 */
[----:B------:R-:W-:Y:S01]  /*26b80*/  IMAD.MOV.U32 R3, RZ, RZ, R22 ;  /* 0x000000ffff037224 */ /* 0x000fe200078e0016 */
[----:B------:R-:W-:Y:S01]  /*26b90*/  STL [R1+0x10], R20 ;  /* 0x0000101401007387 */ /* 0x000fe20000100800 */
[----:B------:R-:W-:Y:S02]  /*26ba0*/  MOV R2, R23 ;  /* 0x0000001700027202 */ /* 0x000fe40000000f00 */
[----:B------:R-:W0:Y:S04]  /*26bb0*/  LDSM.16.MT88.4 R20, [R29+0xb800] ;  /* 0x00b800001d14783b */ /* 0x000e280000004200 */
[----:B------:R-:W-:Y:S01]  /*26bc0*/  STL [R1+0x332c], R0 ;  /* 0x00332c0001007387 */ /* 0x000fe20000100800 */
[----:B------:R-:W-:Y:S01]  /*26bd0*/  STL [R1+0x32dc], R2 ;  /* 0x0032dc0201007387 */ /* 0x000fe20000100800 */
[----:B------:R-:W-:Y:S02]  /*26be0*/  STL [R1+0x32d8], R3 ;  /* 0x0032d80301007387 */ /* 0x000fe40000100800 */
[----:B------:R-:W-:Y:S01]  /*26bf0*/  STL [R1+0x32d4], R28 ;  /* 0x0032d41c01007387 */ /* 0x000fe20000100800 */
[----:B0-----:R-:W-:Y:S01]  /*26c00*/  STL.64 [R1+0x70], R20 ;  /* 0x0000701401007387 */ /* 0x001fe20000100a00 */
[----:B------:R0:W-:Y:S03]  /*26c10*/  STL.64 [R1+0x78], R22 ;  /* 0x0000781601007387 */ /* 0x0001e60000100a00 */
[----:B0-----:R-:W3:Y:S01]  /*26c20*/  LDL.LU.64 R22, [R1+0x33a8] ;  /* 0x0033a80001167983 */ /* 0x001ee20000300a00 */
[----:B------:R-:W3:Y:S02]  /*26c30*/  LDL.LU.64 R20, [R1+0x33a0] ;  /* 0x0033a00001147983 */ /* 0x000ee40000300a00 */
[----:B------:R-:W-:Y:S01]  /*26c40*/  STL [R1+0x3328], R29 ;  /* 0x0033281d01007387 */ /* 0x000fe20000100800 */
[----:B---3--:R-:W-:Y:S01]  /*26c50*/  HMMA.16816.F32.BF16 R12, R12, R6, R20 ;  /* 0x000000060c0c723c */ /* 0x008fe20000041814 */
[----:B------:R-:W2:Y:S01]  /*26c60*/  LDL.LU.64 R22, [R1+0x3398] ;  /* 0x0033980001167983 */ /* 0x000ea20000300a00 */
[----:B------:R-:W2:Y:S11]  /*26c70*/  LDL.LU.64 R20, [R1+0x3390] ;  /* 0x0033900001147983 */ /* 0x000eb60000300a00 */
[----:B------:R-:W-:Y:S10]  /*26c80*/  @!UPT UIADD3 URZ, URZ, URZ, URZ ;  /* 0x0000003f3f3ff290 */ /* 0x000ff4000fffe03f */
[----:B------:R-:W-:Y:S01]  /*26c90*/  STL.64 [R1+0xe0], R12 ;  /* 0x0000e00c01007387 */ /* 0x000fe20000100a00 */
[----:B------:R0:W-:Y:S02]  /*26ca0*/  STL [R1+0xe8], R14 ;  /* 0x0000e80e01007387 */ /* 0x0001e40000100800 */
[----:B------:R-:W-:Y:S02]  /*26cb0*/  IMAD.MOV.U32 R0, RZ, RZ, R15 ;  /* 0x000000ffff007224 */ /* 0x000fe400078e000f */
[----:B0-----:R-:W2:Y:S01]  /*26cc0*/  LDL.LU.64 R14, [R1+0x3388] ;  /* 0x00338800010e7983 */ /* 0x001ea20000300a00 */
[----:B------:R-:W2:Y:S02]  /*26cd0*/  LDL.LU.64 R12, [R1+0x3380] ;  /* 0x00338000010c7983 */ /* 0x000ea40000300a00 */
[----:B------:R-:W3:Y:S02]  /*26ce0*/  LDL.LU R6, [R1+0x48] ;  /* 0x0000480001067983 */ /* 0x000ee40000300800 */
[----:B------:R-:W3:Y:S01]  /*26cf0*/  LDL.LU R7, [R1+0x4c] ;  /* 0x00004c0001077983 */ /* 0x000ee20000300800 */
[C---:B--2---:R-:W-:Y:S11]  /*26d00*/  HMMA.16816.F32.BF16 R20, R12.reuse, R8, R20 ;  /* 0x000000080c14723c */ /* 0x044ff60000041814 */
[----:B------:R-:W-:Y:S11]  /*26d10*/  @!UPT UIADD3 URZ, URZ, URZ, URZ ;  /* 0x0000003f3f3ff290 */ /* 0x000ff6000fffe03f */
[----:B------:R-:W-:Y:S01]  /*26d20*/  @!UPT UIADD3 URZ, URZ, URZ, URZ ;  /* 0x0000003f3f3ff290 */ /* 0x000fe2000fffe03f */
[----:B------:R-:W-:Y:S01]  /*26d30*/  STL.64 [R1+0xd0], R20 ;  /* 0x0000d01401007387 */ /* 0x000fe20000100a00 */
[----:B------:R0:W-:Y:S03]  /*26d40*/  STL.64 [R1+0xd8], R22 ;  /* 0x0000d81601007387 */ /* 0x0001e60000100a00 */
[----:B0-----:R-:W4:Y:S01]  /*26d50*/  LDL.LU.64 R22, [R1+0x3378] ;  /* 0x0033780001167983 */ /* 0x001f220000300a00 */
[----:B------:R-:W4:Y:S02]  /*26d60*/  LDL.LU.64 R20, [R1+0x3370] ;  /* 0x0033700001147983 */ /* 0x000f240000300a00 */
[----:B----4-:R-:W-:Y:S01]  /*26d70*/  HMMA.16816.F32.BF16 R12, R12, R16, R20 ;  /* 0x000000100c0c723c */ /* 0x010fe20000041814 */
[----:B------:R-:W2:Y:S01]  /*26d80*/  LDL.LU.64 R22, [R1+0x3368] ;  /* 0x0033680001167983 */ /* 0x000ea20000300a00 */
[----:B------:R-:W2:Y:S11]  /*26d90*/  LDL.LU.64 R20, [R1+0x3360] ;  /* 0x0033600001147983 */ /* 0x000eb60000300a00 */
[----:B------:R-:W-:Y:S10]  /*26da0*/  @!UPT UIADD3 URZ, URZ, URZ, URZ ;  /* 0x0000003f3f3ff290 */ /* 0x000ff4000fffe03f */
[----:B------:R0:W-:Y:S01]  /*26db0*/  STL.64 [R1+0xb0], R12 ;  /* 0x0000b00c01007387 */ /* 0x0001e20000100a00 */
[----:B------:R1:W-:Y:S01]  /*26dc0*/  STL [R1+0xb8], R14 ;  /* 0x0000b80e01007387 */ /* 0x0003e20000100800 */
[----:B------:R-:W-:Y:S02]  /*26dd0*/  MOV R29, R15 ;  /* 0x0000000f001d7202 */ /* 0x000fe40000000f00 */
[----:B0-----:R-:W4:Y:S01]  /*26de0*/  LDL.LU R12, [R1+0x60] ;  /* 0x00006000010c7983 */ /* 0x001f220000300800 */
[----:B------:R-:W4:Y:S02]  /*26df0*/  LDL.LU R13, [R1+0x64] ;  /* 0x00006400010d7983 */ /* 0x000f240000300800 */
[----:B-1----:R-:W4:Y:S02]  /*26e00*/  LDL.LU R14, [R1+0x68] ;  /* 0x00006800010e7983 */ /* 0x002f240000300800 */
[----:B------:R-:W4:Y:S01]  /*26e10*/  LDL.LU R15, [R1+0x6c] ;  /* 0x00006c00010f7983 */ /* 0x000f220000300800 */
[C---:B--2---:R-:W-:Y:S11]  /*26e20*/  HMMA.16816.F32.BF16 R24, R20.reuse, R8, R24 ;  /* 0x000000081418723c */ /* 0x044ff60000041818 */
[----:B------:R-:W-:Y:S11]  /*26e30*/  @!UPT UIADD3 URZ, URZ, URZ, URZ ;  /* 0x0000003f3f3ff290 */ /* 0x000ff6000fffe03f */
[----:B------:R-:W-:Y:S01]  /*26e40*/  @!UPT UIADD3 URZ, URZ, URZ, URZ ;  /* 0x0000003f3f3ff290 */ /* 0x000fe2000fffe03f */
[----:B------:R-:W-:Y:S01]  /*26e50*/  STL.64 [R1+0xc0], R24 ;  /* 0x0000c01801007387 */ /* 0x000fe20000100a00 */
[----:B------:R0:W-:Y:S03]  /*26e60*/  STL.64 [R1+0xc8], R26 ;  /* 0x0000c81a01007387 */ /* 0x0001e60000100a00 */
[----:B0-----:R-:W2:Y:S01]  /*26e70*/  LDL.LU.64 R26, [R1+0x3358] ;  /* 0x00335800011a7983 */ /* 0x001ea20000300a00 */
[----:B------:R-:W2:Y:S02]  /*26e80*/  LDL.LU.64 R24, [R1+0x3350] ;  /* 0x0033500001187983 */ /* 0x000ea40000300a00 */
[----:B--2---:R-:W-:Y:S01]  /*26e90*/  HMMA.16816.F32.BF16 R20, R20, R16, R24 ;  /* 0x000000101414723c */ /* 0x004fe20000041818 */
[----:B------:R-:W4:Y:S01]  /*26ea0*/  LDL.LU.64 R26, [R1+0x3348] ;  /* 0x00334800011a7983 */ /* 0x000f220000300a00 */
[----:B------:R-:W4:Y:S11]  /*26eb0*/  LDL.LU.64 R24, [R1+0x3340] ;  /* 0x0033400001187983 */ /* 0x000f360000300a00 */
[----:B------:R-:W-:Y:S10]  /*26ec0*/  @!UPT UIADD3 URZ, URZ, URZ, URZ ;  /* 0x0000003f3f3ff290 */ /* 0x000ff4000fffe03f */
[----:B------:R0:W-:Y:S01]  /*26ed0*/  STL.64 [R1+0x90], R20 ;  /* 0x0000901401007387 */ /* 0x0001e20000100a00 */
[----:B------:R1:W-:Y:S02]  /*26ee0*/  STL.64 [R1+0x98], R22 ;  /* 0x0000981601007387 */ /* 0x0003e40000100a00 */
[----:B0-----:R-:W-:Y:S01]  /*26ef0*/  IMAD.MOV.U32 R20, RZ, RZ, R18 ;  /* 0x000000ffff147224 */ /* 0x001fe200078e0012 */
[----:B------:R-:W-:Y:S01]  /*26f00*/  MOV R21, R19 ;  /* 0x0000001300157202 */ /* 0x000fe20000000f00 */
[----:B------:R-:W2:Y:S01]  /*26f10*/  LDL.LU R18, [R1+0x333c] ;  /* 0x00333c0001127983 */ /* 0x000ea20000300800 */
[----:B------:R-:W2:Y:S02]  /*26f20*/  LDL.LU R19, [R1+0x3338] ;  /* 0x0033380001137983 */ /* 0x000ea40000300800 */
[----:B-1----:R-:W-:Y:S01]  /*26f30*/  IMAD.MOV.U32 R22, RZ, RZ, R10 ;  /* 0x000000ffff167224 */ /* 0x002fe200078e000a */
[----:B------:R-:W-:Y:S01]  /*26f40*/  MOV R23, R11 ;  /* 0x0000000b00177202 */ /* 0x000fe20000000f00 */
[----:B------:R-:W2:Y:S01]  /*26f50*/  LDL.LU R10, [R1+0x3334] ;  /* 0x00333400010a7983 */ /* 0x000ea20000300800 */
[----:B------:R-:W2:Y:S01]  /*26f60*/  LDL.LU R11, [R1+0x3330] ;  /* 0x00333000010b7983 */ /* 0x000ea20000300800 */
[C---:B----4-:R-:W-:Y:S08]  /*26f70*/  HMMA.16816.F32.BF16 R12, R24.reuse, R8, R12 ;  /* 0x00000008180c723c */ /* 0x050ff0000004180c */
[----:B---3--:R-:W-:Y:S11]  /*26f80*/  HMMA.16816.F32.BF16 R4, R24, R16, R4 ;  /* 0x000000101804723c */ /* 0x008ff60000041804 */
[----:B------:R-:W-:Y:S05]  /*26f90*/  @!UPT UIADD3 URZ, URZ, URZ, URZ ;  /* 0x0000003f3f3ff290 */ /* 0x000fea000fffe03f */
[----:B------:R-:W-:Y:S01]  /*26fa0*/  IMAD.MOV.U32 R28, RZ, RZ, R15 ;  /* 0x000000ffff1c7224 */ /* 0x000fe200078e000f */
[----:B------:R-:W-:Y:S01]  /*26fb0*/  MOV R3, R14 ;  /* 0x0000000e00037202 */ /* 0x000fe20000000f00 */
[----:B------:R-:W-:Y:S01]  /*26fc0*/  IMAD.MOV.U32 R2, RZ, RZ, R13 ;  /* 0x000000ffff027224 */ /* 0x000fe200078e000d */
[----:B------:R0:W-:Y:S02]  /*26fd0*/  STL [R1+0x80], R12 ;  /* 0x0000800c01007387 */ /* 0x0001e40000100800 */
[----:B------:R-:W-:Y:S02]  /*26fe0*/  STL [R1+0x32e8], R28 ;  /* 0x0032e81c01007387 */ /* 0x000fe40000100800 */
[----:B------:R-:W-:Y:S01]  /*26ff0*/  STL [R1+0x32e4], R3 ;  /* 0x0032e40301007387 */ /* 0x000fe20000100800 */
[----:B------:R-:W-:Y:S01]  /*27000*/  STL [R1+0x32e0], R2 ;  /* 0x0032e00201007387 */ /* 0x000fe20000100800 */
[----:B------:R-:W3:Y:S02]  /*27010*/  LDL.LU.64 R24, [R1+0xa0] ;  /* 0x0000a00001187983 */ /* 0x000ee40000300a00 */
[----:B------:R-:W3:Y:S01]  /*27020*/  LDL.LU.64 R26, [R1+0xa8] ;  /* 0x0000a800011a7983 */ /* 0x000ee20000300a00 */
[----:B------:R-:W0:Y:S02]  /*27030*/  S2R R15, SR_TID.X ;  /* 0x00000000000f7919 */ /* 0x000e240000002100 */
[----:B0-----:R-:W-:-:S02]  /*27040*/  LOP3.LUT R12, R15, 0x7, RZ, 0xc0, !PT ;  /* 0x000000070f0c7812 */ /* 0x001fc400078ec0ff */
[C---:B------:R-:W-:Y:S02]  /*27050*/  SHF.L.U32 R13, R15.reuse, 0x1, RZ ;  /* 0x000000010f0d7819 */ /* 0x040fe400000006ff */
[----:B------:R-:W-:Y:S01]  /*27060*/  LOP3.LUT R14, R15, 0x10, RZ, 0xc0, !PT ;  /* 0x000000100f0e7812 */ /* 0x000fe200078ec0ff */
[----:B------:R-:W-:-:S05]  /*27070*/  IMAD.SHL.U32 R15, R12, 0x10, RZ ;  /* 0x000000100c0f7824 */ /* 0x000fca00078e00ff */
[----:B------:R-:W-:-:S04]  /*27080*/  LEA R15, R12, R15, 0x7 ;  /* 0x0000000f0c0f7211 */ /* 0x000fc800078e38ff */
[----:B------:R-:W-:-:S05]  /*27090*/  LOP3.LUT R15, R15, 0x10, R13, 0x78, !PT ;  /* 0x000000100f0f7812 */ /* 0x000fca00078e780d */
[----:B------:R-:W-:-:S06]  /*270a0*/  IMAD R15, R14, 0x40, R15 ;  /* 0x000000400e0f7824 */ /* 0x000fcc00078e020f */
[----:B------:R-:W0:Y:S04]  /*270b0*/  LDSM.16.MT88.4 R12, [R15+0xc000] ;  /* 0x00c000000f0c783b */ /* 0x000e280000004200 */
[----:B------:R1:W-:Y:S01]  /*270c0*/  STL.64 [R1+0x50], R4 ;  /* 0x0000500401007387 */ /* 0x0003e20000100a00 */
[----:B------:R-:W-:Y:S03]  /*270d0*/  STL.64 [R1+0x58], R6 ;  /* 0x0000580601007387 */ /* 0x000fe60000100a00 */
[----:B-1----:R-:W4:Y:S01]  /*270e0*/  LDL R5, [R1+0x6d8] ;  /* 0x0006d80001057983 */ /* 0x002f220000100800 */
[----:B--2---:R-:W-:Y:S02]  /*270f0*/  STL.64 [R1+0x3320], R18 ;  /* 0x0033201201007387 */ /* 0x004fe40000100a00 */
[----:B------:R-:W-:Y:S01]  /*27100*/  STL.64 [R1+0x3318], R16 ;  /* 0x0033181001007387 */ /* 0x000fe20000100a00 */
[----:B---3--:R-:W-:Y:S11]  /*27110*/  HMMA.16816.F32.BF16 R20, R24, R8, R20 ;  /* 0x000000081814723c */ /* 0x008ff60000041814 */
[----:B------:R-:W-:Y:S11]  /*27120*/  @!UPT UIADD3 URZ, URZ, URZ, URZ ;  /* 0x0000003f3f3ff290 */ /* 0x000ff6000fffe03f */
[----:B------:R-:W-:Y:S02]  /*27130*/  @!UPT UIADD3 URZ, URZ, URZ, URZ ;  /* 0x0000003f3f3ff290 */ /* 0x000fe4000fffe03f */
[----:B------:R-:W-:Y:S02]  /*27140*/  IMAD.MOV.U32 R8, RZ, RZ, R23 ;  /* 0x000000ffff087224 */ /* 0x000fe400078e0017 */
[----:B------:R-:W-:Y:S01]  /*27150*/  IMAD.MOV.U32 R2, RZ, RZ, R21 ;  /* 0x000000ffff027224 */ /* 0x000fe200078e0015 */
[----:B------:R-:W-:Y:S02]  /*27160*/  MOV R3, R20 ;  /* 0x0000001400037202 */ /* 0x000fe40000000f00 */
[----:B------:R-:W-:Y:S01]  /*27170*/  MOV R9, R22 ;  /* 0x0000001600097202 */ /* 0x000fe20000000f00 */
[----:B------:R-:W-:Y:S01]  /*27180*/  STL [R1+0x32f8], R8 ;  /* 0x0032f80801007387 */ /* 0x000fe20000100800 */
[----:B------:R-:W-:Y:S02]  /*27190*/  STL [R1+0x32f4], R2 ;  /* 0x0032f40201007387 */ /* 0x000fe40000100800 */
[----:B------:R-:W-:Y:S02]  /*271a0*/  STL [R1+0x32f0], R3 ;  /* 0x0032f00301007387 */ /* 0x000fe40000100800 */
[----:B------:R-:W-:Y:S01]  /*271b0*/  STL [R1+0x32ec], R9 ;  /* 0x0032ec0901007387 */ /* 0x000fe20000100800 */
[----:B------:R-:W-:Y:S01]  /*271c0*/  STL.64 [R1+0x3310], R10 ;  /* 0x0033100a01007387 */ /* 0x000fe20000100a00 */
[----:B0-----:R-:W-:Y:S02]  /*271d0*/  STL [R1+0x3274], R14 ;  /* 0x0032740e01007387 */ /* 0x001fe40000100800 */
[----:B------:R-:W-:Y:S02]  /*271e0*/  STL [R1+0x3270], R15 ;  /* 0x0032700f01007387 */ /* 0x000fe40000100800 */
[----:B------:R0:W-:Y:S02]  /*271f0*/  STL.64 [R1+0x32c8], R12 ;  /* 0x0032c80c01007387 */ /* 0x0001e40000100a00 */
[----:B0-----:R-:W2:Y:S01]  /*27200*/  LDL.LU R12, [R1+0x30] ;  /* 0x00003000010c7983 */ /* 0x001ea20000300800 */
[----:B------:R-:W2:Y:S02]  /*27210*/  LDL.LU R13, [R1+0x34] ;  /* 0x00003400010d7983 */ /* 0x000ea40000300800 */
[----:B------:R-:W3:Y:S02]  /*27220*/  LDL.LU R14, [R1+0x38] ;  /* 0x00003800010e7983 */ /* 0x000ee40000300800 */
[----:B------:R-:W3:Y:S01]  /*27230*/  LDL.LU R15, [R1+0x3c] ;  /* 0x00003c00010f7983 */ /* 0x000ee20000300800 */
[----:B------:R-:W2:Y:S01]  /*27240*/  LDL.LU R8, [R1+0xe0] ;  /* 0x0000e00001087983 */ /* 0x000ea20000300800 */
[----:B------:R-:W-:Y:S01]  /*27250*/  MOV R16, R24 ;  /* 0x0000001800107202 */ /* 0x000fe20000000f00 */
[----:B------:R-:W4:Y:S02]  /*27260*/  LDL.LU R9, [R1+0xe4] ;  /* 0x0000e40001097983 */ /* 0x000f240000300800 */
[----:B------:R-:W-:Y:S01]  /*27270*/  IMAD.MOV.U32 R7, RZ, RZ, R25 ;  /* 0x000000ffff077224 */ /* 0x000fe200078e0019 */
[----:B------:R-:W-:Y:S01]  /*27280*/  MOV R6, R26 ;  /* 0x0000001a00067202 */ /* 0x000fe20000000f00 */
[----:B------:R-:W-:Y:S01]  /*27290*/  IMAD.MOV.U32 R4, RZ, RZ, R27 ;  /* 0x000000ffff047224 */ /* 0x000fe200078e001b */
[----:B------:R-:W4:Y:S01]  /*272a0*/  LDL.LU R10, [R1+0xe8] ;  /* 0x0000e800010a7983 */ /* 0x000f220000300800 */
[----:B------:R-:W-:-:S02]  /*272b0*/  MOV R11, R0 ;  /* 0x00000000000b7202 */ /* 0x000fc40000000f00 */
[----:B------:R-:W4:Y:S01]  /*272c0*/  LDL.LU R0, [R1+0x332c] ;  /* 0x00332c0001007983 */ /* 0x000f220000300800 */
[----:B---3--:R0:W-:Y:S01]  /*272d0*/  STL.64 [R1+0x3308], R14 ;  /* 0x0033080e01007387 */ /* 0x0081e20000100a00 */
[----:B--2---:R1:W-:Y:S03]  /*272e0*/  STL.64 [R1+0x3300], R12 ;  /* 0x0033000c01007387 */ /* 0x0043e60000100a00 */
[----:B----4-:R-:W-:Y:S01]  /*272f0*/  LDSM.16.MT88.4 R24, [R0+0xc000] ;  /* 0x00c000000018783b */ /* 0x010fe20000004200 */
[----:B0-----:R-:W-:Y:S02]  /*27300*/  IMAD.MOV.U32 R14, RZ, RZ, R6 ;  /* 0x000000ffff0e7224 */ /* 0x001fe400078e0006 */
[----:B-1----:R-:W-:Y:S01]  /*27310*/  IMAD.MOV.U32 R12, RZ, RZ, R16 ;  /* 0x000000ffff0c7224 */ /* 0x002fe200078e0010 */
[----:B------:R-:W-:Y:S02]  /*27320*/  MOV R13, R7 ;  /* 0x00000007000d7202 */ /* 0x000fe40000000f00 */
[----:B------:R-:W-:Y:S01]  /*27330*/  MOV R15, R4 ;  /* 0x00000004000f7202 */ /* 0x000fe20000000f00 */
[----:B------:R-:W-:Y:S02]  /*27340*/  LDSM.16.M88.4 R16, [R5+0x10300] ;  /* 0x010300000510783b */ /* 0x000fe40000000200 */
[----:B------:R-:W0:Y:S02]  /*27350*/  LDSM.16.M88.4 R4, [R5+0x18300] ;  /* 0x018300000504783b */ /* 0x000e240000000200 */
[----:B0-----:R-:W-:Y:S02]  /*27360*/  STL [R1+0x326c], R4 ;  /* 0x00326c0401007387 */ /* 0x001fe40000100800 */
[----:B------:R-:W-:Y:S02]  /*27370*/  STL.64 [R1], R16 ;  /* 0x0000001001007387 */ /* 0x000fe40000100a00 */
[----:B------:R-:W-:Y:S02]  /*27380*/  STL.64 [R1+0x8], R18 ;  /* 0x0000081201007387 */ /* 0x000fe40000100a00 */
[----:B------:R-:W-:Y:S01]  /*27390*/  STL [R1+0x3268], R5 ;  /* 0x0032680501007387 */ /* 0x000fe20000100800 */
[----:B------:R0:W-:Y:S04]  /*273a0*/  STL [R1+0x31d4], R6 ;  /* 0x0031d40601007387 */ /* 0x0001e80000100800 */
[----:B0-----:R-:W2:Y:S01]  /*273b0*/  LDL R6, [R1+0x12b4] ;  /* 0x0012b40001067983 */ /* 0x001ea20000100800 */
[----:B------:R0:W-:Y:S02]  /*273c0*/  STL [R1+0x31d0], R7 ;  /* 0x0031d00701007387 */ /* 0x0001e40000100800 */
[----:B0-----:R-:W-:Y:S01]  /*273d0*/  IMAD.MOV.U32 R7, RZ, RZ, R29 ;  /* 0x000000ffff077224 */ /* 0x001fe200078e001d */
[----:B--2---:R-:W-:Y:S01]  /*273e0*/  STL [R1+0x32d0], R6 ;  /* 0x0032d00601007387 */ /* 0x004fe20000100800 */
[----:B------:R-:W2:Y:S03]  /*273f0*/  LDL.LU R4, [R1+0xb0] ;  /* 0x0000b00001047983 */ /* 0x000ea60000300800 */
[----:B------:R0:W1:Y:S01]  /*27400*/  LDSM.16.MT88.4 R20, [R6+0xc000] ;  /* 0x00c000000614783b */ /* 0x0000620000004200 */
[----:B------:R-:W2:Y:S03]  /*27410*/  LDL.LU R5, [R1+0xb4] ;  /* 0x0000b40001057983 */ /* 0x000ea60000300800 */
[----:B0-----:R-:W2:Y:S01]  /*27420*/  LDL.LU R6, [R1+0xb8] ;  /* 0x0000b80001067983 */ /* 0x001ea20000300800 */
[----:B------:R-:W3:Y:S03]  /*27430*/  LDL.LU R29, [R1+0x3328] ;  /* 0x00332800011d7983 */ /* 0x000ee60000300800 */
[----:B-1----:R-:W-:Y:S01]  /*27440*/  STL [R1+0x3250], R22 ;  /* 0x0032501601007387 */ /* 0x002fe20000100800 */
[----:B------:R-:W-:Y:S02]  /*27450*/  STL [R1+0x324c], R23 ;  /* 0x00324c1701007387 */ /* 0x000fe40000100800 */
[----:B------:R-:W-:Y:S02]  /*27460*/  STL [R1+0x3248], R0 ;  /* 0x0032480001007387 */ /* 0x000fe40000100800 */
[----:B------:R-:W-:Y:S01]  /*27470*/  STL.64 [R1+0x3220], R26 ;  /* 0x0032201a01007387 */ /* 0x000fe20000100a00 */
[----:B------:R0:W-:Y:S04]  /*27480*/  STL.64 [R1+0x3218], R24 ;  /* 0x0032181801007387 */ /* 0x0001e80000100a00 */
[----:B0-----:R-:W4:Y:S01]  /*27490*/  LDL.LU R24, [R1+0xd0] ;  /* 0x0000d00001187983 */ /* 0x001f220000300800 */
[----:B------:R-:W4:Y:S02]  /*274a0*/  LDL.LU R25, [R1+0xd4] ;  /* 0x0000d40001197983 */ /* 0x000f240000300800 */
[----:B------:R-:W4:Y:S02]  /*274b0*/  LDL.LU R26, [R1+0xd8] ;  /* 0x0000d800011a7983 */ /* 0x000f240000300800 */
[----:B------:R-:W4:Y:S01]  /*274c0*/  LDL.LU R27, [R1+0xdc] ;  /* 0x0000dc00011b7983 */ /* 0x000f220000300800 */
[----:B---3--:R-:W0:Y:S04]  /*274d0*/  LDSM.16.MT88.4 R16, [R29+0xc000] ;  /* 0x00c000001d10783b */ /* 0x008e280000004200 */
[----:B0-----:R-:W-:Y:S01]  /*274e0*/  STL.64 [R1+0x60], R16 ;  /* 0x0000601001007387 */ /* 0x001fe20000100a00 */
[----:B------:R0:W-:Y:S03]  /*274f0*/  STL.64 [R1+0x68], R18 ;  /* 0x0000681201007387 */ /* 0x0001e60000100a00 */
[----:B0-----:R-:W2:Y:S01]  /*27500*/  LDL.LU.64 R18, [R1+0x3320] ;  /* 0x0033200001127983 */ /* 0x001ea20000300a00 */
[----:B------:R-:W3:Y:S02]  /*27510*/  LDL.LU.64 R16, [R1+0x3318] ;  /* 0x0033180001107983 */ /* 0x000ee40000300a00 */
[----:B------:R-:W-:Y:S01]  /*27520*/  STL [R1+0x31ec], R29 ;  /* 0x0031ec1d01007387 */ /* 0x000fe20000100800 */
[----:B---3--:R-:W-:Y:S01]  /*27530*/  HMMA.16816.F32.BF16 R12, R12, R16, R8 ;  /* 0x000000100c0c723c */ /* 0x008fe20000041808 */
[----:B------:R-:W4:Y:S11]  /*27540*/  LDL.LU.64 R10, [R1+0x3310] ;  /* 0x00331000010a7983 */ /* 0x000f360000300a00 */
[----:B------:R-:W-:Y:S11]  /*27550*/  @!UPT UIADD3 URZ, URZ, URZ, URZ ;  /* 0x0000003f3f3ff290 */ /* 0x000ff6000fffe03f */
[----:B------:R-:W-:Y:S01]  /*27560*/  @!UPT UIADD3 URZ, URZ, URZ, URZ ;  /* 0x0000003f3f3ff290 */ /* 0x000fe2000fffe03f */
[----:B------:R-:W-:Y:S01]  /*27570*/  MOV R17, R14 ;  /* 0x0000000e00117202 */ /* 0x000fe20000000f00 */
[----:B------:R-:W-:Y:S01]  /*27580*/  IMAD.MOV.U32 R16, RZ, RZ, R15 ;  /* 0x000000ffff107224 */ /* 0x000fe200078e000f */
[----:B------:R-:W-:Y:S01]  /*27590*/  MOV R9, R12 ;  /* 0x0000000c00097202 */ /* 0x000fe20000000f00 */
[----:B------:R-:W-:Y:S01]  /*275a0*/  IMAD.MOV.U32 R28, RZ, RZ, R13 ;  /* 0x000000ffff1c7224 */ /* 0x000fe200078e000d */
[----:B------:R-:W4:Y:S01]  /*275b0*/  LDL.LU.64 R14, [R1+0x3308] ;  /* 0x00330800010e7983 */ /* 0x000f220000300a00 */
[----:B------:R-:W4:Y:S02]  /*275c0*/  LDL.LU.64 R12, [R1+0x3300] ;  /* 0x00330000010c7983 */ /* 0x000f240000300a00 */
[C---:B----4-:R-:W-:Y:S08]  /*275d0*/  HMMA.16816.F32.BF16 R24, R12.reuse, R10, R24 ;  /* 0x0000000a0c18723c */ /* 0x050ff00000041818 */
[----:B--2---:R-:W-:Y:S11]  /*275e0*/  HMMA.16816.F32.BF16 R4, R12, R18, R4 ;  /* 0x000000120c04723c */ /* 0x004ff60000041804 */
[----:B------:R-:W-:Y:S04]  /*275f0*/  @!UPT UIADD3 URZ, URZ, URZ, URZ ;  /* 0x0000003f3f3ff290 */ /* 0x000fe8000fffe03f */
[----:B------:R0:W-:Y:S01]  /*27600*/  STL [R1+0xd0], R24 ;  /* 0x0000d01801007387 */ /* 0x0001e20000100800 */
[----:B------:R-:W-:Y:S01]  /*27610*/  MOV R8, R25 ;  /* 0x0000001900087202 */ /* 0x000fe20000000f00 */
[----:B------:R-:W-:Y:S01]  /*27620*/  IMAD.MOV.U32 R2, RZ, RZ, R26 ;  /* 0x000000ffff027224 */ /* 0x000fe200078e001a */
[----:B------:R-:W-:Y:S01]  /*27630*/  MOV R3, R27 ;  /* 0x0000001b00037202 */ /* 0x000fe20000000f00 */
[----:B0-----:R-:W2:Y:S01]  /*27640*/  LDL.LU R24, [R1+0x20] ;  /* 0x0000200001187983 */ /* 0x001ea20000300800 */
[----:B------:R-:W2:Y:S02]  /*27650*/  LDL.LU R25, [R1+0x24] ;  /* 0x0000240001197983 */ /* 0x000ea40000300800 */
[----:B------:R-:W2:Y:S02]  /*27660*/  LDL.LU R26, [R1+0x28] ;  /* 0x00002800011a7983 */ /* 0x000ea40000300800 */
[----:B------:R-:W2:Y:S01]  /*27670*/  LDL.LU R27, [R1+0x2c] ;  /* 0x00002c00011b7983 */ /* 0x000ea20000300800 */
[----:B------:R-:W3:Y:S01]  /*27680*/  LDL.LU R12, [R1+0x90] ;  /* 0x00009000010c7983 */ /* 0x000ee20000300800 */
[----:B------:R-:W3:Y:S02]  /*27690*/  LDL.LU R13, [R1+0x94] ;  /* 0x00009400010d7983 */ /* 0x000ee40000300800 */
[----:B------:R-:W3:Y:S02]  /*276a0*/  LDL.LU R14, [R1+0x98] ;  /* 0x00009800010e7983 */ /* 0x000ee40000300800 */
[----:B------:R-:W-:Y:S01]  /*276b0*/  IMAD.MOV.U32 R22, RZ, RZ, R4 ;  /* 0x000000ffff167224 */ /* 0x000fe200078e0004 */
[----:B------:R-:W-:Y:S01]  /*276c0*/  MOV R23, R5 ;  /* 0x0000000500177202 */ /* 0x000fe20000000f00 */
[----:B------:R-:W3:Y:S01]  /*276d0*/  LDL.LU R15, [R1+0x9c] ;  /* 0x00009c00010f7983 */ /* 0x000ee20000300800 */
[----:B------:R-:W2:Y:S02]  /*276e0*/  LDL.LU R4, [R1+0xc0] ;  /* 0x0000c00001047983 */ /* 0x000ea40000300800 */
[----:B------:R-:W-:-:S02]  /*276f0*/  IMAD.MOV.U32 R0, RZ, RZ, R6 ;  /* 0x000000ffff007224 */ /* 0x000fc400078e0006 */
[----:B------:R-:W2:Y:S01]  /*27700*/  LDL.LU R5, [R1+0xc4] ;  /* 0x0000c40001057983 */ /* 0x000ea20000300800 */
[----:B------:R-:W-:Y:S01]  /*27710*/  MOV R29, R7 ;  /* 0x00000007001d7202 */ /* 0x000fe20000000f00 */
[----:B------:R-:W2:Y:S01]  /*27720*/  LDL.LU R6, [R1+0xc8] ;  /* 0x0000c80001067983 */ /* 0x000ea20000300800 */
[----:B------:R-:W2:Y:S02]  /*27730*/  LDL.LU R7, [R1+0xcc] ;  /* 0x0000cc0001077983 */ /* 0x000ea40000300800 */
[----:B------:R-:W-:Y:S02]  /*27740*/  STL.64 [R1+0x3260], R22 ;  /* 0x0032601601007387 */ /* 0x000fe40000100a00 */
[----:B------:R0:W-:Y:S02]  /*27750*/  STL.64 [R1+0x3258], R20 ;  /* 0x0032581401007387 */ /* 0x0001e40000100a00 */
[----:B0-----:R-:W4:Y:S01]  /*27760*/  LDL.LU R20, [R1+0xd0] ;  /* 0x0000d00001147983 */ /* 0x001f220000300800 */
[----:B------:R-:W-:Y:S01]  /*27770*/  MOV R22, R2 ;  /* 0x0000000200167202 */ /* 0x000fe20000000f00 */
[----:B------:R-:W-:-:S02]  /*27780*/  IMAD.MOV.U32 R23, RZ, RZ, R3 ;  /* 0x000000ffff177224 */ /* 0x000fc400078e0003 */
[----:B------:R-:W-:Y:S02]  /*27790*/  IMAD.MOV.U32 R21, RZ, RZ, R8 ;  /* 0x000000ffff157224 */ /* 0x000fe400078e0008 */
[----:B------:R-:W2:Y:S01]  /*277a0*/  LDL.LU R8, [R1+0x32f8] ;  /* 0x0032f80001087983 */ /* 0x000ea20000300800 */
[----:B------:R-:W2:Y:S02]  /*277b0*/  LDL.LU R2, [R1+0x32f4] ;  /* 0x0032f40001027983 */ /* 0x000ea40000300800 */
[----:B------:R-:W2:Y:S02]  /*277c0*/  LDL.LU R3, [R1+0x32f0] ;  /* 0x0032f00001037983 */ /* 0x000ea40000300800 */
[----:B------:R-:W-:Y:S01]  /*277d0*/  STL.64 [R1+0x3280], R22 ;  /* 0x0032801601007387 */ /* 0x000fe20000100a00 */
[----:B----4-:R0:W-:Y:S02]  /*277e0*/  STL.64 [R1+0x3278], R20 ;  /* 0x0032781401007387 */ /* 0x0101e40000100a00 */
[----:B0-----:R-:W-:-:S02]  /*277f0*/  MOV R20, R9 ;  /* 0x0000000900147202 */ /* 0x001fc40000000f00 */
[----:B------:R-:W4:Y:S01]  /*27800*/  LDL.LU R9, [R1+0x32ec] ;  /* 0x0032ec0001097983 */ /* 0x000f220000300800 */
[----:B------:R-:W-:Y:S01]  /*27810*/  MOV R22, R17 ;  /* 0x0000001100167202 */ /* 0x000fe20000000f00 */
[----:B------:R-:W-:Y:S02]  /*27820*/  IMAD.MOV.U32 R23, RZ, RZ, R16 ;  /* 0x000000ffff177224 */ /* 0x000fe400078e0010 */
[----:B------:R-:W-:Y:S02]  /*27830*/  IMAD.MOV.U32 R21, RZ, RZ, R28 ;  /* 0x000000ffff157224 */ /* 0x000fe400078e001c */
[----:B------:R-:W3:Y:S01]  /*27840*/  LDL.LU R28, [R1+0x32e8] ;  /* 0x0032e800011c7983 */ /* 0x000ee20000300800 */
[----:B------:R2:W-:Y:S02]  /*27850*/  STL.64 [R1+0x3290], R22 ;  /* 0x0032901601007387 */ /* 0x0005e40000100a00 */
[----:B------:R0:W-:Y:S02]  /*27860*/  STL.64 [R1+0x3288], R20 ;  /* 0x0032881401007387 */ /* 0x0001e40000100a00 */
[----:B--2---:R-:W-:Y:S01]  /*27870*/  IMAD.MOV.U32 R23, RZ, RZ, R8 ;  /* 0x000000ffff177224 */ /* 0x004fe200078e0008 */
[----:B0-----:R-:W-:Y:S01]  /*27880*/  MOV R20, R3 ;  /* 0x0000000300147202 */ /* 0x001fe20000000f00 */
[----:B------:R-:W-:Y:S01]  /*27890*/  IMAD.MOV.U32 R21, RZ, RZ, R2 ;  /* 0x000000ffff157224 */ /* 0x000fe200078e0002 */
[----:B------:R-:W2:Y:S01]  /*278a0*/  LDL.LU R3, [R1+0x32e4] ;  /* 0x0032e40001037983 */ /* 0x000ea20000300800 */
[----:B------:R-:W2:Y:S01]  /*278b0*/  LDL.LU R2, [R1+0x32e0] ;  /* 0x0032e00001027983 */ /* 0x000ea20000300800 */
[----:B----4-:R-:W-:-:S05]  /*278c0*/  MOV R22, R9 ;  /* 0x0000000900167202 */ /* 0x010fca0000000f00 */
[----:B------:R-:W-:Y:S01]  /*278d0*/  STL.64 [R1+0x32b0], R22 ;  /* 0x0032b01601007387 */ /* 0x000fe20000100a00 */
[----:B------:R0:W-:Y:S03]  /*278e0*/  STL.64 [R1+0x32a8], R20 ;  /* 0x0032a81401007387 */ /* 0x0001e60000100a00 */
[----:B0-----:R-:W4:Y:S01]  /*278f0*/  LDL.LU R20, [R1+0x50] ;  /* 0x0000500001147983 */ /* 0x001f220000300800 */
[----:B------:R-:W4:Y:S02]  /*27900*/  LDL.LU R21, [R1+0x54] ;  /* 0x0000540001157983 */ /* 0x000f240000300800 */
[----:B------:R-:W2:Y:S02]  /*27910*/  LDL.LU R22, [R1+0x58] ;  /* 0x0000580001167983 */ /* 0x000ea40000300800 */
[----:B------:R-:W2:Y:S01]  /*27920*/  LDL.LU R23, [R1+0x5c] ;  /* 0x00005c0001177983 */ /* 0x000ea20000300800 */
[C---:B------:R-:W-:Y:S08]  /*27930*/  HMMA.16816.F32.BF16 R4, R24.reuse, R10, R4 ;  /* 0x0000000a1804723c */ /* 0x040ff00000041804 */
[----:B---3--:R-:W-:Y:S11]  /*27940*/  HMMA.16816.F32.BF16 R24, R24, R18, R12 ;  /* 0x000000121818723c */ /* 0x008ff6000004180c */
[----:B------:R-:W-:Y:S05]  /*27950*/  @!UPT UIADD3 URZ, URZ, URZ, URZ ;  /* 0x0000003f3f3ff290 */ /* 0x000fea000fffe03f */
[----:B------:R-:W-:Y:S01]  /*27960*/  IMAD.MOV.U32 R9, RZ, RZ, R6 ;  /* 0x000000ffff097224 */ /* 0x000fe200078e0006 */
[----:B--2---:R0:W-:Y:S01]  /*27970*/  STL.64 [R1+0x32c0], R22 ;  /* 0x0032c01601007387 */ /* 0x0041e20000100a00 */
[----:B----4-:R1:W-:Y:S02]  /*27980*/  STL.64 [R1+0x32b8], R20 ;  /* 0x0032b81401007387 */ /* 0x0103e40000100a00 */
[----:B0-----:R-:W-:Y:S01]  /*27990*/  IMAD.MOV.U32 R22, RZ, RZ, R3 ;  /* 0x000000ffff167224 */ /* 0x001fe200078e0003 */
[----:B-1----:R-:W2:Y:S01]  /*279a0*/  LDL.LU R20, [R1+0x80] ;  /* 0x0000800001147983 */ /* 0x002ea20000300800 */
[----:B------:R-:W-:Y:S02]  /*279b0*/  MOV R21, R2 ;  /* 0x0000000200157202 */ /* 0x000fe40000000f00 */
[----:B------:R-:W3:Y:S02]  /*279c0*/  LDL.LU R2, [R1+0x32dc] ;  /* 0x0032dc0001027983 */ /* 0x000ee40000300800 */
[----:B------:R-:W4:Y:S01]  /*279d0*/  LDL.LU R3, [R1+0x32d8] ;  /* 0x0032d80001037983 */ /* 0x000f220000300800 */
[----:B------:R-:W-:-:S02]  /*279e0*/  MOV R23, R28 ;  /* 0x0000001c00177202 */ /* 0x000fc40000000f00 */
[----:B------:R-:W2:Y:S01]  /*279f0*/  LDL.LU R28, [R1+0x32d4] ;  /* 0x0032d400011c7983 */ /* 0x000ea20000300800 */
[----:B------:R-:W2:Y:S02]  /*27a00*/  LDL.LU R6, [R1+0x32d0] ;  /* 0x0032d00001067983 */ /* 0x000ea40000300800 */
[----:B------:R-:W2:Y:S02]  /*27a10*/  LDL.LU.64 R12, [R1+0x32c8] ;  /* 0x0032c800010c7983 */ /* 0x000ea40000300a00 */
[----:B------:R-:W-:Y:S01]  /*27a20*/  STL.64 [R1+0x3230], R26 ;  /* 0x0032301a01007387 */ /* 0x000fe20000100a00 */
[----:B------:R0:W-:Y:S04]  /*27a30*/  STL.64 [R1+0x3228], R24 ;  /* 0x0032281801007387 */ /* 0x0001e80000100a00 */
[----:B0-----:R-:W2:Y:S01]  /*27a40*/  LDL.LU R24, [R1+0x10] ;  /* 0x0000100001187983 */ /* 0x001ea20000300800 */
[----:B------:R-:W-:Y:S01]  /*27a50*/  IMAD.MOV.U32 R17, RZ, RZ, R4 ;  /* 0x000000ffff117224 */ /* 0x000fe200078e0004 */
[----:B------:R-:W-:Y:S01]  /*27a60*/  MOV R16, R5 ;  /* 0x0000000500107202 */ /* 0x000fe20000000f00 */
[----:B---3--:R-:W-:Y:S01]  /*27a70*/  IMAD.MOV.U32 R27, RZ, RZ, R2 ;  /* 0x000000ffff1b7224 */ /* 0x008fe200078e0002 */
[----:B----4-:R-:W-:Y:S01]  /*27a80*/  MOV R26, R3 ;  /* 0x00000003001a7202 */ /* 0x010fe20000000f00 */
[----:B--2---:R-:W-:-:S07]  /*27a90*/  IMAD.MOV.U32 R25, RZ, RZ, R28 ;  /* 0x000000ffff197224 */ /* 0x004fce00078e001c */
[C---:B------:R-:W-:Y:S11]  /*27aa0*/  HMMA.16816.F32.BF16 R20, R24.reuse, R10, R20 ;  /* 0x0000000a1814723c */ /* 0x040ff60000041814 */
[----:B------:R-:W-:Y:S11]  /*27ab0*/  @!UPT UIADD3 URZ, URZ, URZ, URZ ;  /* 0x0000003f3f3ff290 */ /* 0x000ff6000fffe03f */
[----:B------:R-:W-:Y:S02]  /*27ac0*/  @!UPT UIADD3 URZ, URZ, URZ, URZ ;  /* 0x0000003f3f3ff290 */ /* 0x000fe4000fffe03f */
[----:B------:R-:W-:Y:S01]  /*27ad0*/  MOV R4, R22 ;  /* 0x0000001600047202 */ /* 0x000fe20000000f00 */
[----:B------:R-:W-:Y:S01]  /*27ae0*/  IMAD.MOV.U32 R5, RZ, RZ, R23 ;  /* 0x000000ffff057224 */ /* 0x000fe200078e0017 */
[----:B------:R-:W-:Y:S01]  /*27af0*/  MOV R14, R20 ;  /* 0x00000014000e7202 */ /* 0x000fe20000000f00 */
[----:B------:R-:W-:Y:S01]  /*27b00*/  IMAD.MOV.U32 R15, RZ, RZ, R21 ;  /* 0x000000ffff0f7224 */ /* 0x000fe200078e0015 */
[----:B------:R-:W2:Y:S01]  /*27b10*/  LDL.LU.64 R22, [R1+0x32c0] ;  /* 0x0032c00001167983 */ /* 0x000ea20000300a00 */
[----:B------:R-:W2:Y:S03]  /*27b20*/  LDL.LU.64 R20, [R1+0x32b8] ;  /* 0x0032b80001147983 */ /* 0x000ea60000300a00 */
[----:B------:R-:W-:Y:S01]  /*27b30*/  STL.64 [R1+0x32a0], R14 ;  /* 0x0032a00e01007387 */ /* 0x000fe20000100a00 */
[----:B------:R0:W-:Y:S03]  /*27b40*/  STL.64 [R1+0x3298], R12 ;  /* 0x0032980c01007387 */ /* 0x0001e60000100a00 */
[----:B0-----:R-:W3:Y:S01]  /*27b50*/  LDL.LU.64 R12, [R1+0x70] ;  /* 0x00007000010c7983 */ /* 0x001ee20000300a00 */
[----:B------:R-:W4:Y:S01]  /*27b60*/  LDL.LU.64 R14, [R1+0x78] ;  /* 0x00007800010e7983 */ /* 0x000f220000300a00 */
[----:B--2---:R-:W-:Y:S02]  /*27b70*/  HMMA.16816.F32.BF16 R24, R24, R18, R20 ;  /* 0x000000121818723c */ /* 0x004fe40000041814 */
[----:B------:R-:W3:Y:S01]  /*27b80*/  LDL.LU.64 R22, [R1+0x32b0] ;  /* 0x0032b00001167983 */ /* 0x000ee20000300a00 */
[----:B------:R-:W3:Y:S01]  /*27b90*/  LDL.LU.64 R20, [R1+0x32a8] ;  /* 0x0032a80001147983 */ /* 0x000ee20000300a00 */
[----:B------:R-:W-:Y:S11]  /*27ba0*/  MOV R8, R7 ;  /* 0x0000000700087202 */ /* 0x000ff60000000f00 */
[----:B------:R-:W-:Y:S09]  /*27bb0*/  @!UPT UIADD3 URZ, URZ, URZ, URZ ;  /* 0x0000003f3f3ff290 */ /* 0x000ff2000fffe03f */
[----:B------:R-:W-:Y:S02]  /*27bc0*/  MOV R28, R24 ;  /* 0x00000018001c7202 */ /* 0x000fe40000000f00 */
[----:B------:R-:W-:Y:S01]  /*27bd0*/  MOV R3, R26 ;  /* 0x0000001a00037202 */ /* 0x000fe20000000f00 */
[----:B------:R-:W-:Y:S01]  /*27be0*/  IMAD.MOV.U32 R2, RZ, RZ, R27 ;  /* 0x000000ffff027224 */ /* 0x000fe200078e001b */
[----:B------:R-:W-:Y:S02]  /*27bf0*/  MOV R24, R17 ;  /* 0x0000001100187202 */ /* 0x000fe40000000f00 */
[----:B------:R-:W-:Y:S01]  /*27c00*/  MOV R26, R9 ;  /* 0x00000009001a7202 */ /* 0x000fe20000000f00 */
[----:B------:R-:W-:Y:S01]  /*27c10*/  IMAD.MOV.U32 R27, RZ, RZ, R8 ;  /* 0x000000ffff1b7224 */ /* 0x000fe200078e0008 */
[----:B------:R-:W0:Y:S01]  /*27c20*/  S2R R17, SR_TID.X ;  /* 0x0000000000117919 */ /* 0x000e220000002100 */
[----:B------:R-:W-:Y:S02]  /*27c30*/  IMAD.MOV.U32 R7, RZ, RZ, R25 ;  /* 0x000000ffff077224 */ /* 0x000fe400078e0019 */
[----:B------:R-:W-:-:S02]  /*27c40*/  IMAD.MOV.U32 R25, RZ, RZ, R16 ;  /* 0x000000ffff197224 */ /* 0x000fc400078e0010 */
[----:B----4-:R-:W-:Y:S01]  /*27c50*/  IMAD.MOV.U32 R16, RZ, RZ, R15 ;  /* 0x000000ffff107224 */ /* 0x010fe200078e000f */
[----:B---3--:R-:W-:Y:S07]  /*27c60*/  HMMA.16816.F32.BF16 R8, R12, R10, R20 ;  /* 0x0000000a0c08723c */ /* 0x008fee0000041814 */
[----:B------:R-:W-:Y:S02]  /*27c70*/  MOV R20, R14 ;  /* 0x0000000e00147202 */ /* 0x000fe40000000f00 */
[----:B------:R-:W-:Y:S01]  /*27c80*/  MOV R22, R12 ;  /* 0x0000000c00167202 */ /* 0x000fe20000000f00 */
[----:B------:R-:W-:Y:S01]  /*27c90*/  IMAD.MOV.U32 R21, RZ, RZ, R13 ;  /* 0x000000ffff157224 */ /* 0x000fe200078e000d */
[----:B------:R-:W2:Y:S01]  /*27ca0*/  LDL.LU.64 R14, [R1+0x32a0] ;  /* 0x0032a000010e7983 */ /* 0x000ea20000300a00 */
[----:B------:R-:W3:Y:S01]  /*27cb0*/  LDL.LU.64 R12, [R1+0x3298] ;  /* 0x00329800010c7983 */ /* 0x000ee20000300a00 */
[----:B0-----:R-:W-:-:S10]  /*27cc0*/  LOP3.LUT R23, R17, 0x10, RZ, 0xc0, !PT ;  /* 0x0000001011177812 */ /* 0x001fd400078ec0ff */
[----:B------:R0:W-:Y:S01]  /*27cd0*/  STL.64 [R1+0x3210], R10 ;  /* 0x0032100a01007387 */ /* 0x0001e20000100a00 */
[----:B------:R1:W-:Y:S01]  /*27ce0*/  STL.64 [R1+0x3208], R8 ;  /* 0x0032080801007387 */ /* 0x0003e20000100a00 */
[C---:B0-----:R-:W-:Y:S02]  /*27cf0*/  LOP3.LUT R11, R17.reuse, 0x7, RZ, 0xc0, !PT ;  /* 0x00000007110b7812 */ /* 0x041fe400078ec0ff */
[----:B-1----:R-:W-:Y:S01]  /*27d00*/  MOV R8, R22 ;  /* 0x0000001600087202 */ /* 0x002fe20000000f00 */
[----:B------:R-:W-:Y:S01]  /*27d10*/  IMAD.SHL.U32 R22, R17, 0x2, RZ ;  /* 0x0000000211167824 */ /* 0x000fe200078e00ff */
[----:B------:R-:W-:-:S05]  /*27d20*/  SHF.L.U32 R17, R11, 0x4, RZ ;  /* 0x000000040b117819 */ /* 0x000fca00000006ff */
[----:B------:R-:W-:-:S05]  /*27d30*/  IMAD R17, R11, 0x80, R17 ;  /* 0x000000800b117824 */ /* 0x000fca00078e0211 */
[----:B------:R-:W-:-:S04]  /*27d40*/  LOP3.LUT R17, R17, 0x10, R22, 0x78, !PT ;  /* 0x0000001011117812 */ /* 0x000fc800078e7816 */
[----:B------:R-:W-:Y:S01]  /*27d50*/  LEA R17, R23, R17, 0x6 ;  /* 0x0000001117117211 */ /* 0x000fe200078e30ff */
[----:B------:R-:W-:Y:S01]  /*27d60*/  IMAD.MOV.U32 R9, RZ, RZ, R21 ;  /* 0x000000ffff097224 */ /* 0x000fe200078e0015 */
[----:B------:R-:W-:-:S03]  /*27d70*/  MOV R10, R20 ;  /* 0x00000014000a7202 */ /* 0x000fc60000000f00 */
[----:B------:R-:W0:Y:S04]  /*27d80*/  LDSM.16.MT88.4 R20, [R17+0xc800] ;  /* 0x00c800001114783b */ /* 0x000e280000004200 */
[----:B0-----:R-:W-:Y:S01]  /*27d90*/  STL.64 [R1+0x40], R20 ;  /* 0x0000401401007387 */ /* 0x001fe20000100a00 */
[----:B------:R0:W-:Y:S03]  /*27da0*/  STL.64 [R1+0x48], R22 ;  /* 0x0000481601007387 */ /* 0x0001e60000100a00 */
[----:B0-----:R-:W4:Y:S01]  /*27db0*/  LDL.LU.64 R22, [R1+0x3290] ;  /* 0x0032900001167983 */ /* 0x001f220000300a00 */
[----:B------:R-:W4:Y:S02]  /*27dc0*/  LDL.LU.64 R20, [R1+0x3288] ;  /* 0x0032880001147983 */ /* 0x000f240000300a00 */
[----:B------:R-:W-:-:S07]  /*27dd0*/  IMAD.MOV.U32 R11, RZ, RZ, R16 ;  /* 0x000000ffff0b7224 */ /* 0x000fce00078e0010 */
[----:B----4-:R-:W-:Y:S01]  /*27de0*/  HMMA.16816.F32.BF16 R16, R8, R18, R20 ;  /* 0x000000120810723c */ /* 0x010fe20000041814 */
[----:B------:R-:W3:Y:S01]  /*27df0*/  LDL.LU.64 R22, [R1+0x3280] ;  /* 0x0032800001167983 */ /* 0x000ee20000300a00 */
[----:B------:R-:W3:Y:S05]  /*27e00*/  LDL.LU.64 R20, [R1+0x3278] ;  /* 0x0032780001147983 */ /* 0x000eea0000300a00 */
[----:B--2---:R-:W-:Y:S02]  /*27e10*/  MOV R8, R14 ;  /* 0x0000000e00087202 */ /* 0x004fe40000000f00 */
[----:B------:R-:W-:Y:S01]  /*27e20*/  MOV R10, R4 ;  /* 0x00000004000a7202 */ /* 0x000fe20000000f00 */
[----:B------:R-:W-:Y:S01]  /*27e30*/  IMAD.MOV.U32 R11, RZ, RZ, R5 ;  /* 0x000000ffff0b7224 */ /* 0x000fe200078e0005 */
[----:B------:R-:W3:Y:S01]  /*27e40*/  LDL.LU R14, [R1+0x3274] ;  /* 0x00327400010e7983 */ /* 0x000ee20000300800 */
[----:B------:R-:W-:-:S02]  /*27e50*/  IMAD.MOV.U32 R9, RZ, RZ, R15 ;  /* 0x000000ffff097224 */ /* 0x000fc400078e000f */
[----:B------:R-:W3:Y:S02]  /*27e60*/  LDL.LU R15, [R1+0x3270] ;  /* 0x00327000010f7983 */ /* 0x000ee40000300800 */
[----:B------:R-:W2:Y:S01]  /*27e70*/  LDL.LU R4, [R1+0x326c] ;  /* 0x00326c0001047983 */ /* 0x000ea20000300800 */
[----:B------:R-:W2:Y:S01]  /*27e80*/  LDL.LU R5, [R1+0x3268] ;  /* 0x0032680001057983 */ /* 0x000ea20000300800 */
[----:B------:R-:W-:Y:S02]  /*27e90*/  STL.64 [R1+0x3240], R10 ;  /* 0x0032400a01007387 */ /* 0x000fe40000100a00 */
[----:B------:R0:W-:Y:S02]  /*27ea0*/  STL.64 [R1+0x3238], R8 ;  /* 0x0032380801007387 */ /* 0x0001e40000100a00 */
[----:B0-----:R-:W3:Y:S01]  /*27eb0*/  LDL.LU.64 R8, [R1] ;  /* 0x0000000001087983 */ /* 0x001ee20000300a00 */
[----:B------:R-:W-:Y:S02]  /*27ec0*/  STL.64 [R1+0x31e0], R18 ;  /* 0x0031e01201007387 */ /* 0x000fe40000100a00 */
[----:B------:R-:W-:Y:S02]  /*27ed0*/  STL.64 [R1+0x31d8], R16 ;  /* 0x0031d81001007387 */ /* 0x000fe40000100a00 */
[----:B------:R-:W0:Y:S04]  /*27ee0*/  LDSM.16.MT88.4 R16, [R6+0xc800] ;  /* 0x00c800000610783b */ /* 0x000e280000004200 */
[----:B------:R-:W-:Y:S04]  /*27ef0*/  STL [R1+0x31e8], R6 ;  /* 0x0031e80601007387 */ /* 0x000fe80000100800 */
[----:B0-----:R-:W-:Y:S01]  /*27f00*/  STL.64 [R1+0x50], R16 ;  /* 0x0000501001007387 */ /* 0x001fe20000100a00 */
[----:B------:R0:W-:Y:S01]  /*27f10*/  STL.64 [R1+0x58], R18 ;  /* 0x0000581201007387 */ /* 0x0001e20000100a00 */
[----:B---3--:R-:W-:Y:S11]  /*27f20*/  HMMA.16816.F32.BF16 R20, R12, R8, R20 ;  /* 0x000000080c14723c */ /* 0x008ff60000041814 */
[----:B------:R-:W-:Y:S11]  /*27f30*/  @!UPT UIADD3 URZ, URZ, URZ, URZ ;  /* 0x0000003f3f3ff290 */ /* 0x000ff6000fffe03f */
[----:B------:R-:W-:Y:S01]  /*27f40*/  @!UPT UIADD3 URZ, URZ, URZ, URZ ;  /* 0x0000003f3f3ff290 */ /* 0x000fe2000fffe03f */
[----:B------:R1:W-:Y:S01]  /*27f50*/  STL [R1+0x70], R20 ;  /* 0x0000701401007387 */ /* 0x0003e20000100800 */
[----:B0-----:R-:W-:Y:S01]  /*27f60*/  IMAD.MOV.U32 R18, RZ, RZ, R22 ;  /* 0x000000ffff127224 */ /* 0x001fe200078e0016 */
[----:B------:R-:W-:Y:S02]  /*27f70*/  MOV R16, R23 ;  /* 0x0000001700107202 */ /* 0x000fe40000000f00 */
[----:B------:R-:W3:Y:S01]  /*27f80*/  LDL.LU.64 R22, [R1+0x3260] ;  /* 0x0032600001167983 */ /* 0x000ee20000300a00 */
[----:B------:R-:W-:-:S03]  /*27f90*/  MOV R19, R21 ;  /* 0x0000001500137202 */ /* 0x000fc60000000f00 */
[----:B-1----:R-:W4:Y:S01]  /*27fa0*/  LDL.LU.64 R20, [R1+0x3258] ;  /* 0x0032580001147983 */ /* 0x002f220000300a00 */
[----:B------:R3:W-:Y:S02]  /*27fb0*/  STL [R1+0x31f8], R16 ;  /* 0x0031f81001007387 */ /* 0x0007e40000100800 */
[----:B------:R0:W-:Y:S02]  /*27fc0*/  STL [R1+0x31f4], R18 ;  /* 0x0031f41201007387 */ /* 0x0001e40000100800 */
[----:B------:R1:W-:Y:S02]  /*27fd0*/  STL [R1+0x31f0], R19 ;  /* 0x0031f01301007387 */ /* 0x0003e40000100800 */
[----:B---3--:R-:W-:Y:S01]  /*27fe0*/  IMAD.MOV.U32 R16, RZ, RZ, R22 ;  /* 0x000000ffff107224 */ /* 0x008fe200078e0016 */
[----:B------:R-:W-:Y:S01]  /*27ff0*/  MOV R17, R23 ;  /* 0x0000001700117202 */ /* 0x000fe20000000f00 */
[----:B------:R-:W4:Y:S01]  /*28000*/  LDL.LU R22, [R1+0x3250] ;  /* 0x0032500001167983 */ /* 0x000f220000300800 */
[----:B------:R-:W4:Y:S02]  /*28010*/  LDL.LU R23, [R1+0x324c] ;  /* 0x00324c0001177983 */ /* 0x000f240000300800 */
[----:B0-----:R-:W-:Y:S01]  /*28020*/  IMAD.MOV.U32 R18, RZ, RZ, R0 ;  /* 0x000000ffff127224 */ /* 0x001fe200078e0000 */
[----:B-1----:R-:W-:Y:S01]  /*28030*/  MOV R19, R29 ;  /* 0x0000001d00137202 */ /* 0x002fe20000000f00 */
[----:B------:R-:W3:Y:S06]  /*28040*/  LDL.LU R0, [R1+0x3248] ;  /* 0x0032480001007983 */ /* 0x000eec0000300800 */
[----:B--2---:R-:W-:Y:S11]  /*28050*/  HMMA.16816.F32.BF16 R12, R12, R4, R16 ;  /* 0x000000040c0c723c */ /* 0x004ff60000041810 */
[----:B------:R-:W-:Y:S11]  /*28060*/  @!UPT UIADD3 URZ, URZ, URZ, URZ ;  /* 0x0000003f3f3ff290 */ /* 0x000ff6000fffe03f */
[----:B------:R-:W-:Y:S01]  /*28070*/  @!UPT UIADD3 URZ, URZ, URZ, URZ ;  /* 0x0000003f3f3ff290 */ /* 0x000fe2000fffe03f */
[----:B------:R-:W-:Y:S01]  /*28080*/  STL.64 [R1+0x90], R12 ;  /* 0x0000900c01007387 */ /* 0x000fe20000100a00 */
[----:B------:R-:W-:Y:S01]  /*28090*/  IMAD.MOV.U32 R29, RZ, RZ, R14 ;  /* 0x000000ffff1d7224 */ /* 0x000fe200078e000e */
[----:B------:R-:W-:Y:S01]  /*280a0*/  MOV R6, R15 ;  /* 0x0000000f00067202 */ /* 0x000fe20000000f00 */
[----:B------:R-:W-:Y:S01]  /*280b0*/  IMAD.MOV.U32 R14, RZ, RZ, R3 ;  /* 0x000000ffff0e7224 */ /* 0x000fe200078e0003 */
[----:B------:R-:W-:Y:S01]  /*280c0*/  MOV R15, R2 ;  /* 0x00000002000f7202 */ /* 0x000fe20000000f00 */
[----:B------:R-:W-:Y:S01]  /*280d0*/  IMAD.MOV.U32 R3, RZ, RZ, R8 ;  /* 0x000000ffff037224 */ /* 0x000fe200078e0008 */
[----:B------:R-:W-:Y:S01]  /*280e0*/  MOV R2, R9 ;  /* 0x0000000900027202 */ /* 0x000fe20000000f00 */
[----:B------:R-:W2:Y:S01]  /*280f0*/  LDL.LU.64 R10, [R1+0x3240] ;  /* 0x00324000010a7983 */ /* 0x000ea20000300a00 */
[C---:B----4-:R-:W-:Y:S03]  /*28100*/  HMMA.16816.F32.BF16 R24, R20.reuse, R8, R24 ;  /* 0x000000081418723c */ /* 0x050fe60000041818 */
[----:B------:R-:W2:Y:S11]  /*28110*/  LDL.LU.64 R8, [R1+0x3238] ;  /* 0x0032380001087983 */ /* 0x000eb60000300a00 */
[----:B------:R-:W-:Y:S09]  /*28120*/  @!UPT UIADD3 URZ, URZ, URZ, URZ ;  /* 0x0000003f3f3ff290 */ /* 0x000ff2000fffe03f */
[----:B------:R0:W-:Y:S01]  /*28130*/  STL [R1+0xb0], R24 ;  /* 0x0000b01801007387 */ /* 0x0001e20000100800 */
[----:B------:R-:W-:Y:S01]  /*28140*/  MOV R18, R26 ;  /* 0x0000001a00127202 */ /* 0x000fe20000000f00 */
[----:B------:R-:W-:Y:S02]  /*28150*/  IMAD.MOV.U32 R19, RZ, RZ, R27 ;  /* 0x000000ffff137224 */ /* 0x000fe400078e001b */
[----:B------:R-:W-:Y:S01]  /*28160*/  IMAD.MOV.U32 R16, RZ, RZ, R25 ;  /* 0x000000ffff107224 */ /* 0x000fe200078e0019 */
[----:B------:R-:W4:Y:S04]  /*28170*/  LDL.LU.64 R26, [R1+0x3230] ;  /* 0x00323000011a7983 */ /* 0x000f280000300a00 */
[----:B0-----:R-:W4:Y:S01]  /*28180*/  LDL.LU.64 R24, [R1+0x3228] ;  /* 0x0032280001187983 */ /* 0x001f220000300a00 */
[----:B------:R-:W-:Y:S02]  /*28190*/  STL.64 [R1+0x3200], R18 ;  /* 0x0032001201007387 */ /* 0x000fe40000100a00 */
[----:B------:R0:W-:Y:S02]  /*281a0*/  STL [R1+0x31fc], R16 ;  /* 0x0031fc1001007387 */ /* 0x0001e40000100800 */
[----:B------:R-:W-:Y:S01]  /*281b0*/  IMAD.MOV.U32 R17, RZ, RZ, R2 ;  /* 0x000000ffff117224 */ /* 0x000fe200078e0002 */
[----:B----4-:R-:W-:Y:S01]  /*281c0*/  HMMA.16816.F32.BF16 R20, R20, R4, R24 ;  /* 0x000000041414723c */ /* 0x010fe20000041818 */
[----:B------:R-:W2:Y:S01]  /*281d0*/  LDL.LU.64 R26, [R1+0x3220] ;  /* 0x00322000011a7983 */ /* 0x000ea20000300a00 */
[----:B------:R-:W2:Y:S01]  /*281e0*/  LDL.LU.64 R24, [R1+0x3218] ;  /* 0x0032180001187983 */ /* 0x000ea20000300a00 */
[----:B0-----:R-:W-:Y:S01]  /*281f0*/  MOV R16, R3 ;  /* 0x0000000300107202 */ /* 0x001fe20000000f00 */
[----:B------:R-:W-:Y:S01]  /*28200*/  IMAD.MOV.U32 R12, RZ, RZ, R28 ;  /* 0x000000ffff0c7224 */ /* 0x000fe200078e001c */
[----:B------:R-:W-:Y:S11]  /*28210*/  MOV R13, R7 ;  /* 0x00000007000d7202 */ /* 0x000ff60000000f00 */
[----:B------:R-:W-:Y:S08]  /*28220*/  @!UPT UIADD3 URZ, URZ, URZ, URZ ;  /* 0x0000003f3f3ff290 */ /* 0x000ff0000fffe03f */
[----:B------:R-:W-:Y:S01]  /*28230*/  MOV R3, R22 ;  /* 0x0000001600037202 */ /* 0x000fe20000000f00 */
[----:B------:R-:W-:Y:S01]  /*28240*/  IMAD.MOV.U32 R2, RZ, RZ, R23 ;  /* 0x000000ffff027224 */ /* 0x000fe200078e0017 */
[----:B------:R-:W-:Y:S01]  /*28250*/  MOV R7, R20 ;  /* 0x0000001400077202 */ /* 0x000fe20000000f00 */
[----:B------:R-:W-:Y:S01]  /*28260*/  IMAD.MOV.U32 R28, RZ, RZ, R21 ;  /* 0x000000ffff1c7224 */ /* 0x000fe200078e0015 */
[C---:B--2---:R-:W-:Y:S08]  /*28270*/  HMMA.16816.F32.BF16 R8, R24.reuse, R16, R8 ;  /* 0x000000101808723c */ /* 0x044ff00000041808 */
[----:B------:R-:W-:Y:S11]  /*28280*/  HMMA.16816.F32.BF16 R24, R24, R4, R12 ;  /* 0x000000041818723c */ /* 0x000ff6000004180c */
[----:B------:R-:W-:Y:S05]  /*28290*/  @!UPT UIADD3 URZ, URZ, URZ, URZ ;  /* 0x0000003f3f3ff290 */ /* 0x000fea000fffe03f */
[----:B------:R-:W-:Y:S01]  /*282a0*/  MOV R23, R8 ;  /* 0x0000000800177202 */ /* 0x000fe20000000f00 */
[----:B------:R-:W-:Y:S01]  /*282b0*/  IMAD.MOV.U32 R22, RZ, RZ, R9 ;  /* 0x000000ffff167224 */ /* 0x000fe200078e0009 */
[----:B------:R-:W-:Y:S01]  /*282c0*/  MOV R21, R10 ;  /* 0x0000000a00157202 */ /* 0x000fe20000000f00 */
[----:B------:R-:W-:Y:S02]  /*282d0*/  IMAD.MOV.U32 R20, RZ, RZ, R11 ;  /* 0x000000ffff147224 */ /* 0x000fe400078e000b */
[----:B------:R-:W2:Y:S01]  /*282e0*/  LDL.LU.64 R10, [R1+0x3210] ;  /* 0x00321000010a7983 */ /* 0x000ea20000300a00 */
[----:B------:R-:W2:Y:S02]  /*282f0*/  LDL.LU.64 R8, [R1+0x3208] ;  /* 0x0032080001087983 */ /* 0x000ea40000300a00 */
[----:B------:R-:W-:Y:S02]  /*28300*/  STL.64 [R1+0x31a8], R22 ;  /* 0x0031a81601007387 */ /* 0x000fe40000100a00 */
[----:B------:R0:W-:Y:S01]  /*28310*/  STL.64 [R1+0x31a0], R20 ;  /* 0x0031a01401007387 */ /* 0x0001e20000100a00 */
[----:B------:R-:W4:Y:S04]  /*28320*/  LDL R15, [R1+0x12dc] ;  /* 0x0012dc00010f7983 */ /* 0x000f280000100800 */
[----:B0-----:R-:W2:Y:S01]  /*28330*/  LDL.LU R20, [R1+0x40] ;  /* 0x0000400001147983 */ /* 0x001ea20000300800 */
[----:B------:R-:W-:Y:S02]  /*28340*/  STL.64 [R1+0xa0], R24 ;  /* 0x0000a01801007387 */ /* 0x000fe40000100a00 */
[----:B------:R-:W-:Y:S02]  /*28350*/  STL.64 [R1+0xa8], R26 ;  /* 0x0000a81a01007387 */ /* 0x000fe40000100a00 */
[----:B---3--:R-:W0:Y:S04]  /*28360*/  LDSM.16.MT88.4 R24, [R0+0xc800] ;  /* 0x00c800000018783b */ /* 0x008e280000004200 */
[----:B------:R-:W3:Y:S01]  /*28370*/  LDL.LU R21, [R1+0x44] ;  /* 0x0000440001157983 */ /* 0x000ee20000300800 */
[----:B------:R-:W3:Y:S02]  /*28380*/  LDL.LU R22, [R1+0x48] ;  /* 0x0000480001167983 */ /* 0x000ee40000300800 */
[----:B------:R-:W3:Y:S01]  /*28390*/  LDL.LU R23, [R1+0x4c] ;  /* 0x00004c0001177983 */ /* 0x000ee20000300800 */
[----:B0-----:R-:W-:Y:S01]  /*283a0*/  STL [R1+0x319c], R24 ;  /* 0x00319c1801007387 */ /* 0x001fe20000100800 */
[----:B------:R0:W-:Y:S02]  /*283b0*/  STL [R1+0x3198], R25 ;  /* 0x0031981901007387 */ /* 0x0001e40000100800 */
[----:B------:R-:W-:Y:S02]  /*283c0*/  STL [R1+0x3184], R26 ;  /* 0x0031841a01007387 */ /* 0x000fe40000100800 */
[----:B------:R1:W-:Y:S01]  /*283d0*/  STL [R1+0x3180], R27 ;  /* 0x0031801b01007387 */ /* 0x0003e20000100800 */
[----:B0-----:R-:W2:Y:S01]  /*283e0*/  LDL.LU.64 R24, [R1+0x60] ;  /* 0x0000600001187983 */ /* 0x001ea20000300a00 */
[----:B-1----:R-:W2:Y:S02]  /*283f0*/  LDL.LU.64 R26, [R1+0x68] ;  /* 0x00006800011a7983 */ /* 0x002ea40000300a00 */
[----:B------:R-:W3:Y:S01]  /*28400*/  LDL.LU.64 R18, [R1+0x3200] ;  /* 0x0032000001127983 */ /* 0x000ee20000300a00 */
[----:B--2---:R-:W-:Y:S01]  /*28410*/  HMMA.16816.F32.BF16 R8, R24, R16, R8 ;  /* 0x000000101808723c */ /* 0x004fe20000041808 */
[----:B------:R-:W2:Y:S06]  /*28420*/  LDL.LU R16, [R1+0x31fc] ;  /* 0x0031fc0001107983 */ /* 0x000eac0000300800 */
[----:B------:R-:W-:Y:S11]  /*28430*/  MOV R17, R24 ;  /* 0x0000001800117202 */ /* 0x000ff60000000f00 */
[----:B------:R-:W-:Y:S05]  /*28440*/  @!UPT UIADD3 URZ, URZ, URZ, URZ ;  /* 0x0000003f3f3ff290 */ /* 0x000fea000fffe03f */
[----:B------:R-:W-:Y:S01]  /*28450*/  STL.64 [R1+0x80], R8 ;  /* 0x0000800801007387 */ /* 0x000fe20000100a00 */
[----:B------:R-:W-:Y:S02]  /*28460*/  STL.64 [R1+0x88], R10 ;  /* 0x0000880a01007387 */ /* 0x000fe40000100a00 */
[----:B------:R-:W4:Y:S01]  /*28470*/  LDL.LU R24, [R1+0xb0] ;  /* 0x0000b00001187983 */ /* 0x000f220000300800 */
[----:B------:R-:W-:Y:S01]  /*28480*/  MOV R13, R26 ;  /* 0x0000001a000d7202 */ /* 0x000fe20000000f00 */
[----:B------:R-:W-:Y:S02]  /*28490*/  IMAD.MOV.U32 R12, RZ, RZ, R27 ;  /* 0x000000ffff0c7224 */ /* 0x000fe400078e001b */
[----:B------:R-:W-:Y:S02]  /*284a0*/  IMAD.MOV.U32 R14, RZ, RZ, R25 ;  /* 0x000000ffff0e7224 */ /* 0x000fe400078e0019 */
[----:B---3--:R-:W-:Y:S01]  /*284b0*/  IMAD.MOV.U32 R26, RZ, RZ, R18 ;  /* 0x000000ffff1a7224 */ /* 0x008fe200078e0012 */
[----:B------:R-:W-:-:S02]  /*284c0*/  MOV R27, R19 ;  /* 0x00000013001b7202 */ /* 0x000fc40000000f00 */
[----:B--2---:R-:W-:Y:S02]  /*284d0*/  MOV R25, R16 ;  /* 0x0000001000197202 */ /* 0x004fe40000000f00 */
[----:B------:R-:W2:Y:S01]  /*284e0*/  LDL.LU R16, [R1+0x31f8] ;  /* 0x0031f80001107983 */ /* 0x000ea20000300800 */
[----:B------:R-:W3:Y:S02]  /*284f0*/  LDL.LU R18, [R1+0x31f4] ;  /* 0x0031f40001127983 */ /* 0x000ee40000300800 */
[----:B------:R-:W2:Y:S02]  /*28500*/  LDL.LU R19, [R1+0x31f0] ;  /* 0x0031f00001137983 */ /* 0x000ea40000300800 */
[----:B------:R0:W-:Y:S02]  /*28510*/  STL.64 [R1+0x31b8], R26 ;  /* 0x0031b81a01007387 */ /* 0x0001e40000100a00 */
[----:B0-----:R-:W-:Y:S01]  /*28520*/  IMAD.MOV.U32 R26, RZ, RZ, R29 ;  /* 0x000000ffff1a7224 */ /* 0x001fe200078e001d */
[----:B----4-:R0:W-:Y:S04]  /*28530*/  STL.64 [R1+0x31b0], R24 ;  /* 0x0031b01801007387 */ /* 0x0101e80000100a00 */
[----:B0-----:R-:W4:Y:S01]  /*28540*/  LDL.LU R24, [R1+0x90] ;  /* 0x0000900001187983 */ /* 0x001f220000300800 */
[----:B------:R-:W4:Y:S02]  /*28550*/  LDL.LU R25, [R1+0x94] ;  /* 0x0000940001197983 */ /* 0x000f240000300800 */
[----:B------:R-:W2:Y:S01]  /*28560*/  LDL.LU R29, [R1+0x31ec] ;  /* 0x0031ec00011d7983 */ /* 0x000ea20000300800 */
[----:B------:R-:W-:-:S02]  /*28570*/  MOV R27, R6 ;  /* 0x00000006001b7202 */ /* 0x000fc40000000f00 */
[----:B------:R-:W3:Y:S03]  /*28580*/  LDL.LU R6, [R1+0x31e8] ;  /* 0x0031e80001067983 */ /* 0x000ee60000300800 */
[----:B------:R-:W-:Y:S01]  /*28590*/  STL.64 [R1+0x31c8], R26 ;  /* 0x0031c81a01007387 */ /* 0x000fe20000100a00 */
[----:B--2---:R-:W0:Y:S04]  /*285a0*/  LDSM.16.MT88.4 R8, [R29+0xc800] ;  /* 0x00c800001d08783b */ /* 0x004e280000004200 */
[----:B----4-:R1:W-:Y:S02]  /*285b0*/  STL.64 [R1+0x31c0], R24 ;  /* 0x0031c01801007387 */ /* 0x0103e40000100a00 */
[----:B-1----:R-:W-:-:S02]  /*285c0*/  IMAD.MOV.U32 R25, RZ, RZ, R19 ;  /* 0x000000ffff197224 */ /* 0x002fc400078e0013 */
[----:B------:R-:W2:Y:S04]  /*285d0*/  LDL.LU R24, [R1+0x70] ;  /* 0x0000700001187983 */ /* 0x000ea80000300800 */
[----:B------:R-:W1:Y:S01]  /*285e0*/  S2R R19, SR_TID.X ;  /* 0x0000000000137919 */ /* 0x000e620000002100 */
[----:B------:R-:W-:Y:S01]  /*285f0*/  IMAD.MOV.U32 R27, RZ, RZ, R16 ;  /* 0x000000ffff1b7224 */ /* 0x000fe200078e0010 */
[----:B---3--:R-:W-:Y:S02]  /*28600*/  MOV R26, R18 ;  /* 0x00000012001a7202 */ /* 0x008fe40000000f00 */
[C---:B-1----:R-:W-:Y:S01]  /*28610*/  LOP3.LUT R16, R19.reuse, 0x7, RZ, 0xc0, !PT ;  /* 0x0000000713107812 */ /* 0x042fe200078ec0ff */
[----:B0-----:R-:W-:Y:S01]  /*28620*/  STL.64 [R1+0x3168], R10 ;  /* 0x0031680a01007387 */ /* 0x001fe20000100a00 */
[----:B------:R0:W-:Y:S01]  /*28630*/  STL.64 [R1+0x3160], R8 ;  /* 0x0031600801007387 */ /* 0x0001e20000100a00 */
[----:B------:R-:W-:-:S02]  /*28640*/  LOP3.LUT R18, R19, 0x10, RZ, 0xc0, !PT ;  /* 0x0000001013127812 */ /* 0x000fc400078ec0ff */
[----:B0-----:R-:W-:Y:S01]  /*28650*/  MOV R8, R17 ;  /* 0x0000001100087202 */ /* 0x001fe20000000f00 */
[----:B------:R-:W-:Y:S01]  /*28660*/  IMAD.SHL.U32 R17, R19, 0x2, RZ ;  /* 0x0000000213117824 */ /* 0x000fe200078e00ff */
[----:B------:R-:W-:-:S05]  /*28670*/  SHF.L.U32 R19, R16, 0x4, RZ ;  /* 0x0000000410137819 */ /* 0x000fca00000006ff */
[----:B------:R-:W-:-:S05]  /*28680*/  IMAD R19, R16, 0x80, R19 ;  /* 0x0000008010137824 */ /* 0x000fca00078e0213 */
[----:B------:R-:W-:-:S04]  /*28690*/  LOP3.LUT R19, R19, 0x10, R17, 0x78, !PT ;  /* 0x0000001013137812 */ /* 0x000fc800078e7811 */
[----:B------:R-:W-:-:S06]  /*286a0*/  LEA R19, R18, R19, 0x6 ;  /* 0x0000001312137211 */ /* 0x000fcc00078e30ff */
[----:B------:R-:W0:Y:S04]  /*286b0*/  LDSM.16.MT88.4 R16, [R19+0xd000] ;  /* 0x00d000001310783b */ /* 0x000e280000004200 */
[----:B0-----:R-:W-:Y:S01]  /*286c0*/  STL.64 [R1+0x10], R16 ;  /* 0x0000101001007387 */ /* 0x001fe20000100a00 */
[----:B------:R-:W-:Y:S02]  /*286d0*/  STL.64 [R1+0x18], R18 ;  /* 0x0000181201007387 */ /* 0x000fe40000100a00 */
[----:B------:R-:W0:Y:S02]  /*286e0*/  LDSM.16.M88.4 R16, [R15+0x10300] ;  /* 0x010300000f10783b */ /* 0x000e240000000200 */
[----:B0-----:R-:W-:Y:S02]  /*286f0*/  STL.64 [R1+0x20], R16 ;  /* 0x0000201001007387 */ /* 0x001fe40000100a00 */
[----:B------:R0:W-:Y:S02]  /*28700*/  STL.64 [R1+0x28], R18 ;  /* 0x0000281201007387 */ /* 0x0001e40000100a00 */
[----:B0-----:R-:W3:Y:S01]  /*28710*/  LDL.LU.64 R18, [R1+0x31e0] ;  /* 0x0031e00001127983 */ /* 0x001ee20000300a00 */
[----:B------:R-:W3:Y:S02]  /*28720*/  LDL.LU.64 R16, [R1+0x31d8] ;  /* 0x0031d80001107983 */ /* 0x000ee40000300a00 */
[----:B------:R-:W-:Y:S01]  /*28730*/  IMAD.MOV.U32 R9, RZ, RZ, R14 ;  /* 0x000000ffff097224 */ /* 0x000fe200078e000e */
[----:B------:R-:W-:Y:S01]  /*28740*/  MOV R10, R13 ;  /* 0x0000000d000a7202 */ /* 0x000fe20000000f00 */
[----:B------:R-:W-:-:S07]  /*28750*/  IMAD.MOV.U32 R11, RZ, RZ, R12 ;  /* 0x000000ffff0b7224 */ /* 0x000fce00078e000c */
[----:B---3--:R-:W-:Y:S11]  /*28760*/  HMMA.16816.F32.BF16 R16, R8, R4, R16 ;  /* 0x000000040810723c */ /* 0x008ff60000041810 */
[----:B------:R-:W-:Y:S11]  /*28770*/  @!UPT UIADD3 URZ, URZ, URZ, URZ ;  /* 0x0000003f3f3ff290 */ /* 0x000ff6000fffe03f */
[----:B------:R-:W-:Y:S02]  /*28780*/  @!UPT UIADD3 URZ, URZ, URZ, URZ ;  /* 0x0000003f3f3ff290 */ /* 0x000fe4000fffe03f */
[----:B------:R-:W-:Y:S01]  /*28790*/  MOV R9, R18 ;  /* 0x0000001200097202 */ /* 0x000fe20000000f00 */
[----:B------:R-:W-:Y:S02]  /*287a0*/  IMAD.MOV.U32 R8, RZ, RZ, R19 ;  /* 0x000000ffff087224 */ /* 0x000fe400078e0013 */
[----:B------:R-:W2:Y:S01]  /*287b0*/  LDL.LU.64 R18, [R1+0x8] ;  /* 0x0000080001127983 */ /* 0x000ea20000300a00 */
[----:B------:R-:W-:Y:S01]  /*287c0*/  MOV R11, R16 ;  /* 0x00000010000b7202 */ /* 0x000fe20000000f00 */
[----:B------:R-:W-:-:S05]  /*287d0*/  IMAD.MOV.U32 R10, RZ, RZ, R17 ;  /* 0x000000ffff0a7224 */ /* 0x000fca00078e0011 */
[----:B------:R-:W-:Y:S01]  /*287e0*/  STL.64 [R1+0x3190], R10 ;  /* 0x0031900a01007387 */ /* 0x000fe20000100a00 */
[----:B------:R-:W-:Y:S02]  /*287f0*/  STL.64 [R1+0x3188], R8 ;  /* 0x0031880801007387 */ /* 0x000fe40000100a00 */
[----:B------:R-:W0:Y:S02]  /*28800*/  LDSM.16.M88.4 R8, [R15+0x18300] ;  /* 0x018300000f08783b */ /* 0x000e240000000200 */
[----:B------:R1:W3:Y:S04]  /*28810*/  LDSM.16.MT88.4 R12, [R6+0xd000] ;  /* 0x00d00000060c783b */ /* 0x0002e80000004200 */
[----:B-1----:R-:W4:Y:S04]  /*28820*/  LDL.LU R6, [R1+0x31d4] ;  /* 0x0031d40001067983 */ /* 0x002f280000300800 */
[----:B0-----:R0:W-:Y:S01]  /*28830*/  STL.64 [R1+0x30], R8 ;  /* 0x0000300801007387 */ /* 0x0011e20000100a00 */
[----:B------:R-:W-:Y:S01]  /*28840*/  STL.64 [R1+0x38], R10 ;  /* 0x0000380a01007387 */ /* 0x000fe20000100a00 */
[----:B0-----:R-:W-:-:S02]  /*28850*/  MOV R8, R7 ;  /* 0x0000000700087202 */ /* 0x001fc40000000f00 */
[----:B------:R-:W4:Y:S01]  /*28860*/  LDL.LU R7, [R1+0x31d0] ;  /* 0x0031d00001077983 */ /* 0x000f220000300800 */
[----:B---3--:R-:W-:Y:S02]  /*28870*/  STL [R1+0x3114], R12 ;  /* 0x0031140c01007387 */ /* 0x008fe40000100800 */
[----:B------:R0:W-:Y:S02]  /*28880*/  STL [R1+0x3110], R13 ;  /* 0x0031100d01007387 */ /* 0x0001e40000100800 */
[----:B------:R-:W-:Y:S01]  /*28890*/  STL [R1+0x310c], R14 ;  /* 0x00310c0e01007387 */ /* 0x000fe20000100800 */
[----:B------:R1:W-:Y:S01]  /*288a0*/  STL [R1+0x3108], R15 ;  /* 0x0031080f01007387 */ /* 0x0003e20000100800 */
[----:B------:R-:W-:-:S03]  /*288b0*/  IMAD.MOV.U32 R9, RZ, RZ, R28 ;  /* 0x000000ffff097224 */ /* 0x000fc600078e001c */
[----:B0-----:R-:W3:Y:S01]  /*288c0*/  LDL.LU.64 R12, [R1+0x50] ;  /* 0x00005000010c7983 */ /* 0x001ee20000300a00 */
[----:B-1----:R-:W3:Y:S01]  /*288d0*/  LDL.LU.64 R14, [R1+0x58] ;  /* 0x00005800010e7983 */ /* 0x002ee20000300a00 */
[C---:B--2---:R-:W-:Y:S11]  /*288e0*/  HMMA.16816.F32.BF16 R24, R20.reuse, R18, R24 ;  /* 0x000000121418723c */ /* 0x044ff60000041818 */
[----:B------:R-:W-:Y:S11]  /*288f0*/  @!UPT UIADD3 URZ, URZ, URZ, URZ ;  /* 0x0000003f3f3ff290 */ /* 0x000ff6000fffe03f */
[----:B------:R-:W-:Y:S01]  /*28900*/  @!UPT UIADD3 URZ, URZ, URZ, URZ ;  /* 0x0000003f3f3ff290 */ /* 0x000fe2000fffe03f */
[----:B------:R0:W-:Y:S01]  /*28910*/  STL [R1+0x70], R24 ;  /* 0x0000701801007387 */ /* 0x0001e20000100800 */
[----:B------:R-:W-:Y:S01]  /*28920*/  IMAD.MOV.U32 R5, RZ, RZ, R26 ;  /* 0x000000ffff057224 */ /* 0x000fe200078e001a */
[----:B------:R-:W-:Y:S02]  /*28930*/  MOV R4, R27 ;  /* 0x0000001b00047202 */ /* 0x000fe40000000f00 */
[----:B------:R-:W-:Y:S01]  /*28940*/  MOV R28, R25 ;  /* 0x00000019001c7202 */ /* 0x000fe20000000f00 */
[----:B------:R-:W4:Y:S04]  /*28950*/  LDL.LU.64 R26, [R1+0x31c8] ;  /* 0x0031c800011a7983 */ /* 0x000f280000300a00 */
[----:B0-----:R-:W4:Y:S02]  /*28960*/  LDL.LU.64 R24, [R1+0x31c0] ;  /* 0x0031c00001187983 */ /* 0x001f240000300a00 */
[----:B----4-:R-:W-:Y:S02]  /*28970*/  HMMA.16816.F32.BF16 R20, R20, R6, R24 ;  /* 0x000000061414723c */ /* 0x010fe40000041818 */
[----:B------:R-:W2:Y:S01]  /*28980*/  LDL.LU.64 R26, [R1+0x31b8] ;  /* 0x0031b800011a7983 */ /* 0x000ea20000300a00 */
[----:B------:R-:W2:Y:S11]  /*28990*/  LDL.LU.64 R24, [R1+0x31b0] ;  /* 0x0031b00001187983 */ /* 0x000eb60000300a00 */
[----:B------:R-:W-:Y:S09]  /*289a0*/  @!UPT UIADD3 URZ, URZ, URZ, URZ ;  /* 0x0000003f3f3ff290 */ /* 0x000ff2000fffe03f */
[----:B------:R-:W-:Y:S01]  /*289b0*/  STL.64 [R1+0x90], R20 ;  /* 0x0000901401007387 */ /* 0x000fe20000100a00 */
[----:B------:R0:W-:Y:S03]  /*289c0*/  STL.64 [R1+0x98], R22 ;  /* 0x0000981601007387 */ /* 0x0001e60000100a00 */
[----:B0-----:R-:W4:Y:S01]  /*289d0*/  LDL.LU.64 R22, [R1+0x31a8] ;  /* 0x0031a80001167983 */ /* 0x001f220000300a00 */
[----:B------:R-:W4:Y:S01]  /*289e0*/  LDL.LU.64 R20, [R1+0x31a0] ;  /* 0x0031a00001147983 */ /* 0x000f220000300a00 */
[----:B------:R-:W-:Y:S01]  /*289f0*/  MOV R10, R3 ;  /* 0x00000003000a7202 */ /* 0x000fe20000000f00 */
[----:B------:R-:W-:Y:S02]  /*28a00*/  IMAD.MOV.U32 R11, RZ, RZ, R2 ;  /* 0x000000ffff0b7224 */ /* 0x000fe400078e0002 */
[----:B---3--:R-:W-:Y:S01]  /*28a10*/  IMAD.MOV.U32 R3, RZ, RZ, R14 ;  /* 0x000000ffff037224 */ /* 0x008fe200078e000e */
[----:B------:R-:W-:Y:S01]  /*28a20*/  MOV R2, R15 ;  /* 0x0000000f00027202 */ /* 0x000fe20000000f00 */
[----:B--2---:R-:W-:Y:S11]  /*28a30*/  HMMA.16816.F32.BF16 R24, R12, R18, R24 ;  /* 0x000000120c18723c */ /* 0x004ff60000041818 */
[----:B------:R-:W-:Y:S11]  /*28a40*/  @!UPT UIADD3 URZ, URZ, URZ, URZ ;  /* 0x0000003f3f3ff290 */ /* 0x000ff6000fffe03f */
[----:B------:R-:W-:Y:S01]  /*28a50*/  @!UPT UIADD3 URZ, URZ, URZ, URZ ;  /* 0x0000003f3f3ff290 */ /* 0x000fe2000fffe03f */
[----:B------:R-:W-:Y:S01]  /*28a60*/  STL.64 [R1+0xb0], R24 ;  /* 0x0000b01801007387 */ /* 0x000fe20000100a00 */
[----:B------:R0:W-:Y:S02]  /*28a70*/  STL.64 [R1+0xb8], R26 ;  /* 0x0000b81a01007387 */ /* 0x0001e40000100a00 */
[----:B0-----:R-:W-:Y:S01]  /*28a80*/  IMAD.MOV.U32 R26, RZ, RZ, R18 ;  /* 0x000000ffff1a7224 */ /* 0x001fe200078e0012 */
[----:B------:R-:W-:Y:S01]  /*28a90*/  MOV R27, R19 ;  /* 0x00000013001b7202 */ /* 0x000fe20000000f00 */
[----:B------:R-:W-:Y:S01]  /*28aa0*/  IMAD.MOV.U32 R24, RZ, RZ, R12 ;  /* 0x000000ffff187224 */ /* 0x000fe200078e000c */
[----:B------:R-:W0:Y:S01]  /*28ab0*/  LDSM.16.MT88.4 R16, [R0+0xd000] ;  /* 0x00d000000010783b */ /* 0x000e220000004200 */
[----:B------:R-:W-:Y:S01]  /*28ac0*/  MOV R25, R13 ;  /* 0x0000000d00197202 */ /* 0x000fe20000000f00 */
[----:B----4-:R-:W-:Y:S01]  /*28ad0*/  IMAD.MOV.U32 R12, RZ, RZ, R23 ;  /* 0x000000ffff0c7224 */ /* 0x010fe200078e0017 */
[----:B------:R-:W-:Y:S01]  /*28ae0*/  MOV R13, R22 ;  /* 0x00000016000d7202 */ /* 0x000fe20000000f00 */
[----:B------:R-:W-:Y:S01]  /*28af0*/  IMAD.MOV.U32 R14, RZ, RZ, R21 ;  /* 0x000000ffff0e7224 */ /* 0x000fe200078e0015 */
[----:B------:R-:W-:-:S02]  /*28b00*/  MOV R15, R20 ;  /* 0x00000014000f7202 */ /* 0x000fc40000000f00 */
[----:B------:R-:W1:Y:S04]  /*28b10*/  LDSM.16.MT88.4 R20, [R29+0xd000] ;  /* 0x00d000001d14783b */ /* 0x000e680000004200 */
[----:B0-----:R-:W-:Y:S01]  /*28b20*/  STL.64 [R1+0x30f8], R18 ;  /* 0x0030f81201007387 */ /* 0x001fe20000100a00 */
[----:B------:R0:W-:Y:S03]  /*28b30*/  STL.64 [R1+0x30f0], R16 ;  /* 0x0030f01001007387 */ /* 0x0001e60000100a00 */
[----:B0-----:R-:W2:Y:S04]  /*28b40*/  LDL R16, [R1+0x20] ;  /* 0x0000200001107983 */ /* 0x001ea80000100800 */
[----:B------:R-:W2:Y:S01]  /*28b50*/  LDL R17, [R1+0x24] ;  /* 0x0000240001117983 */ /* 0x000ea20000100800 */
[----:B-1----:R0:W-:Y:S02]  /*28b60*/  STL [R1+0x30c4], R20 ;  /* 0x0030c41401007387 */ /* 0x0021e40000100800 */
[----:B------:R1:W-:Y:S02]  /*28b70*/  STL [R1+0x30c0], R21 ;  /* 0x0030c01501007387 */ /* 0x0003e40000100800 */
[----:B------:R3:W-:Y:S01]  /*28b80*/  STL [R1+0x30bc], R22 ;  /* 0x0030bc1601007387 */ /* 0x0007e20000100800 */
[----:B------:R4:W-:Y:S01]  /*28b90*/  STL [R1+0x30b8], R23 ;  /* 0x0030b81701007387 */ /* 0x0009e20000100800 */
[----:B0-----:R-:W-:Y:S01]  /*28ba0*/  IMAD.MOV.U32 R20, RZ, RZ, R24 ;  /* 0x000000ffff147224 */ /* 0x001fe200078e0018 */
[----:B-1----:R-:W-:Y:S01]  /*28bb0*/  MOV R21, R25 ;  /* 0x0000001900157202 */ /* 0x002fe20000000f00 */
[----:B---3--:R-:W-:Y:S01]  /*28bc0*/  IMAD.MOV.U32 R22, RZ, RZ, R3 ;  /* 0x000000ffff167224 */ /* 0x008fe200078e0003 */
[----:B----4-:R-:W-:Y:S01]  /*28bd0*/  MOV R23, R2 ;  /* 0x0000000200177202 */ /* 0x010fe20000000f00 */
[----:B------:R-:W3:Y:S01]  /*28be0*/  LDL.LU R24, [R1+0x319c] ;  /* 0x00319c0001187983 */ /* 0x000ee20000300800 */
[----:B------:R-:W3:Y:S05]  /*28bf0*/  LDL.LU R25, [R1+0x3198] ;  /* 0x0031980001197983 */ /* 0x000eea0000300800 */
[----:B------:R-:W-:Y:S01]  /*28c00*/  HMMA.16816.F32.BF16 R20, R20, R6, R8 ;  /* 0x000000061414723c */ /* 0x000fe20000041808 */
[----:B------:R-:W4:Y:S01]  /*28c10*/  LDL.LU.64 R10, [R1+0x3190] ;  /* 0x00319000010a7983 */ /* 0x000f220000300a00 */
[----:B------:R-:W3:Y:S11]  /*28c20*/  LDL.LU.64 R8, [R1+0x3188] ;  /* 0x0031880001087983 */ /* 0x000ef60000300a00 */
[----:B------:R-:W-:Y:S11]  /*28c30*/  @!UPT UIADD3 URZ, URZ, URZ, URZ ;  /* 0x0000003f3f3ff290 */ /* 0x000ff6000fffe03f */
[----:B------:R-:W-:Y:S02]  /*28c40*/  IMAD.MOV.U32 R19, RZ, RZ, R20 ;  /* 0x000000ffff137224 */ /* 0x000fe400078e0014 */
[----:B------:R-:W0:Y:S01]  /*28c50*/  S2R R20, SR_TID.X ;  /* 0x0000000000147919 */ /* 0x000e220000002100 */
[----:B------:R-:W-:Y:S02]  /*28c60*/  MOV R2, R23 ;  /* 0x0000001700027202 */ /* 0x000fe40000000f00 */
[----:B------:R-:W-:Y:S01]  /*28c70*/  MOV R18, R21 ;  /* 0x0000001500127202 */ /* 0x000fe20000000f00 */
[----:B------:R-:W-:Y:S01]  /*28c80*/  IMAD.MOV.U32 R3, RZ, RZ, R22 ;  /* 0x000000ffff037224 */ /* 0x000fe200078e0016 */
[C---:B0-----:R-:W-:Y:S01]  /*28c90*/  LOP3.LUT R23, R20.reuse, 0x7, RZ, 0xc0, !PT ;  /* 0x0000000714177812 */ /* 0x041fe200078ec0ff */
[C---:B------:R-:W-:Y:S01]  /*28ca0*/  IMAD.SHL.U32 R22, R20.reuse, 0x2, RZ ;  /* 0x0000000214167824 */ /* 0x040fe200078e00ff */
[----:B------:R-:W-:Y:S02]  /*28cb0*/  LOP3.LUT R21, R20, 0x10, RZ, 0xc0, !PT ;  /* 0x0000001014157812 */ /* 0x000fe400078ec0ff */
[----:B------:R-:W-:-:S05]  /*28cc0*/  SHF.L.U32 R20, R23, 0x4, RZ ;  /* 0x0000000417147819 */ /* 0x000fca00000006ff */
[----:B------:R-:W-:-:S05]  /*28cd0*/  IMAD R20, R23, 0x80, R20 ;  /* 0x0000008017147824 */ /* 0x000fca00078e0214 */
[----:B------:R-:W-:Y:S01]  /*28ce0*/  LOP3.LUT R20, R20, 0x10, R22, 0x78, !PT ;  /* 0x0000001014147812 */ /* 0x000fe200078e7816 */
[----:B------:R-:W-:Y:S03]  /*28cf0*/  STL.64 [R1+0x3178], R6 ;  /* 0x0031780601007387 */ /* 0x000fe60000100a00 */
[----:B------:R-:W-:Y:S01]  /*28d00*/  LEA R20, R21, R20, 0x6 ;  /* 0x0000001415147211 */ /* 0x000fe200078e30ff */
[----:B------:R-:W-:Y:S04]  /*28d10*/  STL.64 [R1+0x3170], R4 ;  /* 0x0031700401007387 */ /* 0x000fe80000100a00 */
[----:B------:R-:W0:Y:S01]  /*28d20*/  LDSM.16.MT88.4 R4, [R20+0xd800] ;  /* 0x00d800001404783b */ /* 0x000e220000004200 */
[----:B------:R-:W-:Y:S03]  /*28d30*/  STL.64 [R1+0x3140], R18 ;  /* 0x0031401201007387 */ /* 0x000fe60000100a00 */
[----:B--2---:R4:W-:Y:S02]  /*28d40*/  STL.64 [R1+0x3138], R16 ;  /* 0x0031381001007387 */ /* 0x0049e40000100a00 */
[----:B----4-:R-:W-:-:S02]  /*28d50*/  IMAD.MOV.U32 R16, RZ, RZ, R11 ;  /* 0x000000ffff107224 */ /* 0x010fc400078e000b */
[----:B---3--:R-:W-:Y:S01]  /*28d60*/  IMAD.MOV.U32 R18, RZ, RZ, R9 ;  /* 0x000000ffff127224 */ /* 0x008fe200078e0009 */
[----:B------:R-:W-:Y:S02]  /*28d70*/  MOV R19, R8 ;  /* 0x0000000800137202 */ /* 0x000fe40000000f00 */
[----:B------:R-:W-:Y:S01]  /*28d80*/  MOV R17, R10 ;  /* 0x0000000a00117202 */ /* 0x000fe20000000f00 */
[----:B------:R-:W2:Y:S01]  /*28d90*/  LDL.LU R8, [R1+0xa0] ;  /* 0x0000a00001087983 */ /* 0x000ea20000300800 */
[----:B------:R-:W2:Y:S02]  /*28da0*/  LDL.LU R9, [R1+0xa4] ;  /* 0x0000a40001097983 */ /* 0x000ea40000300800 */
[----:B------:R-:W2:Y:S02]  /*28db0*/  LDL.LU R10, [R1+0xa8] ;  /* 0x0000a800010a7983 */ /* 0x000ea40000300800 */
[----:B------:R-:W2:Y:S01]  /*28dc0*/  LDL.LU R11, [R1+0xac] ;  /* 0x0000ac00010b7983 */ /* 0x000ea20000300800 */
[----:B------:R1:W-:Y:S01]  /*28dd0*/  STL.64 [R1+0x3150], R18 ;  /* 0x0031501201007387 */ /* 0x0003e20000100a00 */
[----:B------:R-:W-:Y:S02]  /*28de0*/  STL.64 [R1+0x3148], R16 ;  /* 0x0031481001007387 */ /* 0x000fe40000100a00 */
[----:B-1----:R-:W-:Y:S01]  /*28df0*/  IMAD.MOV.U32 R18, RZ, RZ, R26 ;  /* 0x000000ffff127224 */ /* 0x002fe200078e001a */
[----:B------:R-:W-:Y:S01]  /*28e00*/  MOV R19, R27 ;  /* 0x0000001b00137202 */ /* 0x000fe20000000f00 */
[----:B------:R-:W3:Y:S01]  /*28e10*/  LDL.LU R26, [R1+0x3184] ;  /* 0x00318400011a7983 */ /* 0x000ee20000300800 */
[----:B------:R-:W3:Y:S02]  /*28e20*/  LDL.LU R27, [R1+0x3180] ;  /* 0x00318000011b7983 */ /* 0x000ee40000300800 */
[----:B0-----:R-:W-:Y:S02]  /*28e30*/  STL.64 [R1+0x50], R4 ;  /* 0x0000500401007387 */ /* 0x001fe40000100a00 */
[----:B------:R3:W-:Y:S01]  /*28e40*/  STL [R1+0x58], R6 ;  /* 0x0000580601007387 */ /* 0x0007e20000100800 */
[----:B------:R-:W4:Y:S01]  /*28e50*/  LDL R21, [R1+0x12b4] ;  /* 0x0012b40001157983 */ /* 0x000f220000100800 */
[----:B------:R-:W-:-:S05]  /*28e60*/  IMAD.MOV.U32 R20, RZ, RZ, R7 ;  /* 0x000000ffff147224 */ /* 0x000fca00078e0007 */
[----:B------:R0:W-:Y:S01]  /*28e70*/  STL [R1+0x30c8], R20 ;  /* 0x0030c81401007387 */ /* 0x0001e20000100800 */
[C---:B---3--:R-:W-:Y:S03]  /*28e80*/  HMMA.16816.F32.BF16 R4, R24.reuse, R18, R12 ;  /* 0x000000121804723c */ /* 0x048fe6000004180c */
[----:B----4-:R1:W-:Y:S01]  /*28e90*/  STL [R1+0x3158], R21 ;  /* 0x0031581501007387 */ /* 0x0103e20000100800 */
[----:B0-----:R-:W3:Y:S03]  /*28ea0*/  LDL.LU R20, [R1+0x80] ;  /* 0x0000800001147983 */ /* 0x001ee60000300800 */
[----:B-1----:R-:W3:Y:S01]  /*28eb0*/  LDL.LU R21, [R1+0x84] ;  /* 0x0000840001157983 */ /* 0x002ee20000300800 */
[----:B------:R-:W3:Y:S02]  /*28ec0*/  LDL.LU R22, [R1+0x88] ;  /* 0x0000880001167983 */ /* 0x000ee40000300800 */
[----:B------:R-:W3:Y:S11]  /*28ed0*/  LDL.LU R23, [R1+0x8c] ;  /* 0x00008c0001177983 */ /* 0x000ef60000300800 */
[----:B------:R-:W-:Y:S03]  /*28ee0*/  @!UPT UIADD3 URZ, URZ, URZ, URZ ;  /* 0x0000003f3f3ff290 */ /* 0x000fe6000fffe03f */
[----:B------:R-:W-:Y:S01]  /*28ef0*/  MOV R14, R6 ;  /* 0x00000006000e7202 */ /* 0x000fe20000000f00 */
[----:B------:R-:W-:Y:S01]  /*28f00*/  IMAD.MOV.U32 R15, RZ, RZ, R7 ;  /* 0x000000ffff0f7224 */ /* 0x000fe200078e0007 */
[----:B------:R-:W-:Y:S01]  /*28f10*/  MOV R12, R4 ;  /* 0x00000004000c7202 */ /* 0x000fe20000000f00 */
[----:B------:R-:W-:Y:S01]  /*28f20*/  IMAD.MOV.U32 R13, RZ, RZ, R5 ;  /* 0x000000ffff0d7224 */ /* 0x000fe200078e0005 */
[----:B------:R-:W2:Y:S01]  /*28f30*/  LDL.LU.64 R6, [R1+0x3178] ;  /* 0x0031780001067983 */ /* 0x000ea20000300a00 */
[----:B------:R-:W4:Y:S02]  /*28f40*/  LDL.LU.64 R4, [R1+0x3170] ;  /* 0x0031700001047983 */ /* 0x000f240000300a00 */
[----:B------:R-:W-:Y:S01]  /*28f50*/  STL.64 [R1+0x3120], R14 ;  /* 0x0031200e01007387 */ /* 0x000fe20000100a00 */
[----:B------:R0:W-:Y:S04]  /*28f60*/  STL.64 [R1+0x3118], R12 ;  /* 0x0031180c01007387 */ /* 0x0001e80000100a00 */
[----:B0-----:R-:W3:Y:S01]  /*28f70*/  LDL.LU R12, [R1+0x90] ;  /* 0x00009000010c7983 */ /* 0x001ee20000300800 */
[----:B------:R-:W3:Y:S02]  /*28f80*/  LDL.LU R13, [R1+0x94] ;  /* 0x00009400010d7983 */ /* 0x000ee40000300800 */
[----:B------:R-:W3:Y:S02]  /*28f90*/  LDL.LU R14, [R1+0x98] ;  /* 0x00009800010e7983 */ /* 0x000ee40000300800 */
[----:B------:R-:W3:Y:S01]  /*28fa0*/  LDL.LU R15, [R1+0x9c] ;  /* 0x00009c00010f7983 */ /* 0x000ee20000300800 */
[----:B--2---:R-:W-:Y:S01]  /*28fb0*/  HMMA.16816.F32.BF16 R24, R24, R6, R8 ;  /* 0x000000061818723c */ /* 0x004fe20000041808 */
[----:B---3--:R-:W-:Y:S01]  /*28fc0*/  STL.64 [R1+0x3130], R14 ;  /* 0x0031300e01007387 */ /* 0x008fe20000100a00 */
[----:B------:R0:W-:Y:S03]  /*28fd0*/  STL.64 [R1+0x3128], R12 ;  /* 0x0031280c01007387 */ /* 0x0001e60000100a00 */
[----:B0-----:R-:W2:Y:S01]  /*28fe0*/  LDL.LU R12, [R1+0x70] ;  /* 0x00007000010c7983 */ /* 0x001ea20000300800 */
[----:B------:R-:W3:Y:S02]  /*28ff0*/  LDL.LU.64 R10, [R1+0x3168] ;  /* 0x00316800010a7983 */ /* 0x000ee40000300a00 */
[----:B------:R-:W3:Y:S11]  /*29000*/  LDL.LU.64 R8, [R1+0x3160] ;  /* 0x0031600001087983 */ /* 0x000ef60000300a00 */
[----:B------:R-:W-:Y:S04]  /*29010*/  @!UPT UIADD3 URZ, URZ, URZ, URZ ;  /* 0x0000003f3f3ff290 */ /* 0x000fe8000fffe03f */
[----:B------:R0:W-:Y:S01]  /*29020*/  STL.64 [R1+0xa0], R24 ;  /* 0x0000a01801007387 */ /* 0x0001e20000100a00 */
[----:B------:R1:W-:Y:S01]  /*29030*/  STL [R1+0xa8], R26 ;  /* 0x0000a81a01007387 */ /* 0x0003e20000100800 */
[----:B------:R-:W-:Y:S01]  /*29040*/  MOV R13, R28 ;  /* 0x0000001c000d7202 */ /* 0x000fe20000000f00 */
[----:B------:R-:W-:Y:S02]  /*29050*/  IMAD.MOV.U32 R28, RZ, RZ, R27 ;  /* 0x000000ffff1c7224 */ /* 0x000fe400078e001b */
[----:B0-----:R-:W2:Y:S01]  /*29060*/  LDL.LU R24, [R1+0x10] ;  /* 0x0000100001187983 */ /* 0x001ea20000300800 */
[----:B------:R-:W2:Y:S02]  /*29070*/  LDL.LU R25, [R1+0x14] ;  /* 0x0000140001197983 */ /* 0x000ea40000300800 */
[----:B-1----:R-:W2:Y:S02]  /*29080*/  LDL.LU R26, [R1+0x18] ;  /* 0x00001800011a7983 */ /* 0x002ea40000300800 */
[----:B------:R-:W2:Y:S01]  /*29090*/  LDL.LU R27, [R1+0x1c] ;  /* 0x00001c00011b7983 */ /* 0x000ea20000300800 */
[C---:B---3--:R-:W-:Y:S01]  /*290a0*/  HMMA.16816.F32.BF16 R16, R8.reuse, R18, R20 ;  /* 0x000000120810723c */ /* 0x048fe20000041814 */
[----:B------:R-:W3:Y:S11]  /*290b0*/  LDL.LU R21, [R1+0x3158] ;  /* 0x0031580001157983 */ /* 0x000ef60000300800 */
[----:B------:R-:W-:Y:S11]  /*290c0*/  @!UPT UIADD3 URZ, URZ, URZ, URZ ;  /* 0x0000003f3f3ff290 */ /* 0x000ff6000fffe03f */
[----:B------:R-:W-:Y:S01]  /*290d0*/  STL.64 [R1], R16 ;  /* 0x0000001001007387 */ /* 0x000fe20000100a00 */
[----:B------:R0:W-:Y:S01]  /*290e0*/  STL [R1+0xc], R19 ;  /* 0x00000c1301007387 */ /* 0x0001e20000100800 */
[----:B------:R-:W-:Y:S02]  /*290f0*/  MOV R20, R18 ;  /* 0x0000001200147202 */ /* 0x000fe40000000f00 */
[----:B0-----:R-:W2:Y:S01]  /*29100*/  LDL.LU.64 R18, [R1+0x3150] ;  /* 0x0031500001127983 */ /* 0x001ea20000300a00 */
[----:B------:R-:W2:Y:S02]  /*29110*/  LDL.LU.64 R16, [R1+0x3148] ;  /* 0x0031480001107983 */ /* 0x000ea40000300a00 */
[----:B----4-:R-:W-:Y:S01]  /*29120*/  IMAD.MOV.U32 R14, RZ, RZ, R5 ;  /* 0x000000ffff0e7224 */ /* 0x010fe200078e0005 */
[----:B------:R-:W-:Y:S01]  /*29130*/  MOV R15, R4 ;  /* 0x00000004000f7202 */ /* 0x000fe20000000f00 */
[----:B--2---:R-:W-:Y:S01]  /*29140*/  HMMA.16816.F32.BF16 R8, R8, R6, R16 ;  /* 0x000000060808723c */ /* 0x004fe20000041810 */
[----:B------:R-:W2:Y:S01]  /*29150*/  LDL.LU.64 R18, [R1+0x3140] ;  /* 0x0031400001127983 */ /* 0x000ea20000300a00 */
[----:B------:R-:W4:Y:S11]  /*29160*/  LDL.LU.64 R16, [R1+0x3138] ;  /* 0x0031380001107983 */ /* 0x000f360000300a00 */
[----:B------:R-:W-:Y:S10]  /*29170*/  @!UPT UIADD3 URZ, URZ, URZ, URZ ;  /* 0x0000003f3f3ff290 */ /* 0x000ff4000fffe03f */
[----:B------:R-:W-:Y:S01]  /*29180*/  STL [R1+0x30b4], R10 ;  /* 0x0030b40a01007387 */ /* 0x000fe20000100800 */
[----:B------:R-:W-:Y:S01]  /*29190*/  STL [R1+0x30b0], R11 ;  /* 0x0030b00b01007387 */ /* 0x000fe20000100800 */
[C---:B----4-:R-:W-:Y:S02]  /*291a0*/  HMMA.16816.F32.BF16 R4, R24.reuse, R16, R12 ;  /* 0x000000101804723c */ /* 0x050fe4000004180c */
[----:B---3--:R-:W0:Y:S11]  /*291b0*/  LDSM.16.MT88.4 R12, [R21+0xd800] ;  /* 0x00d80000150c783b */ /* 0x008e360000004200 */
[----:B------:R-:W-:Y:S10]  /*291c0*/  @!UPT UIADD3 URZ, URZ, URZ, URZ ;  /* 0x0000003f3f3ff290 */ /* 0x000ff4000fffe03f */
[----:B------:R-:W-:Y:S01]  /*291d0*/  STL.64 [R1+0x30a8], R6 ;  /* 0x0030a80601007387 */ /* 0x000fe20000100a00 */
[----:B------:R1:W-:Y:S03]  /*291e0*/  STL.64 [R1+0x30a0], R4 ;  /* 0x0030a00401007387 */ /* 0x0003e60000100a00 */
[----:B-1----:R-:W3:Y:S01]  /*291f0*/  LDL.LU R4, [R1+0x30] ;  /* 0x0000300001047983 */ /* 0x002ee20000300800 */
[----:B------:R-:W3:Y:S03]  /*29200*/  LDL.LU R5, [R1+0x34] ;  /* 0x0000340001057983 */ /* 0x000ee60000300800 */
[----:B0-----:R-:W-:Y:S01]  /*29210*/  STL.64 [R1+0x40], R12 ;  /* 0x0000400c01007387 */ /* 0x001fe20000100a00 */
[----:B------:R0:W-:Y:S03]  /*29220*/  STL.64 [R1+0x48], R14 ;  /* 0x0000480e01007387 */ /* 0x0001e60000100a00 */
[----:B0-----:R-:W3:Y:S01]  /*29230*/  LDL.LU.64 R14, [R1+0x3130] ;  /* 0x00313000010e7983 */ /* 0x001ee20000300a00 */
[----:B------:R-:W3:Y:S02]  /*29240*/  LDL.LU.64 R12, [R1+0x3128] ;  /* 0x00312800010c7983 */ /* 0x000ee40000300a00 */
[----:B---3--:R-:W-:Y:S01]  /*29250*/  HMMA.16816.F32.BF16 R24, R24, R4, R12 ;  /* 0x000000041818723c */ /* 0x008fe2000004180c */
[----:B------:R-:W3:Y:S01]  /*29260*/  LDL.LU.64 R14, [R1+0x3120] ;  /* 0x00312000010e7983 */ /* 0x000ee20000300a00 */
[----:B------:R-:W4:Y:S02]  /*29270*/  LDL.LU.64 R12, [R1+0x3118] ;  /* 0x00311800010c7983 */ /* 0x000f240000300a00 */
[----:B------:R0:W-:Y:S02]  /*29280*/  STL.64 [R1+0x3100], R4 ;  /* 0x0031000401007387 */ /* 0x0001e40000100a00 */
[----:B0-----:R-:W2:Y:S01]  /*29290*/  LDL.LU R4, [R1+0xb0] ;  /* 0x0000b00001047983 */ /* 0x001ea20000300800 */
[----:B------:R-:W2:Y:S02]  /*292a0*/  LDL.LU R5, [R1+0xb4] ;  /* 0x0000b40001057983 */ /* 0x000ea40000300800 */
[----:B------:R-:W2:Y:S02]  /*292b0*/  LDL.LU R6, [R1+0xb8] ;  /* 0x0000b80001067983 */ /* 0x000ea40000300800 */
[----:B------:R-:W2:Y:S11]  /*292c0*/  LDL.LU R7, [R1+0xbc] ;  /* 0x0000bc0001077983 */ /* 0x000eb60000300800 */
[----:B------:R-:W-:Y:S02]  /*292d0*/  @!UPT UIADD3 URZ, URZ, URZ, URZ ;  /* 0x0000003f3f3ff290 */ /* 0x000fe4000fffe03f */
[----:B------:R-:W-:Y:S01]  /*292e0*/  MOV R22, R25 ;  /* 0x0000001900167202 */ /* 0x000fe20000000f00 */
[----:B------:R-:W-:Y:S02]  /*292f0*/  IMAD.MOV.U32 R23, RZ, RZ, R26 ;  /* 0x000000ffff177224 */ /* 0x000fe400078e001a */
[----:B------:R-:W-:-:S03]  /*29300*/  IMAD.MOV.U32 R21, RZ, RZ, R24 ;  /* 0x000000ffff157224 */ /* 0x000fc600078e0018 */
[----:B------:R-:W-:Y:S02]  /*29310*/  STL.64 [R1+0x30d8], R22 ;  /* 0x0030d81601007387 */ /* 0x000fe40000100a00 */
[----:B------:R4:W-:Y:S01]  /*29320*/  STL.64 [R1+0x30d0], R20 ;  /* 0x0030d01401007387 */ /* 0x0009e20000100a00 */
[----:B------:R-:W-:Y:S02]  /*29330*/  MOV R10, R27 ;  /* 0x0000001b000a7202 */ /* 0x000fe40000000f00 */
[----:B------:R-:W0:Y:S01]  /*29340*/  LDSM.16.MT88.4 R24, [R0+0xd800] ;  /* 0x00d800000018783b */ /* 0x000e220000004200 */
[----:B----4-:R-:W-:Y:S01]  /*29350*/  IMAD.MOV.U32 R20, RZ, RZ, R12 ;  /* 0x000000ffff147224 */ /* 0x010fe200078e000c */
[----:B------:R-:W-:Y:S02]  /*29360*/  MOV R21, R13 ;  /* 0x0000000d00157202 */ /* 0x000fe40000000f00 */
[----:B------:R-:W4:Y:S01]  /*29370*/  LDL.LU R12, [R1+0x3114] ;  /* 0x00311400010c7983 */ /* 0x000f220000300800 */
[----:B------:R-:W4:Y:S02]  /*29380*/  LDL.LU R13, [R1+0x3110] ;  /* 0x00311000010d7983 */ /* 0x000f240000300800 */
[----:B---3--:R-:W-:Y:S01]  /*29390*/  IMAD.MOV.U32 R22, RZ, RZ, R14 ;  /* 0x000000ffff167224 */ /* 0x008fe200078e000e */
[----:B------:R-:W-:Y:S01]  /*293a0*/  MOV R23, R15 ;  /* 0x0000000f00177202 */ /* 0x000fe20000000f00 */
[----:B------:R-:W4:Y:S01]  /*293b0*/  LDL.LU R14, [R1+0x310c] ;  /* 0x00310c00010e7983 */ /* 0x000f220000300800 */
[----:B------:R-:W4:Y:S02]  /*293c0*/  LDL.LU R15, [R1+0x3108] ;  /* 0x00310800010f7983 */ /* 0x000f240000300800 */
[----:B------:R-:W-:Y:S02]  /*293d0*/  STL [R1+0x3068], R0 ;  /* 0x0030680001007387 */ /* 0x000fe40000100800 */
[----:B0-----:R2:W-:Y:S01]  /*293e0*/  STL [R1+0x3064], R24 ;  /* 0x0030641801007387 */ /* 0x0015e20000100800 */
[----:B------:R0:W-:Y:S01]  /*293f0*/  STL [R1+0x3060], R25 ;  /* 0x0030601901007387 */ /* 0x0001e20000100800 */
[----:B------:R-:W-:Y:S02]  /*29400*/  STL [R1+0x305c], R26 ;  /* 0x00305c1a01007387 */ /* 0x000fe40000100800 */
[----:B------:R1:W-:Y:S02]  /*29410*/  STL [R1+0x3058], R27 ;  /* 0x0030581b01007387 */ /* 0x0003e40000100800 */
[----:B--2---:R-:W-:Y:S01]  /*29420*/  IMAD.MOV.U32 R24, RZ, RZ, R19 ;  /* 0x000000ffff187224 */ /* 0x004fe200078e0013 */
[----:B0-----:R-:W-:-:S02]  /*29430*/  MOV R25, R18 ;  /* 0x0000001200197202 */ /* 0x001fc40000000f00 */
[----:B-1----:R-:W-:Y:S01]  /*29440*/  MOV R27, R2 ;  /* 0x00000002001b7202 */ /* 0x002fe20000000f00 */
[C---:B----4-:R-:W-:Y:S01]  /*29450*/  HMMA.16816.F32.BF16 R16, R12.reuse, R16, R4 ;  /* 0x000000100c10723c */ /* 0x050fe20000041804 */
[----:B------:R-:W2:Y:S01]  /*29460*/  LDL.LU.64 R4, [R1+0x3100] ;  /* 0x0031000001047983 */ /* 0x000ea20000300a00 */
[----:B------:R-:W-:Y:S11]  /*29470*/  IMAD.MOV.U32 R26, RZ, RZ, R3 ;  /* 0x000000ffff1a7224 */ /* 0x000ff600078e0003 */
[----:B------:R-:W-:Y:S10]  /*29480*/  @!UPT UIADD3 URZ, URZ, URZ, URZ ;  /* 0x0000003f3f3ff290 */ /* 0x000ff4000fffe03f */
[----:B------:R-:W-:Y:S01]  /*29490*/  STL [R1+0x70], R16 ;  /* 0x0000701001007387 */ /* 0x000fe20000100800 */
[----:B------:R-:W-:Y:S01]  /*294a0*/  IMAD.MOV.U32 R7, RZ, RZ, R17 ;  /* 0x000000ffff077224 */ /* 0x000fe200078e0011 */
[----:B------:R-:W-:Y:S01]  /*294b0*/  MOV R6, R18 ;  /* 0x0000001200067202 */ /* 0x000fe20000000f00 */
[----:B------:R-:W-:Y:S02]  /*294c0*/  IMAD.MOV.U32 R2, RZ, RZ, R19 ;  /* 0x000000ffff027224 */ /* 0x000fe400078e0013 */
[----:B------:R-:W0:Y:S04]  /*294d0*/  LDSM.16.MT88.4 R16, [R29+0xd800] ;  /* 0x00d800001d10783b */ /* 0x000e280000004200 */
[----:B0-----:R-:W-:Y:S01]  /*294e0*/  STL.64 [R1+0x10], R16 ;  /* 0x0000101001007387 */ /* 0x001fe20000100a00 */
[----:B------:R-:W-:Y:S01]  /*294f0*/  MOV R3, R19 ;  /* 0x0000001300037202 */ /* 0x000fe20000000f00 */
[----:B------:R0:W-:Y:S02]  /*29500*/  STL [R1+0x18], R18 ;  /* 0x0000181201007387 */ /* 0x0001e40000100800 */
[----:B0-----:R-:W3:Y:S01]  /*29510*/  LDL.LU.64 R18, [R1+0x30f8] ;  /* 0x0030f80001127983 */ /* 0x001ee20000300a00 */
[----:B------:R-:W3:Y:S02]  /*29520*/  LDL.LU.64 R16, [R1+0x30f0] ;  /* 0x0030f00001107983 */ /* 0x000ee40000300a00 */
[----:B------:R-:W-:Y:S02]  /*29530*/  STL [R1+0x306c], R29 ;  /* 0x00306c1d01007387 */ /* 0x000fe40000100800 */
[----:B------:R-:W-:Y:S01]  /*29540*/  STL [R1+0x304c], R3 ;  /* 0x00304c0301007387 */ /* 0x000fe20000100800 */
[----:B--2---:R-:W-:Y:S11]  /*29550*/  HMMA.16816.F32.BF16 R12, R12, R4, R24 ;  /* 0x000000040c0c723c */ /* 0x004ff60000041818 */
[----:B------:R-:W-:Y:S11]  /*29560*/  @!UPT UIADD3 URZ, URZ, URZ, URZ ;  /* 0x0000003f3f3ff290 */ /* 0x000ff6000fffe03f */
[----:B------:R-:W-:Y:S01]  /*29570*/  @!UPT UIADD3 URZ, URZ, URZ, URZ ;  /* 0x0000003f3f3ff290 */ /* 0x000fe2000fffe03f */
[----:B------:R-:W-:Y:S01]  /*29580*/  STL [R1+0x90], R12 ;  /* 0x0000900c01007387 */ /* 0x000fe20000100800 */
[----:B------:R-:W-:Y:S02]  /*29590*/  STL.64 [R1+0x30e8], R6 ;  /* 0x0030e80601007387 */ /* 0x000fe40000100a00 */
[----:B------:R0:W-:Y:S02]  /*295a0*/  STL.64 [R1+0x30e0], R4 ;  /* 0x0030e00401007387 */ /* 0x0001e40000100a00 */
[----:B0-----:R-:W3:Y:S01]  /*295b0*/  LDL.LU.64 R4, [R1+0x20] ;  /* 0x0000200001047983 */ /* 0x001ee20000300a00 */
[----:B------:R-:W-:Y:S02]  /*295c0*/  IMAD.MOV.U32 R24, RZ, RZ, R13 ;  /* 0x000000ffff187224 */ /* 0x000fe400078e000d */
[----:B------:R-:W2:Y:S01]  /*295d0*/  LDL.LU R12, [R1+0xa0] ;  /* 0x0000a000010c7983 */ /* 0x000ea20000300800 */
[----:B------:R-:W-:Y:S01]  /*295e0*/  MOV R25, R14 ;  /* 0x0000000e00197202 */ /* 0x000fe20000000f00 */
[----:B------:R-:W2:Y:S01]  /*295f0*/  LDL.LU R13, [R1+0xa4] ;  /* 0x0000a400010d7983 */ /* 0x000ea20000300800 */
[----:B------:R-:W2:Y:S02]  /*29600*/  LDL.LU R14, [R1+0xa8] ;  /* 0x0000a800010e7983 */ /* 0x000ea40000300800 */
[----:B------:R-:W-:Y:S02]  /*29610*/  STL [R1+0x3070], R24 ;  /* 0x0030701801007387 */ /* 0x000fe40000100800 */
[----:B------:R-:W4:Y:S01]  /*29620*/  LDL.LU.64 R6, [R1+0x30e8] ;  /* 0x0030e80001067983 */ /* 0x000f220000300a00 */
[----:B---3--:R-:W-:Y:S01]  /*29630*/  HMMA.16816.F32.BF16 R20, R16, R4, R20 ;  /* 0x000000041014723c */ /* 0x008fe20000041814 */
[----:B------:R-:W-:Y:S01]  /*29640*/  IMAD.MOV.U32 R11, RZ, RZ, R4 ;  /* 0x000000ffff0b7224 */ /* 0x000fe200078e0004 */
[----:B------:R-:W-:-:S02]  /*29650*/  MOV R3, R5 ;  /* 0x0000000500037202 */ /* 0x000fc40000000f00 */
[----:B------:R-:W2:Y:S11]  /*29660*/  LDL.LU.64 R4, [R1+0x30e0] ;  /* 0x0030e00001047983 */ /* 0x000eb60000300a00 */
[----:B------:R-:W-:Y:S08]  /*29670*/  @!UPT UIADD3 URZ, URZ, URZ, URZ ;  /* 0x0000003f3f3ff290 */ /* 0x000ff0000fffe03f */
[----:B------:R-:W-:Y:S01]  /*29680*/  STL [R1+0xb4], R21 ;  /* 0x0000b41501007387 */ /* 0x000fe20000100800 */
[----:B------:R0:W-:Y:S02]  /*29690*/  STL.64 [R1+0xb8], R22 ;  /* 0x0000b81601007387 */ /* 0x0001e40000100a00 */
[----:B------:R-:W-:Y:S01]  /*296a0*/  IMAD.MOV.U32 R27, RZ, RZ, R20 ;  /* 0x000000ffff1b7224 */ /* 0x000fe200078e0014 */
[----:B0-----:R-:W3:Y:S01]  /*296b0*/  LDL.LU.64 R22, [R1+0x30d8] ;  /* 0x0030d80001167983 */ /* 0x001ee20000300a00 */
[----:B------:R-:W3:Y:S02]  /*296c0*/  LDL.LU.64 R20, [R1+0x30d0] ;  /* 0x0030d00001147983 */ /* 0x000ee40000300a00 */
[----:B------:R-:W-:Y:S01]  /*296d0*/  IMAD.MOV.U32 R26, RZ, RZ, R15 ;  /* 0x000000ffff1a7224 */ /* 0x000fe200078e000f */
[----:B------:R-:W-:-:S07]  /*296e0*/  MOV R15, R28 ;  /* 0x0000001c000f7202 */ /* 0x000fce0000000f00 */
[----:B--2---:R-:W-:Y:S01]  /*296f0*/  HMMA.16816.F32.BF16 R12, R16, R4, R12 ;  /* 0x00000004100c723c */ /* 0x004fe2000004180c */
[----:B------:R-:W2:Y:S01]  /*29700*/  LDL.LU R16, [R1] ;  /* 0x0000000001107983 */ /* 0x000ea20000300800 */
[----:B------:R-:W2:Y:S05]  /*29710*/  LDL.LU R17, [R1+0x4] ;  /* 0x0000040001117983 */ /* 0x000eaa0000300800 */
[----:B---3--:R-:W-:Y:S02]  /*29720*/  MOV R18, R20 ;  /* 0x0000001400127202 */ /* 0x008fe40000000f00 */
[----:B------:R-:W3:Y:S11]  /*29730*/  LDL.LU R20, [R1+0x30c8] ;  /* 0x0030c80001147983 */ /* 0x000ef60000300800 */
[----:B------:R-:W-:Y:S04]  /*29740*/  @!UPT UIADD3 URZ, URZ, URZ, URZ ;  /* 0x0000003f3f3ff290 */ /* 0x000fe8000fffe03f */
[----:B------:R-:W-:Y:S01]  /*29750*/  MOV R24, R12 ;  /* 0x0000000c00187202 */ /* 0x000fe20000000f00 */
[----:B------:R-:W2:Y:S02]  /*29760*/  LDL.LU R19, [R1+0xc] ;  /* 0x00000c0001137983 */ /* 0x000ea40000300800 */
[----:B------:R-:W-:Y:S02]  /*29770*/  STL.64 [R1+0x3080], R26 ;  /* 0x0030801a01007387 */ /* 0x000fe40000100a00 */
[----:B------:R0:W-:Y:S01]  /*29780*/  STL.64 [R1+0x3078], R24 ;  /* 0x0030781801007387 */ /* 0x0001e20000100a00 */
[----:B------:R-:W-:-:S03]  /*29790*/  IMAD.MOV.U32 R28, RZ, RZ, R15 ;  /* 0x000000ffff1c7224 */ /* 0x000fc600078e000f */
[----:B0-----:R-:W2:Y:S01]  /*297a0*/  LDL.LU R24, [R1+0x50] ;  /* 0x0000500001187983 */ /* 0x001ea20000300800 */
[----:B------:R-:W2:Y:S02]  /*297b0*/  LDL.LU R25, [R1+0x54] ;  /* 0x0000540001197983 */ /* 0x000ea40000300800 */
[----:B------:R-:W2:Y:S02]  /*297c0*/  LDL.LU R26, [R1+0x58] ;  /* 0x00005800011a7983 */ /* 0x000ea40000300800 */
[----:B---3--:R-:W-:Y:S02]  /*297d0*/  IMAD.MOV.U32 R27, RZ, RZ, R20 ;  /* 0x000000ffff1b7224 */ /* 0x008fe400078e0014 */
[----:B------:R-:W2:Y:S01]  /*297e0*/  LDL.LU R20, [R1+0x30c4] ;  /* 0x0030c40001147983 */ /* 0x000ea20000300800 */
[----:B------:R-:W3:Y:S02]  /*297f0*/  LDL R15, [R1+0x12b4] ;  /* 0x0012b400010f7983 */ /* 0x000ee40000100800 */
[----:B------:R-:W-:Y:S01]  /*29800*/  IMAD.MOV.U32 R29, RZ, RZ, R13 ;  /* 0x000000ffff1d7224 */ /* 0x000fe200078e000d */
[----:B------:R-:W-:-:S02]  /*29810*/  MOV R12, R21 ;  /* 0x00000015000c7202 */ /* 0x000fc40000000f00 */
[----:B------:R-:W-:Y:S01]  /*29820*/  MOV R0, R14 ;  /* 0x0000000e00007202 */ /* 0x000fe20000000f00 */
[----:B------:R-:W-:Y:S01]  /*29830*/  IMAD.MOV.U32 R13, RZ, RZ, R22 ;  /* 0x000000ffff0d7224 */ /* 0x000fe200078e0016 */
[----:B------:R-:W-:Y:S01]  /*29840*/  MOV R14, R23 ;  /* 0x00000017000e7202 */ /* 0x000fe20000000f00 */
[----:B---3--:R0:W-:Y:S01]  /*29850*/  STL [R1+0x3088], R15 ;  /* 0x0030880f01007387 */ /* 0x0081e20000100800 */
[----:B------:R-:W2:Y:S02]  /*29860*/  LDL.LU R21, [R1+0x30c0] ;  /* 0x0030c00001157983 */ /* 0x000ea40000300800 */
[----:B------:R-:W2:Y:S02]  /*29870*/  LDL.LU R22, [R1+0x30bc] ;  /* 0x0030bc0001167983 */ /* 0x000ea40000300800 */
[----:B------:R-:W2:Y:S02]  /*29880*/  LDL.LU R23, [R1+0x30b8] ;  /* 0x0030b80001177983 */ /* 0x000ea40000300800 */
[----:B0-----:R-:W-:-:S02]  /*29890*/  IMAD.MOV.U32 R15, RZ, RZ, R10 ;  /* 0x000000ffff0f7224 */ /* 0x001fc400078e000a */
[----:B------:R-:W3:Y:S03]  /*298a0*/  LDL.LU R10, [R1+0x30b4] ;  /* 0x0030b400010a7983 */ /* 0x000ee60000300800 */
[----:B------:R-:W-:Y:S02]  /*298b0*/  STL.64 [R1+0x3098], R14 ;  /* 0x0030980e01007387 */ /* 0x000fe40000100a00 */
[----:B------:R0:W-:Y:S02]  /*298c0*/  STL.64 [R1+0x3090], R12 ;  /* 0x0030900c01007387 */ /* 0x0001e40000100a00 */
[----:B0-----:R-:W-:Y:S02]  /*298d0*/  MOV R12, R11 ;  /* 0x0000000b000c7202 */ /* 0x001fe40000000f00 */
[----:B------:R-:W3:Y:S01]  /*298e0*/  LDL.LU R11, [R1+0x30b0] ;  /* 0x0030b000010b7983 */ /* 0x000ee20000300800 */
[----:B------:R-:W-:-:S02]  /*298f0*/  IMAD.MOV.U32 R13, RZ, RZ, R3 ;  /* 0x000000ffff0d7224 */ /* 0x000fc400078e0003 */
[----:B------:R-:W4:Y:S02]  /*29900*/  LDL R14, [R1+0x28] ;  /* 0x00002800010e7983 */ /* 0x000f240000100800 */
[----:B------:R-:W4:Y:S03]  /*29910*/  LDL R15, [R1+0x2c] ;  /* 0x00002c00010f7983 */ /* 0x000f260000100800 */
[C---:B--2---:R-:W-:Y:S11]  /*29920*/  HMMA.16816.F32.BF16 R16, R20.reuse, R12, R16 ;  /* 0x0000000c1410723c */ /* 0x044ff60000041810 */
[----:B------:R-:W-:Y:S11]  /*29930*/  @!UPT UIADD3 URZ, URZ, URZ, URZ ;  /* 0x0000003f3f3ff290 */ /* 0x000ff6000fffe03f */
[----:B------:R-:W-:Y:S01]  /*29940*/  @!UPT UIADD3 URZ, URZ, URZ, URZ ;  /* 0x0000003f3f3ff290 */ /* 0x000fe2000fffe03f */
[----:B------:R0:W-:Y:S01]  /*29950*/  STL.64 [R1+0x80], R16 ;  /* 0x0000801001007387 */ /* 0x0001e20000100a00 */
[----:B------:R1:W-:Y:S01]  /*29960*/  STL.64 [R1+0x88], R18 ;  /* 0x0000881201007387 */ /* 0x0003e20000100a00 */
[----:B---3--:R-:W-:Y:S02]  /*29970*/  HMMA.16816.F32.BF16 R8, R20, R4, R8 ;  /* 0x000000041408723c */ /* 0x008fe40000041808 */
[----:B0-----:R-:W2:Y:S01]  /*29980*/  LDL.LU R16, [R1+0x70] ;  /* 0x0000700001107983 */ /* 0x001ea20000300800 */
[----:B----4-:R-:W-:Y:S01]  /*29990*/  MOV R17, R7 ;  /* 0x0000000700117202 */ /* 0x010fe20000000f00 */
[----:B-1----:R-:W-:Y:S02]  /*299a0*/  IMAD.MOV.U32 R18, RZ, RZ, R6 ;  /* 0x000000ffff127224 */ /* 0x002fe400078e0006 */
[----:B------:R-:W3:Y:S01]  /*299b0*/  LDL.LU.64 R6, [R1+0x30a8] ;  /* 0x0030a80001067983 */ /* 0x000ee20000300a00 */
[----:B------:R-:W3:Y:S01]  /*299c0*/  LDL.LU.64 R4, [R1+0x30a0] ;  /* 0x0030a00001047983 */ /* 0x000ee20000300a00 */
[----:B------:R-:W-:Y:S11]  /*299d0*/  MOV R19, R2 ;  /* 0x0000000200137202 */ /* 0x000ff60000000f00 */
[----:B------:R-:W-:Y:S04]  /*299e0*/  @!UPT UIADD3 URZ, URZ, URZ, URZ ;  /* 0x0000003f3f3ff290 */ /* 0x000fe8000fffe03f */
[----:B------:R0:W-:Y:S01]  /*299f0*/  STL.64 [R1+0xd0], R8 ;  /* 0x0000d00801007387 */ /* 0x0001e20000100a00 */
[----:B------:R-:W-:Y:S02]  /*29a00*/  MOV R2, R11 ;  /* 0x0000000b00027202 */ /* 0x000fe40000000f00 */
[----:B------:R-:W4:Y:S01]  /*29a10*/  LDL R11, [R1+0x6d8] ;  /* 0x0006d800010b7983 */ /* 0x000f220000100800 */
[----:B------:R-:W0:Y:S01]  /*29a20*/  S2R R13, SR_TID.X ;  /* 0x00000000000d7919 */ /* 0x000e220000002100 */
[----:B------:R-:W-:Y:S02]  /*29a30*/  IMAD.MOV.U32 R3, RZ, RZ, R10 ;  /* 0x000000ffff037224 */ /* 0x000fe400078e000a */
[----:B------:R-:W2:Y:S02]  /*29a40*/  LDL.LU R20, [R1+0x40] ;  /* 0x0000400001147983 */ /* 0x000ea40000300800 */
[----:B------:R-:W2:Y:S01]  /*29a50*/  LDL.LU R21, [R1+0x44] ;  /* 0x0000440001157983 */ /* 0x000ea20000300800 */
[----:B------:R-:W2:Y:S01]  /*29a60*/  LDL.LU R22, [R1+0x48] ;  /* 0x0000480001167983 */ /* 0x000ea20000300800 */
[----:B------:R-:W2:Y:S02]  /*29a70*/  LDL.LU R23, [R1+0x4c] ;  /* 0x00004c0001177983 */ /* 0x000ea40000300800 */
[----:B------:R-:W-:Y:S01]  /*29a80*/  STL [R1+0x3054], R3 ;  /* 0x0030540301007387 */ /* 0x000fe20000100800 */
[----:B0-----:R-:W-:-:S04]  /*29a90*/  LOP3.LUT R9, R13, 0x7, RZ, 0xc0, !PT ;  /* 0x000000070d097812 */ /* 0x001fc800078ec0ff */
[----:B------:R-:W-:Y:S01]  /*29aa0*/  SHF.L.U32 R10, R9, 0x4, RZ ;  /* 0x00000004090a7819 */ /* 0x000fe200000006ff */
[----:B------:R-:W-:-:S04]  /*29ab0*/  IMAD.SHL.U32 R12, R13, 0x2, RZ ;  /* 0x000000020d0c7824 */ /* 0x000fc800078e00ff */
[----:B------:R-:W-:Y:S01]  /*29ac0*/  IMAD R10, R9, 0x80, R10 ;  /* 0x00000080090a7824 */ /* 0x000fe200078e020a */
[----:B------:R-:W-:-:S04]  /*29ad0*/  LOP3.LUT R13, R13, 0x10, RZ, 0xc0, !PT ;  /* 0x000000100d0d7812 */ /* 0x000fc800078ec0ff */
[----:B------:R-:W-:Y:S01]  /*29ae0*/  LOP3.LUT R10, R10, 0x10, R12, 0x78, !PT ;  /* 0x000000100a0a7812 */ /* 0x000fe200078e780c */
[----:B------:R-:W-:Y:S03]  /*29af0*/  STL [R1+0x3050], R2 ;  /* 0x0030500201007387 */ /* 0x000fe60000100800 */
[----:B------:R-:W-:Y:S01]  /*29b00*/  LEA R10, R13, R10, 0x6 ;  /* 0x0000000a0d0a7211 */ /* 0x000fe200078e30ff */
[----:B---3--:R-:W-:Y:S01]  /*29b10*/  HMMA.16816.F32.BF16 R4, R24, R14, R4 ;  /* 0x0000000e1804723c */ /* 0x008fe20000041804 */
[----:B------:R-:W3:Y:S01]  /*29b20*/  LDL.LU.64 R14, [R1+0x3098] ;  /* 0x00309800010e7983 */ /* 0x000ee20000300a00 */
[----:B------:R-:W3:Y:S11]  /*29b30*/  LDL.LU.64 R12, [R1+0x3090] ;  /* 0x00309000010c7983 */ /* 0x000ef60000300a00 */
[----:B------:R-:W-:Y:S10]  /*29b40*/  @!UPT UIADD3 URZ, URZ, URZ, URZ ;  /* 0x0000003f3f3ff290 */ /* 0x000ff4000fffe03f */
[----:B------:R-:W-:Y:S01]  /*29b50*/  STL.64 [R1+0xc0], R4 ;  /* 0x0000c00401007387 */ /* 0x000fe20000100a00 */
[----:B------:R-:W-:Y:S02]  /*29b60*/  STL.64 [R1+0xc8], R6 ;  /* 0x0000c80601007387 */ /* 0x000fe40000100a00 */
[----:B------:R-:W0:Y:S02]  /*29b70*/  LDSM.16.MT88.4 R4, [R10+0xe000] ;  /* 0x00e000000a04783b */ /* 0x000e240000004200 */
[----:B0-----:R-:W-:Y:S02]  /*29b80*/  STL [R1], R4 ;  /* 0x0000000401007387 */ /* 0x001fe40000100800 */
[----:B------:R-:W-:Y:S02]  /*29b90*/  IMAD.MOV.U32 R3, RZ, RZ, R5 ;  /* 0x000000ffff037224 */ /* 0x000fe400078e0005 */
[----:B------:R-:W-:Y:S01]  /*29ba0*/  STL [R1+0xc], R7 ;  /* 0x00000c0701007387 */ /* 0x000fe20000100800 */
[----:B------:R-:W-:-:S02]  /*29bb0*/  MOV R2, R6 ;  /* 0x0000000600027202 */ /* 0x000fc40000000f00 */
[----:B----4-:R-:W0:Y:S02]  /*29bc0*/  LDSM.16.M88.4 R4, [R11+0x10380] ;  /* 0x010380000b04783b */ /* 0x010e240000000200 */
[----:B------:R-:W1:Y:S02]  /*29bd0*/  LDSM.16.M88.4 R8, [R11+0x18380] ;  /* 0x018380000b08783b */ /* 0x000e640000000200 */
[----:B0-----:R-:W-:Y:S02]  /*29be0*/  STL [R1+0x3014], R4 ;  /* 0x0030140401007387 */ /* 0x001fe40000100800 */
[----:B------:R-:W-:Y:S02]  /*29bf0*/  STL [R1+0x3010], R5 ;  /* 0x0030100501007387 */ /* 0x000fe40000100800 */
[----:B------:R-:W-:Y:S02]  /*29c00*/  STL [R1+0x2fb4], R6 ;  /* 0x002fb40601007387 */ /* 0x000fe40000100800 */
[----:B------:R0:W-:Y:S02]  /*29c10*/  STL [R1+0x2fb0], R7 ;  /* 0x002fb00701007387 */ /* 0x0001e40000100800 */
[----:B0-----:R-:W2:Y:S01]  /*29c20*/  LDL.LU.64 R6, [R1+0x28] ;  /* 0x0000280001067983 */ /* 0x001ea20000300a00 */
[----:B-1----:R-:W-:Y:S02]  /*29c30*/  STL [R1+0x2fbc], R10 ;  /* 0x002fbc0a01007387 */ /* 0x002fe40000100800 */
[----:B------:R0:W-:Y:S02]  /*29c40*/  STL [R1+0x2fb8], R11 ;  /* 0x002fb80b01007387 */ /* 0x0001e40000100800 */
[----:B------:R-:W-:Y:S01]  /*29c50*/  STL.64 [R1+0x3008], R8 ;  /* 0x0030080801007387 */ /* 0x000fe20000100a00 */
[----:B0-----:R-:W3:Y:S02]  /*29c60*/  LDL.64 R10, [R1+0x38] ;  /* 0x00003800010a7983 */ /* 0x001ee40000100a00 */
[----:B---3--:R-:W-:Y:S02]  /*29c70*/  HMMA.16816.F32.BF16 R24, R24, R10, R12 ;  /* 0x0000000a1818723c */ /* 0x008fe4000004180c */
[----:B------:R-:W3:Y:S11]  /*29c80*/  LDL.LU R15, [R1+0x3088] ;  /* 0x00308800010f7983 */ /* 0x000ef60000300800 */
[----:B------:R-:W-:Y:S10]  /*29c90*/  @!UPT UIADD3 URZ, URZ, URZ, URZ ;  /* 0x0000003f3f3ff290 */ /* 0x000ff4000fffe03f */
[----:B------:R-:W-:Y:S01]  /*29ca0*/  STL.64 [R1+0x60], R24 ;  /* 0x0000601801007387 */ /* 0x000fe20000100a00 */
[----:B------:R0:W-:Y:S03]  /*29cb0*/  STL.64 [R1+0x68], R26 ;  /* 0x0000681a01007387 */ /* 0x0001e60000100a00 */
[----:B0-----:R-:W4:Y:S01]  /*29cc0*/  LDL.LU.64 R26, [R1+0x3080] ;  /* 0x00308000011a7983 */ /* 0x001f220000300a00 */
[----:B------:R-:W4:Y:S01]  /*29cd0*/  LDL.LU.64 R24, [R1+0x3078] ;  /* 0x0030780001187983 */ /* 0x000f220000300a00 */
[----:B--2---:R-:W-:Y:S11]  /*29ce0*/  HMMA.16816.F32.BF16 R16, R20, R6, R16 ;  /* 0x000000061410723c */ /* 0x004ff60000041810 */
[----:B------:R-:W-:Y:S11]  /*29cf0*/  @!UPT UIADD3 URZ, URZ, URZ, URZ ;  /* 0x0000003f3f3ff290 */ /* 0x000ff6000fffe03f */
[----:B------:R-:W-:Y:S02]  /*29d00*/  @!UPT UIADD3 URZ, URZ, URZ, URZ ;  /* 0x0000003f3f3ff290 */ /* 0x000fe4000fffe03f */
[----:B------:R-:W-:Y:S01]  /*29d10*/  IMAD.MOV.U32 R5, RZ, RZ, R16 ;  /* 0x000000ffff057224 */ /* 0x000fe200078e0010 */
[----:B---3--:R-:W0:Y:S04]  /*29d20*/  LDSM.16.MT88.4 R12, [R15+0xe000] ;  /* 0x00e000000f0c783b */ /* 0x008e280000004200 */
[----:B0-----:R-:W-:Y:S01]  /*29d30*/  STL.64 [R1+0x3000], R14 ;  /* 0x0030000e01007387 */ /* 0x001fe20000100a00 */
[----:B------:R4:W-:Y:S02]  /*29d40*/  STL.64 [R1+0x2ff8], R12 ;  /* 0x002ff80c01007387 */ /* 0x0009e40000100a00 */
[----:B----4-:R-:W-:Y:S01]  /*29d50*/  IMAD.MOV.U32 R12, RZ, RZ, R24 ;  /* 0x000000ffff0c7224 */ /* 0x010fe200078e0018 */
[----:B------:R-:W-:Y:S01]  /*29d60*/  MOV R13, R29 ;  /* 0x0000001d000d7202 */ /* 0x000fe20000000f00 */
[----:B------:R-:W2:Y:S01]  /*29d70*/  LDL.LU R24, [R1+0x3070] ;  /* 0x0030700001187983 */ /* 0x000ea20000300800 */
[----:B------:R-:W3:Y:S02]  /*29d80*/  LDL.LU R29, [R1+0x306c] ;  /* 0x00306c00011d7983 */ /* 0x000ee40000300800 */
[----:B------:R-:W-:-:S02]  /*29d90*/  IMAD.MOV.U32 R14, RZ, RZ, R0 ;  /* 0x000000ffff0e7224 */ /* 0x000fc400078e0000 */
[----:B------:R-:W4:Y:S01]  /*29da0*/  LDL.LU R0, [R1+0x3068] ;  /* 0x0030680001007983 */ /* 0x000f220000300800 */
[----:B------:R-:W-:Y:S01]  /*29db0*/  MOV R15, R28 ;  /* 0x0000001c000f7202 */ /* 0x000fe20000000f00 */
[----:B------:R-:W-:Y:S02]  /*29dc0*/  MOV R28, R19 ;  /* 0x00000013001c7202 */ /* 0x000fe40000000f00 */
[----:B------:R-:W-:Y:S01]  /*29dd0*/  STL [R1+0x74], R17 ;  /* 0x0000741101007387 */ /* 0x000fe20000100800 */
[----:B------:R-:W-:Y:S02]  /*29de0*/  STL [R1+0x78], R18 ;  /* 0x0000781201007387 */ /* 0x000fe40000100800 */
[----:B------:R-:W-:Y:S02]  /*29df0*/  STL [R1+0x301c], R28 ;  /* 0x00301c1c01007387 */ /* 0x000fe40000100800 */
[----:B------:R2:W-:Y:S02]  /*29e00*/  STL [R1+0x3018], R5 ;  /* 0x0030180501007387 */ /* 0x0005e40000100800 */
[----:B------:R-:W3:Y:S02]  /*29e10*/  LDL.LU R4, [R1+0x90] ;  /* 0x0000900001047983 */ /* 0x000ee40000300800 */
[----:B------:R-:W-:Y:S01]  /*29e20*/  IMAD.MOV.U32 R9, RZ, RZ, R6 ;  /* 0x000000ffff097224 */ /* 0x000fe200078e0006 */
[----:B------:R-:W-:-:S02]  /*29e30*/  MOV R8, R7 ;  /* 0x0000000700087202 */ /* 0x000fc40000000f00 */
[----:B------:R-:W-:Y:S01]  /*29e40*/  MOV R6, R25 ;  /* 0x0000001900067202 */ /* 0x000fe20000000f00 */
[----:B------:R-:W-:Y:S01]  /*29e50*/  IMAD.MOV.U32 R7, RZ, RZ, R26 ;  /* 0x000000ffff077224 */ /* 0x000fe200078e001a */
[----:B----4-:R-:W0:Y:S01]  /*29e60*/  LDSM.16.MT88.4 R16, [R0+0xe000] ;  /* 0x00e000000010783b */ /* 0x010e220000004200 */
[----:B--2---:R-:W-:Y:S02]  /*29e70*/  IMAD.MOV.U32 R5, RZ, RZ, R24 ;  /* 0x000000ffff057224 */ /* 0x004fe400078e0018 */
[----:B------:R-:W2:Y:S02]  /*29e80*/  LDL.LU R24, [R1+0x3064] ;  /* 0x0030640001187983 */ /* 0x000ea40000300800 */
[----:B------:R-:W2:Y:S01]  /*29e90*/  LDL.LU R25, [R1+0x3060] ;  /* 0x0030600001197983 */ /* 0x000ea20000300800 */
[----:B------:R-:W2:Y:S02]  /*29ea0*/  LDL.LU R26, [R1+0x305c] ;  /* 0x00305c00011a7983 */ /* 0x000ea40000300800 */
[----:B---3--:R-:W-:Y:S02]  /*29eb0*/  HMMA.16816.F32.BF16 R4, R20, R10, R4 ;  /* 0x0000000a1404723c */ /* 0x008fe40000041804 */
[----:B------:R-:W-:Y:S04]  /*29ec0*/  STL [R1+0x3020], R0 ;  /* 0x0030200001007387 */ /* 0x000fe80000100800 */
[----:B------:R-:W1:Y:S04]  /*29ed0*/  LDSM.16.MT88.4 R20, [R29+0xe000] ;  /* 0x00e000001d14783b */ /* 0x000e680000004200 */
[----:B0-----:R-:W-:Y:S01]  /*29ee0*/  STL [R1+0x2fcc], R16 ;  /* 0x002fcc1001007387 */ /* 0x001fe20000100800 */
[----:B------:R-:W-:Y:S02]  /*29ef0*/  STL [R1+0x2fc8], R17 ;  /* 0x002fc81101007387 */ /* 0x000fe40000100800 */
[----:B------:R-:W-:Y:S02]  /*29f00*/  STL [R1+0x2fc4], R18 ;  /* 0x002fc41201007387 */ /* 0x000fe40000100800 */
[----:B------:R-:W-:Y:S08]  /*29f10*/  STL [R1+0x2fc0], R19 ;  /* 0x002fc01301007387 */ /* 0x000ff00000100800 */
[----:B------:R0:W-:Y:S01]  /*29f20*/  STL.64 [R1+0x50], R4 ;  /* 0x0000500401007387 */ /* 0x0001e20000100a00 */
[----:B------:R-:W-:Y:S01]  /*29f30*/  STL [R1+0x58], R6 ;  /* 0x0000580601007387 */ /* 0x000fe20000100800 */
[----:B0-----:R-:W-:-:S05]  /*29f40*/  MOV R4, R7 ;  /* 0x0000000700047202 */ /* 0x001fca0000000f00 */
[----:B------:R0:W-:Y:S02]  /*29f50*/  STL [R1+0x3048], R4 ;  /* 0x0030480401007387 */ /* 0x0001e40000100800 */
[----:B0-----:R-:W-:Y:S02]  /*29f60*/  IMAD.MOV.U32 R4, RZ, RZ, R27 ;  /* 0x000000ffff047224 */ /* 0x001fe400078e001b */
[----:B------:R-:W2:Y:S01]  /*29f70*/  LDL.LU R27, [R1+0x3058] ;  /* 0x00305800011b7983 */ /* 0x000ea20000300800 */
[----:B------:R-:W2:Y:S02]  /*29f80*/  LDL.LU R5, [R1+0xb4] ;  /* 0x0000b40001057983 */ /* 0x000ea40000300800 */
[----:B------:R-:W2:Y:S02]  /*29f90*/  LDL.LU R6, [R1+0xb8] ;  /* 0x0000b80001067983 */ /* 0x000ea40000300800 */
[----:B------:R-:W2:Y:S01]  /*29fa0*/  LDL.LU R7, [R1+0xbc] ;  /* 0x0000bc0001077983 */ /* 0x000ea20000300800 */
[----:B------:R-:W-:Y:S01]  /*29fb0*/  MOV R18, R9 ;  /* 0x0000000900127202 */ /* 0x000fe20000000f00 */
[----:B------:R-:W-:Y:S01]  /*29fc0*/  IMAD.MOV.U32 R19, RZ, RZ, R8 ;  /* 0x000000ffff137224 */ /* 0x000fe200078e0008 */
[----:B------:R-:W-:Y:S01]  /*29fd0*/  STL [R1+0x2fd0], R29 ;  /* 0x002fd01d01007387 */ /* 0x000fe20000100800 */
[----:B-1----:R-:W-:Y:S02]  /*29fe0*/  STL.64 [R1+0x2f98], R22 ;  /* 0x002f981601007387 */ /* 0x002fe40000100a00 */
[----:B------:R2:W-:Y:S03]  /*29ff0*/  STL.64 [R1+0x2f90], R20 ;  /* 0x002f901401007387 */ /* 0x0005e60000100a00 */
[C---:B--2---:R-:W-:Y:S11]  /*2a000*/  HMMA.16816.F32.BF16 R20, R24.reuse, R18, R4 ;  /* 0x000000121814723c */ /* 0x044ff60000041804 */
[----:B------:R-:W-:Y:S11]  /*2a010*/  @!UPT UIADD3 URZ, URZ, URZ, URZ ;  /* 0x0000003f3f3ff290 */ /* 0x000ff6000fffe03f */
[----:B------:R-:W-:Y:S02]  /*2a020*/  @!UPT UIADD3 URZ, URZ, URZ, URZ ;  /* 0x0000003f3f3ff290 */ /* 0x000fe4000fffe03f */
[----:B------:R-:W-:Y:S01]  /*2a030*/  MOV R0, R20 ;  /* 0x0000001400007202 */ /* 0x000fe20000000f00 */
[----:B------:R-:W-:Y:S01]  /*2a040*/  IMAD.MOV.U32 R28, RZ, RZ, R21 ;  /* 0x000000ffff1c7224 */ /* 0x000fe200078e0015 */
[----:B------:R-:W-:Y:S01]  /*2a050*/  MOV R5, R22 ;  /* 0x0000001600057202 */ /* 0x000fe20000000f00 */
[----:B------:R-:W-:Y:S02]  /*2a060*/  IMAD.MOV.U32 R29, RZ, RZ, R23 ;  /* 0x000000ffff1d7224 */ /* 0x000fe400078e0017 */
[----:B------:R-:W-:Y:S01]  /*2a070*/  HMMA.16816.F32.BF16 R20, R24, R10, R12 ;  /* 0x0000000a1814723c */ /* 0x000fe2000004180c */
[----:B------:R-:W2:Y:S01]  /*2a080*/  LDL.LU R24, [R1+0x80] ;  /* 0x0000800001187983 */ /* 0x000ea20000300800 */
[----:B------:R-:W2:Y:S02]  /*2a090*/  LDL.LU R25, [R1+0x84] ;  /* 0x0000840001197983 */ /* 0x000ea40000300800 */
[----:B------:R-:W2:Y:S02]  /*2a0a0*/  LDL.LU R26, [R1+0x88] ;  /* 0x00008800011a7983 */ /* 0x000ea40000300800 */
[----:B------:R-:W2:Y:S01]  /*2a0b0*/  LDL.LU R27, [R1+0x8c] ;  /* 0x00008c00011b7983 */ /* 0x000ea20000300800 */
[----:B------:R-:W3:Y:S01]  /*2a0c0*/  LDL.LU R12, [R1] ;  /* 0x00000000010c7983 */ /* 0x000ee20000300800 */
[----:B------:R-:W-:Y:S01]  /*2a0d0*/  IMAD.MOV.U32 R13, RZ, RZ, R3 ;  /* 0x000000ffff0d7224 */ /* 0x000fe200078e0003 */
[----:B------:R-:W-:-:S02]  /*2a0e0*/  MOV R14, R2 ;  /* 0x00000002000e7202 */ /* 0x000fc40000000f00 */
[----:B------:R-:W4:Y:S01]  /*2a0f0*/  LDL.LU R3, [R1+0x3054] ;  /* 0x0030540001037983 */ /* 0x000f220000300800 */
[----:B------:R-:W2:Y:S02]  /*2a100*/  LDL.LU R2, [R1+0x3050] ;  /* 0x0030500001027983 */ /* 0x000ea40000300800 */
[----:B------:R-:W2:Y:S02]  /*2a110*/  LDL.LU R15, [R1+0xc] ;  /* 0x00000c00010f7983 */ /* 0x000ea40000300800 */
[----:B--2---:R-:W-:Y:S01]  /*2a120*/  STL.64 [R1+0x3030], R14 ;  /* 0x0030300e01007387 */ /* 0x004fe20000100a00 */
[----:B---3--:R0:W-:Y:S03]  /*2a130*/  STL.64 [R1+0x3028], R12 ;  /* 0x0030280c01007387 */ /* 0x0081e60000100a00 */
[----:B0-----:R-:W2:Y:S01]  /*2a140*/  LDL.LU R12, [R1+0xd0] ;  /* 0x0000d000010c7983 */ /* 0x001ea20000300800 */
[----:B------:R-:W2:Y:S02]  /*2a150*/  LDL.LU R13, [R1+0xd4] ;  /* 0x0000d400010d7983 */ /* 0x000ea40000300800 */
[----:B----4-:R-:W-:-:S02]  /*2a160*/  IMAD.MOV.U32 R14, RZ, RZ, R3 ;  /* 0x000000ffff0e7224 */ /* 0x010fc400078e0003 */
[----:B------:R-:W3:Y:S01]  /*2a170*/  LDL.LU R3, [R1+0x304c] ;  /* 0x00304c0001037983 */ /* 0x000ee20000300800 */
[----:B------:R-:W-:-:S05]  /*2a180*/  MOV R15, R2 ;  /* 0x00000002000f7202 */ /* 0x000fca0000000f00 */
[----:B------:R0:W-:Y:S04]  /*2a190*/  STL.64 [R1+0x3040], R14 ;  /* 0x0030400e01007387 */ /* 0x0001e80000100a00 */
[----:B0-----:R-:W4:Y:S01]  /*2a1a0*/  LDL R15, [R1+0x12b4] ;  /* 0x0012b400010f7983 */ /* 0x001f220000100800 */
[----:B------:R-:W0:Y:S03]  /*2a1b0*/  S2R R2, SR_TID.X ;  /* 0x0000000000027919 */ /* 0x000e260000002100 */
[----:B--2---:R-:W-:Y:S01]  /*2a1c0*/  STL.64 [R1+0x3038], R12 ;  /* 0x0030380c01007387 */ /* 0x004fe20000100a00 */
[----:B------:R-:W-:Y:S02]  /*2a1d0*/  STL.64 [R1+0x2fa8], R22 ;  /* 0x002fa81601007387 */ /* 0x000fe40000100a00 */
[----:B------:R1:W-:Y:S02]  /*2a1e0*/  STL.64 [R1+0x2fa0], R20 ;  /* 0x002fa01401007387 */ /* 0x0003e40000100a00 */
[----:B-1----:R-:W2:Y:S01]  /*2a1f0*/  LDL.LU R20, [R1+0x10] ;  /* 0x0000100001147983 */ /* 0x002ea20000300800 */
[----:B------:R-:W2:Y:S02]  /*2a200*/  LDL.LU R21, [R1+0x14] ;  /* 0x0000140001157983 */ /* 0x000ea40000300800 */
[----:B------:R-:W2:Y:S01]  /*2a210*/  LDL.LU R22, [R1+0x18] ;  /* 0x0000180001167983 */ /* 0x000ea20000300800 */
[----:B0-----:R-:W-:Y:S01]  /*2a220*/  LOP3.LUT R6, R2, 0x7, RZ, 0xc0, !PT ;  /* 0x0000000702067812 */ /* 0x001fe200078ec0ff */
[----:B---3--:R-:W-:Y:S01]  /*2a230*/  IMAD.MOV.U32 R23, RZ, RZ, R3 ;  /* 0x000000ffff177224 */ /* 0x008fe200078e0003 */
[----:B------:R-:W3:Y:S04]  /*2a240*/  LDL.LU R8, [R1+0xc0] ;  /* 0x0000c00001087983 */ /* 0x000ee80000300800 */
[----:B----4-:R-:W-:Y:S01]  /*2a250*/  LDSM.16.MT88.4 R12, [R15+0xe800] ;  /* 0x00e800000f0c783b */ /* 0x010fe20000004200 */
[----:B------:R-:W-:Y:S01]  /*2a260*/  IMAD.SHL.U32 R10, R6, 0x10, RZ ;  /* 0x00000010060a7824 */ /* 0x000fe200078e00ff */
[----:B------:R-:W-:-:S02]  /*2a270*/  SHF.L.U32 R3, R2, 0x1, RZ ;  /* 0x0000000102037819 */ /* 0x000fc400000006ff */
[----:B------:R-:W3:Y:S02]  /*2a280*/  LDL.LU R9, [R1+0xc4] ;  /* 0x0000c40001097983 */ /* 0x000ee40000300800 */
[----:B------:R-:W-:Y:S02]  /*2a290*/  LEA R10, R6, R10, 0x7 ;  /* 0x0000000a060a7211 */ /* 0x000fe400078e38ff */
[----:B------:R-:W-:Y:S02]  /*2a2a0*/  LOP3.LUT R2, R2, 0x10, RZ, 0xc0, !PT ;  /* 0x0000001002027812 */ /* 0x000fe400078ec0ff */
[----:B------:R-:W-:-:S05]  /*2a2b0*/  LOP3.LUT R10, R10, 0x10, R3, 0x78, !PT ;  /* 0x000000100a0a7812 */ /* 0x000fca00078e7803 */
[----:B------:R-:W-:Y:S01]  /*2a2c0*/  IMAD R10, R2, 0x40, R10 ;  /* 0x00000040020a7824 */ /* 0x000fe200078e020a */
[----:B------:R-:W-:Y:S01]  /*2a2d0*/  MOV R4, R11 ;  /* 0x0000000b00047202 */ /* 0x000fe20000000f00 */
[----:B--2---:R-:W-:Y:S03]  /*2a2e0*/  HMMA.16816.F32.BF16 R16, R20, R18, R24 ;  /* 0x000000121410723c */ /* 0x004fe60000041818 */
[----:B------:R0:W1:Y:S04]  /*2a2f0*/  LDSM.16.MT88.4 R24, [R10+0xe800] ;  /* 0x00e800000a18783b */ /* 0x0000680000004200 */
[----:B0-----:R-:W3:Y:S01]  /*2a300*/  LDL.LU R10, [R1+0xc8] ;  /* 0x0000c800010a7983 */ /* 0x001ee20000300800 */
[----:B------:R-:W3:Y:S11]  /*2a310*/  LDL.LU R11, [R1+0xcc] ;  /* 0x0000cc00010b7983 */ /* 0x000ef60000300800 */
[----:B------:R-:W-:Y:S05]  /*2a320*/  @!UPT UIADD3 URZ, URZ, URZ, URZ ;  /* 0x0000003f3f3ff290 */ /* 0x000fea000fffe03f */
[----:B------:R-:W-:Y:S01]  /*2a330*/  MOV R7, R16 ;  /* 0x0000001000077202 */ /* 0x000fe20000000f00 */
[----:B------:R-:W-:Y:S01]  /*2a340*/  IMAD.MOV.U32 R6, RZ, RZ, R17 ;  /* 0x000000ffff067224 */ /* 0x000fe200078e0011 */
[----:B------:R-:W2:Y:S01]  /*2a350*/  LDL.LU R16, [R1+0x60] ;  /* 0x0000600001107983 */ /* 0x000ea20000300800 */
[----:B------:R-:W-:Y:S01]  /*2a360*/  MOV R3, R18 ;  /* 0x0000001200037202 */ /* 0x000fe20000000f00 */
[----:B------:R-:W2:Y:S02]  /*2a370*/  LDL.LU R17, [R1+0x64] ;  /* 0x0000640001117983 */ /* 0x000ea40000300800 */
[----:B------:R-:W-:Y:S01]  /*2a380*/  IMAD.MOV.U32 R2, RZ, RZ, R19 ;  /* 0x000000ffff027224 */ /* 0x000fe200078e0013 */
[----:B------:R-:W2:Y:S01]  /*2a390*/  LDL.LU R18, [R1+0x68] ;  /* 0x0000680001127983 */ /* 0x000ea20000300800 */
[----:B------:R-:W2:Y:S03]  /*2a3a0*/  LDL.LU R19, [R1+0x6c] ;  /* 0x00006c0001137983 */ /* 0x000ea60000300800 */
[----:B-1----:R0:W-:Y:S01]  /*2a3b0*/  STL.64 [R1+0x2f78], R26 ;  /* 0x002f781a01007387 */ /* 0x0021e20000100a00 */
[----:B------:R-:W-:Y:S03]  /*2a3c0*/  STL.64 [R1+0x2f70], R24 ;  /* 0x002f701801007387 */ /* 0x000fe60000100a00 */
[----:B0-----:R-:W4:Y:S01]  /*2a3d0*/  LDL.LU R26, [R1+0x38] ;  /* 0x00003800011a7983 */ /* 0x001f220000300800 */
[----:B------:R-:W-:-:S02]  /*2a3e0*/  MOV R27, R4 ;  /* 0x00000004001b7202 */ /* 0x000fc40000000f00 */
[----:B------:R-:W2:Y:S02]  /*2a3f0*/  LDL.LU R4, [R1+0x3048] ;  /* 0x0030480001047983 */ /* 0x000ea40000300800 */
[----:B------:R-:W-:Y:S01]  /*2a400*/  STL.64 [R1+0x40], R12 ;  /* 0x0000400c01007387 */ /* 0x000fe20000100a00 */
[----:B------:R0:W-:Y:S04]  /*2a410*/  STL.64 [R1+0x48], R14 ;  /* 0x0000480e01007387 */ /* 0x0001e80000100a00 */
[----:B0-----:R-:W4:Y:S01]  /*2a420*/  LDL.LU.64 R14, [R1+0x3040] ;  /* 0x00304000010e7983 */ /* 0x001f220000300a00 */
[----:B------:R-:W4:Y:S02]  /*2a430*/  LDL.LU.64 R12, [R1+0x3038] ;  /* 0x00303800010c7983 */ /* 0x000f240000300a00 */
[----:B----4-:R-:W-:Y:S01]  /*2a440*/  HMMA.16816.F32.BF16 R24, R20, R26, R12 ;  /* 0x0000001a1418723c */ /* 0x010fe2000004180c */
[----:B------:R-:W3:Y:S01]  /*2a450*/  LDL.LU.64 R14, [R1+0x3030] ;  /* 0x00303000010e7983 */ /* 0x000ee20000300a00 */
[----:B------:R-:W3:Y:S05]  /*2a460*/  LDL.LU.64 R12, [R1+0x3028] ;  /* 0x00302800010c7983 */ /* 0x000eea0000300a00 */
[----:B------:R-:W-:Y:S01]  /*2a470*/  IMAD.MOV.U32 R22, RZ, RZ, R5 ;  /* 0x000000ffff167224 */ /* 0x000fe200078e0005 */
[----:B------:R-:W-:Y:S01]  /*2a480*/  MOV R23, R29 ;  /* 0x0000001d00177202 */ /* 0x000fe20000000f00 */
[----:B------:R-:W-:Y:S01]  /*2a490*/  IMAD.MOV.U32 R20, RZ, RZ, R0 ;  /* 0x000000ffff147224 */ /* 0x000fe200078e0000 */
[----:B------:R-:W-:Y:S01]  /*2a4a0*/  MOV R21, R28 ;  /* 0x0000001c00157202 */ /* 0x000fe20000000f00 */
[----:B------:R-:W4:Y:S01]  /*2a4b0*/  LDL.LU R0, [R1+0x3020] ;  /* 0x0030200001007983 */ /* 0x000f220000300800 */
[----:B------:R-:W3:Y:S02]  /*2a4c0*/  LDL.LU R28, [R1+0x301c] ;  /* 0x00301c00011c7983 */ /* 0x000ee40000300800 */
[----:B------:R-:W3:Y:S02]  /*2a4d0*/  LDL.LU R5, [R1+0x3018] ;  /* 0x0030180001057983 */ /* 0x000ee40000300800 */
[----:B------:R-:W-:Y:S01]  /*2a4e0*/  STL.64 [R1+0x2fe0], R22 ;  /* 0x002fe01601007387 */ /* 0x000fe20000100a00 */
[----:B------:R0:W-:Y:S04]  /*2a4f0*/  STL.64 [R1+0x2fd8], R20 ;  /* 0x002fd81401007387 */ /* 0x0001e80000100a00 */
[----:B0-----:R-:W3:Y:S01]  /*2a500*/  LDL.LU R20, [R1+0x50] ;  /* 0x0000500001147983 */ /* 0x001ee20000300800 */
[----:B------:R-:W3:Y:S02]  /*2a510*/  LDL.LU R21, [R1+0x54] ;  /* 0x0000540001157983 */ /* 0x000ee40000300800 */
[----:B------:R-:W3:Y:S02]  /*2a520*/  LDL.LU R22, [R1+0x58] ;  /* 0x0000580001167983 */ /* 0x000ee40000300800 */
[----:B--2---:R-:W-:-:S02]  /*2a530*/  IMAD.MOV.U32 R23, RZ, RZ, R4 ;  /* 0x000000ffff177224 */ /* 0x004fc400078e0004 */
[----:B------:R-:W2:Y:S04]  /*2a540*/  LDL.LU R4, [R1+0x3014] ;  /* 0x0030140001047983 */ /* 0x000ea80000300800 */
[----:B---3--:R-:W-:Y:S01]  /*2a550*/  STL.64 [R1+0x2ff0], R22 ;  /* 0x002ff01601007387 */ /* 0x008fe20000100a00 */
[----:B------:R0:W-:Y:S02]  /*2a560*/  STL.64 [R1+0x2fe8], R20 ;  /* 0x002fe81401007387 */ /* 0x0001e40000100a00 */
[----:B0-----:R-:W-:Y:S02]  /*2a570*/  MOV R20, R5 ;  /* 0x0000000500147202 */ /* 0x001fe40000000f00 */
[----:B------:R-:W2:Y:S01]  /*2a580*/  LDL.LU R5, [R1+0x3010] ;  /* 0x0030100001057983 */ /* 0x000ea20000300800 */
[----:B------:R-:W3:Y:S02]  /*2a590*/  LDL.LU R21, [R1+0x74] ;  /* 0x0000740001157983 */ /* 0x000ee40000300800 */
[----:B------:R-:W3:Y:S02]  /*2a5a0*/  LDL.LU R22, [R1+0x78] ;  /* 0x0000780001167983 */ /* 0x000ee40000300800 */
[----:B------:R-:W-:Y:S01]  /*2a5b0*/  STL.64 [R1+0x2f88], R26 ;  /* 0x002f881a01007387 */ /* 0x000fe20000100a00 */
[----:B------:R0:W-:Y:S01]  /*2a5c0*/  STL.64 [R1+0x2f80], R24 ;  /* 0x002f801801007387 */ /* 0x0001e20000100a00 */
[----:B------:R-:W-:Y:S01]  /*2a5d0*/  IMAD.MOV.U32 R23, RZ, RZ, R28 ;  /* 0x000000ffff177224 */ /* 0x000fe200078e001c */
[----:B0-----:R-:W-:Y:S01]  /*2a5e0*/  MOV R24, R7 ;  /* 0x0000000700187202 */ /* 0x001fe20000000f00 */
[C---:B--2---:R-:W-:Y:S11]  /*2a5f0*/  HMMA.16816.F32.BF16 R8, R12.reuse, R4, R8 ;  /* 0x000000040c08723c */ /* 0x044ff60000041808 */
[----:B------:R-:W-:Y:S11]  /*2a600*/  @!UPT UIADD3 URZ, URZ, URZ, URZ ;  /* 0x0000003f3f3ff290 */ /* 0x000ff6000fffe03f */
[----:B------:R-:W-:Y:S02]  /*2a610*/  @!UPT UIADD3 URZ, URZ, URZ, URZ ;  /* 0x0000003f3f3ff290 */ /* 0x000fe4000fffe03f */
[----:B------:R-:W-:Y:S01]  /*2a620*/  MOV R7, R8 ;  /* 0x0000000800077202 */ /* 0x000fe20000000f00 */
[----:B------:R-:W-:Y:S02]  /*2a630*/  IMAD.MOV.U32 R28, RZ, RZ, R9 ;  /* 0x000000ffff1c7224 */ /* 0x000fe400078e0009 */
[----:B------:R-:W2:Y:S01]  /*2a640*/  LDL.LU.64 R8, [R1+0x3008] ;  /* 0x0030080001087983 */ /* 0x000ea20000300a00 */
[----:B------:R-:W-:Y:S02]  /*2a650*/  IMAD.MOV.U32 R27, RZ, RZ, R2 ;  /* 0x000000ffff1b7224 */ /* 0x000fe400078e0002 */
[----:B------:R-:W-:Y:S01]  /*2a660*/  IMAD.MOV.U32 R25, RZ, RZ, R6 ;  /* 0x000000ffff197224 */ /* 0x000fe200078e0006 */
[----:B------:R-:W-:Y:S01]  /*2a670*/  MOV R26, R3 ;  /* 0x00000003001a7202 */ /* 0x000fe20000000f00 */
[----:B------:R-:W-:Y:S01]  /*2a680*/  IMAD.MOV.U32 R2, RZ, RZ, R11 ;  /* 0x000000ffff027224 */ /* 0x000fe200078e000b */
[----:B------:R-:W-:Y:S01]  /*2a690*/  MOV R3, R10 ;  /* 0x0000000a00037202 */ /* 0x000fe20000000f00 */
[----:B--2---:R-:W-:Y:S11]  /*2a6a0*/  HMMA.16816.F32.BF16 R12, R12, R8, R16 ;  /* 0x000000080c0c723c */ /* 0x004ff60000041810 */
[----:B------:R-:W-:Y:S11]  /*2a6b0*/  @!UPT UIADD3 URZ, URZ, URZ, URZ ;  /* 0x0000003f3f3ff290 */ /* 0x000ff6000fffe03f */
[----:B------:R-:W-:Y:S02]  /*2a6c0*/  @!UPT UIADD3 URZ, URZ, URZ, URZ ;  /* 0x0000003f3f3ff290 */ /* 0x000fe4000fffe03f */
[----:B------:R-:W-:Y:S01]  /*2a6d0*/  MOV R11, R14 ;  /* 0x0000000e000b7202 */ /* 0x000fe20000000f00 */
[----:B------:R-:W-:Y:S01]  /*2a6e0*/  IMAD.MOV.U32 R6, RZ, RZ, R15 ;  /* 0x000000ffff067224 */ /* 0x000fe200078e000f */
[----:B------:R-:W-:Y:S01]  /*2a6f0*/  MOV R19, R12 ;  /* 0x0000000c00137202 */ /* 0x000fe20000000f00 */
[----:B------:R-:W-:Y:S01]  /*2a700*/  IMAD.MOV.U32 R10, RZ, RZ, R13 ;  /* 0x000000ffff0a7224 */ /* 0x000fe200078e000d */
[----:B------:R-:W3:Y:S01]  /*2a710*/  LDL.LU.64 R14, [R1+0x3000] ;  /* 0x00300000010e7983 */ /* 0x000ee20000300a00 */
[----:B------:R-:W3:Y:S02]  /*2a720*/  LDL.LU.64 R12, [R1+0x2ff8] ;  /* 0x002ff800010c7983 */ /* 0x000ee40000300a00 */
[C---:B---3--:R-:W-:Y:S11]  /*2a730*/  HMMA.16816.F32.BF16 R20, R12.reuse, R4, R20 ;  /* 0x000000040c14723c */ /* 0x048ff60000041814 */
[----:B------:R-:W-:Y:S11]  /*2a740*/  @!UPT UIADD3 URZ, URZ, URZ, URZ ;  /* 0x0000003f3f3ff290 */ /* 0x000ff6000fffe03f */
[----:B------:R-:W-:Y:S02]  /*2a750*/  @!UPT UIADD3 URZ, URZ, URZ, URZ ;  /* 0x0000003f3f3ff290 */ /* 0x000fe4000fffe03f */
[----:B------:R-:W-:Y:S01]  /*2a760*/  MOV R17, R22 ;  /* 0x0000001600117202 */ /* 0x000fe20000000f00 */
[----:B------:R-:W-:Y:S01]  /*2a770*/  IMAD.MOV.U32 R18, RZ, RZ, R23 ;  /* 0x000000ffff127224 */ /* 0x000fe200078e0017 */
[----:B------:R-:W-:Y:S01]  /*2a780*/  MOV R29, R20 ;  /* 0x00000014001d7202 */ /* 0x000fe20000000f00 */
[----:B------:R-:W-:Y:S01]  /*2a790*/  IMAD.MOV.U32 R16, RZ, RZ, R21 ;  /* 0x000000ffff107224 */ /* 0x000fe200078e0015 */
[----:B------:R-:W2:Y:S01]  /*2a7a0*/  LDL.LU.64 R22, [R1+0x2ff0] ;  /* 0x002ff00001167983 */ /* 0x000ea20000300a00 */
[----:B------:R-:W2:Y:S02]  /*2a7b0*/  LDL.LU.64 R20, [R1+0x2fe8] ;  /* 0x002fe80001147983 */ /* 0x000ea40000300a00 */
[----:B--2---:R-:W-:Y:S01]  /*2a7c0*/  HMMA.16816.F32.BF16 R12, R12, R8, R20 ;  /* 0x000000080c0c723c */ /* 0x004fe20000041814 */
[----:B------:R-:W2:Y:S01]  /*2a7d0*/  LDL.LU.64 R22, [R1+0x2fe0] ;  /* 0x002fe00001167983 */ /* 0x000ea20000300a00 */
[----:B------:R-:W2:Y:S11]  /*2a7e0*/  LDL.LU.64 R20, [R1+0x2fd8] ;  /* 0x002fd80001147983 */ /* 0x000eb60000300a00 */
[----:B------:R-:W-:Y:S10]  /*2a7f0*/  @!UPT UIADD3 URZ, URZ, URZ, URZ ;  /* 0x0000003f3f3ff290 */ /* 0x000ff4000fffe03f */
[----:B------:R-:W-:Y:S01]  /*2a800*/  STL.64 [R1+0x2f48], R14 ;  /* 0x002f480e01007387 */ /* 0x000fe20000100a00 */
[----:B------:R-:W-:Y:S02]  /*2a810*/  STL.64 [R1+0x2f40], R12 ;  /* 0x002f400c01007387 */ /* 0x000fe40000100a00 */
[----:B----4-:R-:W0:Y:S02]  /*2a820*/  LDSM.16.MT88.4 R12, [R0+0xe800] ;  /* 0x00e80000000c783b */ /* 0x010e240000004200 */
[----:B0-----:R0:W-:Y:S02]  /*2a830*/  STL.64 [R1+0x10], R12 ;  /* 0x0000100c01007387 */ /* 0x0011e40000100a00 */
[----:B------:R1:W-:Y:S01]  /*2a840*/  STL.64 [R1+0x18], R14 ;  /* 0x0000180e01007387 */ /* 0x0003e20000100a00 */
[----:B0-----:R-:W-:Y:S02]  /*2a850*/  MOV R12, R29 ;  /* 0x0000001d000c7202 */ /* 0x001fe40000000f00 */
[----:B-1----:R-:W-:Y:S01]  /*2a860*/  MOV R14, R17 ;  /* 0x00000011000e7202 */ /* 0x002fe20000000f00 */
[----:B------:R-:W-:Y:S01]  /*2a870*/  IMAD.MOV.U32 R15, RZ, RZ, R18 ;  /* 0x000000ffff0f7224 */ /* 0x000fe200078e0012 */
[----:B------:R-:W3:Y:S01]  /*2a880*/  LDL.LU R29, [R1+0x2fd0] ;  /* 0x002fd000011d7983 */ /* 0x000ee20000300800 */
[----:B------:R-:W-:-:S02]  /*2a890*/  IMAD.MOV.U32 R13, RZ, RZ, R16 ;  /* 0x000000ffff0d7224 */ /* 0x000fc400078e0010 */
[----:B------:R-:W2:Y:S02]  /*2a8a0*/  LDL.LU R16, [R1+0x2fcc] ;  /* 0x002fcc0001107983 */ /* 0x000ea40000300800 */
[----:B------:R-:W2:Y:S01]  /*2a8b0*/  LDL.LU R17, [R1+0x2fc8] ;  /* 0x002fc80001117983 */ /* 0x000ea20000300800 */
[----:B------:R-:W2:Y:S01]  /*2a8c0*/  LDL.LU R18, [R1+0x2fc4] ;  /* 0x002fc40001127983 */ /* 0x000ea20000300800 */
[----:B------:R-:W-:Y:S02]  /*2a8d0*/  STL.64 [R1+0x2f58], R14 ;  /* 0x002f580e01007387 */ /* 0x000fe40000100a00 */
[----:B------:R0:W-:Y:S02]  /*2a8e0*/  STL.64 [R1+0x2f50], R12 ;  /* 0x002f500c01007387 */ /* 0x0001e40000100a00 */
[----:B0-----:R-:W-:Y:S02]  /*2a8f0*/  MOV R12, R19 ;  /* 0x00000013000c7202 */ /* 0x001fe40000000f00 */
[----:B------:R-:W2:Y:S01]  /*2a900*/  LDL.LU R19, [R1+0x2fc0] ;  /* 0x002fc00001137983 */ /* 0x000ea20000300800 */
[----:B------:R-:W-:Y:S01]  /*2a910*/  MOV R14, R11 ;  /* 0x0000000b000e7202 */ /* 0x000fe20000000f00 */
[----:B------:R-:W-:-:S02]  /*2a920*/  IMAD.MOV.U32 R15, RZ, RZ, R6 ;  /* 0x000000ffff0f7224 */ /* 0x000fc400078e0006 */
[----:B------:R-:W-:Y:S02]  /*2a930*/  IMAD.MOV.U32 R13, RZ, RZ, R10 ;  /* 0x000000ffff0d7224 */ /* 0x000fe400078e000a */
[----:B------:R-:W4:Y:S01]  /*2a940*/  LDL.LU R10, [R1+0x2fbc] ;  /* 0x002fbc00010a7983 */ /* 0x000f220000300800 */
[----:B------:R-:W4:Y:S02]  /*2a950*/  LDL.LU R11, [R1+0x2fb8] ;  /* 0x002fb800010b7983 */ /* 0x000f240000300800 */
[----:B------:R-:W3:Y:S02]  /*2a960*/  LDL.LU R6, [R1+0x2fb4] ;  /* 0x002fb40001067983 */ /* 0x000ee40000300800 */
[----:B------:R-:W-:Y:S01]  /*2a970*/  STL.64 [R1+0x2f68], R14 ;  /* 0x002f680e01007387 */ /* 0x000fe20000100a00 */
[----:B------:R0:W-:Y:S02]  /*2a980*/  STL.64 [R1+0x2f60], R12 ;  /* 0x002f600c01007387 */ /* 0x0001e40000100a00 */
[----:B0-----:R-:W-:-:S02]  /*2a990*/  MOV R12, R7 ;  /* 0x00000007000c7202 */ /* 0x001fc40000000f00 */
[----:B------:R-:W3:Y:S01]  /*2a9a0*/  LDL.LU R7, [R1+0x2fb0] ;  /* 0x002fb00001077983 */ /* 0x000ee20000300800 */
[----:B------:R-:W-:Y:S01]  /*2a9b0*/  STL [R1+0x2f38], R0 ;  /* 0x002f380001007387 */ /* 0x000fe20000100800 */
        /* <DEDUP_REMOVED lines=8> */
[----:B------:R-:W2:Y:S01]  /*2aa40*/  LDL.LU.64 R22, [R1+0x2f98] ;  /* 0x002f980001167983 */ /* 0x000ea20000300a00 */
[----:B------:R-:W2:Y:S06]  /*2aa50*/  LDL.LU.64 R20, [R1+0x2f90] ;  /* 0x002f900001147983 */ /* 0x000eac0000300a00 */
[C---:B--2---:R-:W-:Y:S11]  /*2aa60*/  HMMA.16816.F32.BF16 R24, R20.reuse, R4, R24 ;  /* 0x000000041418723c */ /* 0x044ff60000041818 */
[----:B------:R-:W-:Y:S11]  /*2aa70*/  @!UPT UIADD3 URZ, URZ, URZ, URZ ;  /* 0x0000003f3f3ff290 */ /* 0x000ff6000fffe03f */
[----:B------:R-:W-:Y:S01]  /*2aa80*/  @!UPT UIADD3 URZ, URZ, URZ, URZ ;  /* 0x0000003f3f3ff290 */ /* 0x000fe2000fffe03f */
[----:B------:R-:W-:Y:S01]  /*2aa90*/  STL.64 [R1+0xb0], R24 ;  /* 0x0000b01801007387 */ /* 0x000fe20000100a00 */
[----:B------:R0:W-:Y:S01]  /*2aaa0*/  STL [R1+0xb8], R26 ;  /* 0x0000b81a01007387 */ /* 0x0001e20000100800 */
[----:B------:R-:W-:Y:S02]  /*2aab0*/  MOV R0, R27 ;  /* 0x0000001b00007202 */ /* 0x000fe40000000f00 */
[----:B0-----:R-:W2:Y:S01]  /*2aac0*/  LDL.LU.64 R26, [R1+0x2f88] ;  /* 0x002f8800011a7983 */ /* 0x001ea20000300a00 */
[----:B------:R-:W2:Y:S02]  /*2aad0*/  LDL.LU.64 R24, [R1+0x2f80] ;  /* 0x002f800001187983 */ /* 0x000ea40000300a00 */
[----:B--2---:R-:W-:Y:S01]  /*2aae0*/  HMMA.16816.F32.BF16 R20, R20, R8, R24 ;  /* 0x000000081414723c */ /* 0x004fe20000041818 */
[----:B---3--:R-:W0:Y:S11]  /*2aaf0*/  LDSM.16.MT88.4 R24, [R29+0xe800] ;  /* 0x00e800001d18783b */ /* 0x008e360000004200 */
[----:B------:R-:W-:Y:S11]  /*2ab00*/  @!UPT UIADD3 URZ, URZ, URZ, URZ ;  /* 0x0000003f3f3ff290 */ /* 0x000ff6000fffe03f */
[----:B------:R-:W-:Y:S01]  /*2ab10*/  STL.64 [R1+0xa0], R20 ;  /* 0x0000a01401007387 */ /* 0x000fe20000100a00 */
[----:B------:R-:W-:Y:S02]  /*2ab20*/  STL [R1+0xa8], R22 ;  /* 0x0000a81601007387 */ /* 0x000fe40000100800 */
[----:B------:R-:W-:Y:S02]  /*2ab30*/  IMAD.MOV.U32 R4, RZ, RZ, R23 ;  /* 0x000000ffff047224 */ /* 0x000fe400078e0017 */
[----:B------:R-:W2:Y:S01]  /*2ab40*/  LDL R9, [R1+0x12b4] ;  /* 0x0012b40001097983 */ /* 0x000ea20000100800 */
[----:B------:R-:W3:Y:S04]  /*2ab50*/  LDL R23, [R1+0x12dc] ;  /* 0x0012dc0001177983 */ /* 0x000ee80000100800 */
[----:B0-----:R-:W-:Y:S01]  /*2ab60*/  STL.64 [R1], R24 ;  /* 0x0000001801007387 */ /* 0x001fe20000100a00 */
[----:B------:R0:W-:Y:S03]  /*2ab70*/  STL.64 [R1+0x8], R26 ;  /* 0x0000081a01007387 */ /* 0x0001e60000100a00 */
[----:B0-----:R-:W2:Y:S01]  /*2ab80*/  LDL.LU.64 R26, [R1+0x2f78] ;  /* 0x002f7800011a7983 */ /* 0x001ea20000300a00 */
[----:B------:R-:W2:Y:S02]  /*2ab90*/  LDL.LU.64 R24, [R1+0x2f70] ;  /* 0x002f700001187983 */ /* 0x000ea40000300a00 */
[----:B------:R-:W-:Y:S01]  /*2aba0*/  IMAD.MOV.U32 R13, RZ, RZ, R28 ;  /* 0x000000ffff0d7224 */ /* 0x000fe200078e001c */
[----:B------:R-:W-:Y:S01]  /*2abb0*/  MOV R14, R3 ;  /* 0x00000003000e7202 */ /* 0x000fe20000000f00 */
[----:B------:R-:W-:-:S07]  /*2abc0*/  IMAD.MOV.U32 R15, RZ, RZ, R2 ;  /* 0x000000ffff0f7224 */ /* 0x000fce00078e0002 */
[----:B--2---:R-:W-:Y:S11]  /*2abd0*/  HMMA.16816.F32.BF16 R12, R24, R6, R12 ;  /* 0x00000006180c723c */ /* 0x004ff6000004180c */
[----:B------:R-:W-:Y:S11]  /*2abe0*/  @!UPT UIADD3 URZ, URZ, URZ, URZ ;  /* 0x0000003f3f3ff290 */ /* 0x000ff6000fffe03f */
[----:B------:R-:W-:Y:S01]  /*2abf0*/  @!UPT UIADD3 URZ, URZ, URZ, URZ ;  /* 0x0000003f3f3ff290 */ /* 0x000fe2000fffe03f */
[----:B------:R-:W-:Y:S01]  /*2ac00*/  STL.64 [R1+0x80], R12 ;  /* 0x0000800c01007387 */ /* 0x000fe20000100a00 */
[----:B------:R0:W-:Y:S03]  /*2ac10*/  STL.64 [R1+0x88], R14 ;  /* 0x0000880e01007387 */ /* 0x0001e60000100a00 */
[----:B0-----:R-:W4:Y:S01]  /*2ac20*/  LDL.LU.64 R14, [R1+0x2f68] ;  /* 0x002f6800010e7983 */ /* 0x001f220000300a00 */
[----:B------:R-:W4:Y:S03]  /*2ac30*/  LDL.LU.64 R12, [R1+0x2f60] ;  /* 0x002f6000010c7983 */ /* 0x000f260000300a00 */
[----:B------:R-:W0:Y:S02]  /*2ac40*/  S2R R5, SR_TID.X ;  /* 0x0000000000057919 */ /* 0x000e240000002100 */
[C---:B0-----:R-:W-:Y:S01]  /*2ac50*/  LOP3.LUT R21, R5.reuse, 0x7, RZ, 0xc0, !PT ;  /* 0x0000000705157812 */ /* 0x041fe200078ec0ff */
[C---:B------:R-:W-:Y:S01]  /*2ac60*/  IMAD.SHL.U32 R22, R5.reuse, 0x2, RZ ;  /* 0x0000000205167824 */ /* 0x040fe200078e00ff */
[----:B------:R-:W-:-:S02]  /*2ac70*/  LOP3.LUT R8, R5, 0x10, RZ, 0xc0, !PT ;  /* 0x0000001005087812 */ /* 0x000fc400078ec0ff */
[----:B------:R-:W-:-:S05]  /*2ac80*/  SHF.L.U32 R5, R21, 0x4, RZ ;  /* 0x0000000415057819 */ /* 0x000fca00000006ff */
[----:B------:R-:W-:-:S05]  /*2ac90*/  IMAD R5, R21, 0x80, R5 ;  /* 0x0000008015057824 */ /* 0x000fca00078e0205 */
[----:B------:R-:W-:-:S04]  /*2aca0*/  LOP3.LUT R5, R5, 0x10, R22, 0x78, !PT ;  /* 0x0000001005057812 */ /* 0x000fc800078e7816 */
[----:B------:R-:W-:Y:S01]  /*2acb0*/  LEA R5, R8, R5, 0x6 ;  /* 0x0000000508057211 */ /* 0x000fe200078e30ff */
[----:B----4-:R-:W-:Y:S01]  /*2acc0*/  HMMA.16816.F32.BF16 R24, R24, R10, R12 ;  /* 0x0000000a1818723c */ /* 0x010fe2000004180c */
[----:B------:R-:W2:Y:S01]  /*2acd0*/  LDL.LU.64 R14, [R1+0x2f58] ;  /* 0x002f5800010e7983 */ /* 0x000ea20000300a00 */
[----:B------:R-:W2:Y:S11]  /*2ace0*/  LDL.LU.64 R12, [R1+0x2f50] ;  /* 0x002f5000010c7983 */ /* 0x000eb60000300a00 */
[----:B------:R-:W-:Y:S10]  /*2acf0*/  @!UPT UIADD3 URZ, URZ, URZ, URZ ;  /* 0x0000003f3f3ff290 */ /* 0x000ff4000fffe03f */
[----:B------:R-:W-:Y:S01]  /*2ad00*/  STL [R1+0x70], R24 ;  /* 0x0000701801007387 */ /* 0x000fe20000100800 */
[----:B------:R-:W-:Y:S01]  /*2ad10*/  MOV R28, R25 ;  /* 0x00000019001c7202 */ /* 0x000fe20000000f00 */
[----:B------:R-:W-:Y:S01]  /*2ad20*/  IMAD.MOV.U32 R3, RZ, RZ, R26 ;  /* 0x000000ffff037224 */ /* 0x000fe200078e001a */
[----:B------:R-:W-:Y:S02]  /*2ad30*/  MOV R2, R27 ;  /* 0x0000001b00027202 */ /* 0x000fe40000000f00 */
[----:B------:R-:W0:Y:S04]  /*2ad40*/  LDSM.16.MT88.4 R24, [R5+0xf000] ;  /* 0x00f000000518783b */ /* 0x000e280000004200 */
[----:B------:R-:W-:Y:S01]  /*2ad50*/  STL [R1+0x2ee8], R2 ;  /* 0x002ee80201007387 */ /* 0x000fe20000100800 */
[----:B------:R-:W-:Y:S02]  /*2ad60*/  STL [R1+0x2ee4], R3 ;  /* 0x002ee40301007387 */ /* 0x000fe40000100800 */
[----:B------:R-:W-:Y:S01]  /*2ad70*/  STL [R1+0x2ee0], R28 ;  /* 0x002ee01c01007387 */ /* 0x000fe20000100800 */
[----:B0-----:R-:W-:Y:S01]  /*2ad80*/  STL.64 [R1+0x30], R24 ;  /* 0x0000301801007387 */ /* 0x001fe20000100a00 */
[----:B------:R-:W-:Y:S02]  /*2ad90*/  STL.64 [R1+0x38], R26 ;  /* 0x0000381a01007387 */ /* 0x000fe40000100a00 */
[----:B---3--:R-:W0:Y:S02]  /*2ada0*/  LDSM.16.M88.4 R24, [R23+0x10380] ;  /* 0x010380001718783b */ /* 0x008e240000000200 */
[----:B0-----:R-:W-:Y:S02]  /*2adb0*/  STL [R1+0x2ef0], R24 ;  /* 0x002ef01801007387 */ /* 0x001fe40000100800 */
[----:B------:R0:W-:Y:S02]  /*2adc0*/  STL [R1+0x2eec], R25 ;  /* 0x002eec1901007387 */ /* 0x0001e40000100800 */
[----:B------:R-:W-:Y:S02]  /*2add0*/  STL [R1+0x2e64], R26 ;  /* 0x002e641a01007387 */ /* 0x000fe40000100800 */
[----:B------:R1:W-:Y:S01]  /*2ade0*/  STL [R1+0x2e60], R27 ;  /* 0x002e601b01007387 */ /* 0x0003e20000100800 */
[----:B0-----:R-:W2:Y:S01]  /*2adf0*/  LDL.LU.64 R24, [R1+0x40] ;  /* 0x0000400001187983 */ /* 0x001ea20000300a00 */
[----:B-1----:R-:W2:Y:S02]  /*2ae00*/  LDL.LU.64 R26, [R1+0x48] ;  /* 0x00004800011a7983 */ /* 0x002ea40000300a00 */
[----:B--2---:R-:W-:Y:S01]  /*2ae10*/  HMMA.16816.F32.BF16 R12, R24, R6, R12 ;  /* 0x00000006180c723c */ /* 0x004fe2000004180c */
[----:B------:R-:W-:Y:S01]  /*2ae20*/  IMAD.MOV.U32 R3, RZ, RZ, R26 ;  /* 0x000000ffff037224 */ /* 0x000fe200078e001a */
[----:B------:R-:W-:Y:S11]  /*2ae30*/  MOV R2, R27 ;  /* 0x0000001b00027202 */ /* 0x000ff60000000f00 */
[----:B------:R-:W-:Y:S11]  /*2ae40*/  @!UPT UIADD3 URZ, URZ, URZ, URZ ;  /* 0x0000003f3f3ff290 */ /* 0x000ff6000fffe03f */
[----:B------:R-:W-:Y:S01]  /*2ae50*/  IMAD.MOV.U32 R26, RZ, RZ, R14 ;  /* 0x000000ffff1a7224 */ /* 0x000fe200078e000e */
[----:B------:R-:W-:Y:S01]  /*2ae60*/  MOV R8, R15 ;  /* 0x0000000f00087202 */ /* 0x000fe20000000f00 */
[----:B------:R-:W-:Y:S01]  /*2ae70*/  IMAD.MOV.U32 R28, RZ, RZ, R12 ;  /* 0x000000ffff1c7224 */ /* 0x000fe200078e000c */
[----:B------:R-:W-:Y:S01]  /*2ae80*/  MOV R27, R13 ;  /* 0x0000000d001b7202 */ /* 0x000fe20000000f00 */
[----:B------:R-:W2:Y:S01]  /*2ae90*/  LDL.LU.64 R14, [R1+0x2f48] ;  /* 0x002f4800010e7983 */ /* 0x000ea20000300a00 */
[----:B------:R-:W2:Y:S02]  /*2aea0*/  LDL.LU.64 R12, [R1+0x2f40] ;  /* 0x002f4000010c7983 */ /* 0x000ea40000300a00 */
[----:B------:R-:W-:Y:S01]  /*2aeb0*/  IMAD.MOV.U32 R21, RZ, RZ, R24 ;  /* 0x000000ffff157224 */ /* 0x000fe200078e0018 */
[----:B------:R-:W-:-:S03]  /*2aec0*/  MOV R20, R25 ;  /* 0x0000001900147202 */ /* 0x000fc60000000f00 */
[----:B------:R-:W-:Y:S01]  /*2aed0*/  IMAD.MOV.U32 R24, RZ, RZ, R21 ;  /* 0x000000ffff187224 */ /* 0x000fe200078e0015 */
[----:B------:R-:W-:Y:S02]  /*2aee0*/  MOV R25, R20 ;  /* 0x0000001400197202 */ /* 0x000fe40000000f00 */
[----:B------:R-:W0:Y:S04]  /*2aef0*/  LDSM.16.M88.4 R20, [R23+0x18380] ;  /* 0x018380001714783b */ /* 0x000e280000000200 */
[----:B------:R-:W-:Y:S01]  /*2af00*/  STL [R1+0x2f00], R8 ;  /* 0x002f000801007387 */ /* 0x000fe20000100800 */
[----:B------:R1:W-:Y:S02]  /*2af10*/  STL [R1+0x2efc], R26 ;  /* 0x002efc1a01007387 */ /* 0x0003e40000100800 */
[----:B------:R3:W-:Y:S02]  /*2af20*/  STL [R1+0x2ef8], R27 ;  /* 0x002ef81b01007387 */ /* 0x0007e40000100800 */
[----:B-1----:R-:W-:Y:S01]  /*2af30*/  IMAD.MOV.U32 R26, RZ, RZ, R3 ;  /* 0x000000ffff1a7224 */ /* 0x002fe200078e0003 */
[----:B---3--:R-:W-:Y:S01]  /*2af40*/  MOV R27, R2 ;  /* 0x00000002001b7202 */ /* 0x008fe20000000f00 */
[----:B------:R-:W-:Y:S04]  /*2af50*/  STL [R1+0x2ef4], R28 ;  /* 0x002ef41c01007387 */ /* 0x000fe80000100800 */
[----:B0-----:R-:W-:Y:S01]  /*2af60*/  STL [R1+0x2e68], R22 ;  /* 0x002e681601007387 */ /* 0x001fe20000100800 */
[----:B------:R-:W-:Y:S02]  /*2af70*/  STL [R1+0x2e48], R23 ;  /* 0x002e481701007387 */ /* 0x000fe40000100800 */
[----:B------:R-:W-:Y:S01]  /*2af80*/  STL.64 [R1+0x2ed8], R20 ;  /* 0x002ed81401007387 */ /* 0x000fe20000100a00 */
[----:B--2---:R-:W-:Y:S11]  /*2af90*/  HMMA.16816.F32.BF16 R12, R24, R10, R12 ;  /* 0x0000000a180c723c */ /* 0x004ff6000004180c */
[----:B------:R-:W-:Y:S11]  /*2afa0*/  @!UPT UIADD3 URZ, URZ, URZ, URZ ;  /* 0x0000003f3f3ff290 */ /* 0x000ff6000fffe03f */
[----:B------:R-:W-:Y:S02]  /*2afb0*/  @!UPT UIADD3 URZ, URZ, URZ, URZ ;  /* 0x0000003f3f3ff290 */ /* 0x000fe4000fffe03f */
[----:B------:R-:W-:Y:S01]  /*2afc0*/  IMAD.MOV.U32 R24, RZ, RZ, R12 ;  /* 0x000000ffff187224 */ /* 0x000fe200078e000c */
[----:B------:R-:W-:Y:S02]  /*2afd0*/  MOV R3, R15 ;  /* 0x0000000f00037202 */ /* 0x000fe40000000f00 */
[----:B------:R-:W-:Y:S01]  /*2afe0*/  MOV R25, R13 ;  /* 0x0000000d00197202 */ /* 0x000fe20000000f00 */
[----:B------:R-:W-:Y:S01]  /*2aff0*/  IMAD.MOV.U32 R2, RZ, RZ, R14 ;  /* 0x000000ffff027224 */ /* 0x000fe200078e000e */
[----:B------:R-:W2:Y:S01]  /*2b000*/  LDL.LU R12, [R1+0x50] ;  /* 0x00005000010c7983 */ /* 0x000ea20000300800 */
[----:B------:R-:W2:Y:S02]  /*2b010*/  LDL.LU R13, [R1+0x54] ;  /* 0x00005400010d7983 */ /* 0x000ea40000300800 */
[----:B------:R-:W2:Y:S02]  /*2b020*/  LDL.LU R14, [R1+0x58] ;  /* 0x00005800010e7983 */ /* 0x000ea40000300800 */
[----:B------:R-:W2:Y:S01]  /*2b030*/  LDL.LU R15, [R1+0x5c] ;  /* 0x00005c00010f7983 */ /* 0x000ea20000300800 */
[----:B------:R-:W-:Y:S01]  /*2b040*/  STL [R1+0x2f10], R3 ;  /* 0x002f100301007387 */ /* 0x000fe20000100800 */
[----:B------:R-:W-:Y:S02]  /*2b050*/  STL [R1+0x2f0c], R2 ;  /* 0x002f0c0201007387 */ /* 0x000fe40000100800 */
[----:B------:R-:W-:Y:S02]  /*2b060*/  STL [R1+0x2f08], R25 ;  /* 0x002f081901007387 */ /* 0x000fe40000100800 */
[----:B------:R-:W-:Y:S02]  /*2b070*/  STL [R1+0x2f04], R24 ;  /* 0x002f041801007387 */ /* 0x000fe40000100800 */
[----:B------:R-:W0:Y:S02]  /*2b080*/  LDSM.16.MT88.4 R24, [R9+0xf000] ;  /* 0x00f000000918783b */ /* 0x000e240000004200 */
[----:B0-----:R-:W-:Y:S01]  /*2b090*/  IMAD.MOV.U32 R23, RZ, RZ, R24 ;  /* 0x000000ffff177224 */ /* 0x001fe200078e0018 */
[----:B------:R-:W-:Y:S01]  /*2b0a0*/  MOV R22, R25 ;  /* 0x0000001900167202 */ /* 0x000fe20000000f00 */
[----:B------:R-:W-:Y:S01]  /*2b0b0*/  IMAD.MOV.U32 R21, RZ, RZ, R26 ;  /* 0x000000ffff157224 */ /* 0x000fe200078e001a */
[----:B------:R-:W-:-:S03]  /*2b0c0*/  MOV R20, R27 ;  /* 0x0000001b00147202 */ /* 0x000fc60000000f00 */
[----:B------:R-:W-:Y:S02]  /*2b0d0*/  STL.64 [R1+0x2f20], R22 ;  /* 0x002f201601007387 */ /* 0x000fe40000100a00 */
[----:B------:R0:W-:Y:S02]  /*2b0e0*/  STL.64 [R1+0x2f18], R20 ;  /* 0x002f181401007387 */ /* 0x0001e40000100a00 */
[----:B0-----:R-:W3:Y:S01]  /*2b0f0*/  LDL.LU R20, [R1+0xb0] ;  /* 0x0000b00001147983 */ /* 0x001ee20000300800 */
[----:B------:R-:W3:Y:S02]  /*2b100*/  LDL.LU R21, [R1+0xb4] ;  /* 0x0000b40001157983 */ /* 0x000ee40000300800 */
[----:B------:R-:W4:Y:S02]  /*2b110*/  LDL.LU R22, [R1+0xb8] ;  /* 0x0000b80001167983 */ /* 0x000f240000300800 */
[----:B------:R-:W-:Y:S02]  /*2b120*/  IMAD.MOV.U32 R23, RZ, RZ, R0 ;  /* 0x000000ffff177224 */ /* 0x000fe400078e0000 */
[----:B------:R-:W2:Y:S04]  /*2b130*/  LDL.LU R0, [R1+0x2f38] ;  /* 0x002f380001007983 */ /* 0x000ea80000300800 */
[----:B----4-:R-:W-:Y:S01]  /*2b140*/  STL.64 [R1+0x2f30], R22 ;  /* 0x002f301601007387 */ /* 0x010fe20000100a00 */
[----:B---3--:R0:W-:Y:S03]  /*2b150*/  STL.64 [R1+0x2f28], R20 ;  /* 0x002f281401007387 */ /* 0x0081e60000100a00 */
[----:B0-----:R-:W2:Y:S01]  /*2b160*/  LDL.LU R20, [R1+0x10] ;  /* 0x0000100001147983 */ /* 0x001ea20000300800 */
[----:B------:R-:W2:Y:S02]  /*2b170*/  LDL.LU R21, [R1+0x14] ;  /* 0x0000140001157983 */ /* 0x000ea40000300800 */
[----:B------:R-:W2:Y:S02]  /*2b180*/  LDL.LU R22, [R1+0x18] ;  /* 0x0000180001167983 */ /* 0x000ea40000300800 */
[----:B------:R-:W2:Y:S02]  /*2b190*/  LDL.LU R23, [R1+0x1c] ;  /* 0x00001c0001177983 */ /* 0x000ea40000300800 */
[C---:B--2---:R-:W-:Y:S11]  /*2b1a0*/  HMMA.16816.F32.BF16 R12, R20.reuse, R6, R12 ;  /* 0x00000006140c723c */ /* 0x044ff6000004180c */
[----:B------:R-:W-:Y:S11]  /*2b1b0*/  @!UPT UIADD3 URZ, URZ, URZ, URZ ;  /* 0x0000003f3f3ff290 */ /* 0x000ff6000fffe03f */
[----:B------:R-:W-:Y:S02]  /*2b1c0*/  @!UPT UIADD3 URZ, URZ, URZ, URZ ;  /* 0x0000003f3f3ff290 */ /* 0x000fe4000fffe03f */
[----:B------:R-:W-:Y:S01]  /*2b1d0*/  MOV R8, R12 ;  /* 0x0000000c00087202 */ /* 0x000fe20000000f00 */
[----:B------:R-:W-:Y:S01]  /*2b1e0*/  IMAD.MOV.U32 R26, RZ, RZ, R13 ;  /* 0x000000ffff1a7224 */ /* 0x000fe200078e000d */
[----:B------:R-:W-:Y:S01]  /*2b1f0*/  MOV R27, R14 ;  /* 0x0000000e001b7202 */ /* 0x000fe20000000f00 */
[----:B------:R-:W-:Y:S02]  /*2b200*/  IMAD.MOV.U32 R28, RZ, RZ, R15 ;  /* 0x000000ffff1c7224 */ /* 0x000fe400078e000f */
[----:B------:R-:W0:Y:S01]  /*2b210*/  LDSM.16.MT88.4 R12, [R0+0xf000] ;  /* 0x00f00000000c783b */ /* 0x000e220000004200 */
[----:B------:R-:W-:Y:S03]  /*2b220*/  HMMA.16816.F32.BF16 R16, R20, R10, R16 ;  /* 0x0000000a1410723c */ /* 0x000fe60000041810 */
[----:B0-----:R-:W-:Y:S01]  /*2b230*/  STL.64 [R1+0x2ea0], R14 ;  /* 0x002ea00e01007387 */ /* 0x001fe20000100a00 */
[----:B------:R0:W-:Y:S03]  /*2b240*/  STL.64 [R1+0x2e98], R12 ;  /* 0x002e980c01007387 */ /* 0x0001e60000100a00 */
[----:B0-----:R-:W2:Y:S01]  /*2b250*/  LDL.LU R12, [R1] ;  /* 0x00000000010c7983 */ /* 0x001ea20000300800 */
[----:B------:R-:W2:Y:S02]  /*2b260*/  LDL.LU R13, [R1+0x4] ;  /* 0x00000400010d7983 */ /* 0x000ea40000300800 */
[----:B------:R-:W2:Y:S02]  /*2b270*/  LDL.LU R14, [R1+0x8] ;  /* 0x00000800010e7983 */ /* 0x000ea40000300800 */
[----:B------:R-:W2:Y:S01]  /*2b280*/  LDL.LU R15, [R1+0xc] ;  /* 0x00000c00010f7983 */ /* 0x000ea20000300800 */
[----:B------:R-:W2:Y:S01]  /*2b290*/  LDL.LU.64 R22, [R1+0x2f30] ;  /* 0x002f300001167983 */ /* 0x000ea20000300a00 */
[----:B------:R-:W2:Y:S10]  /*2b2a0*/  LDL.LU.64 R20, [R1+0x2f28] ;  /* 0x002f280001147983 */ /* 0x000eb40000300a00 */
[----:B------:R-:W-:Y:S01]  /*2b2b0*/  MOV R3, R16 ;  /* 0x0000001000037202 */ /* 0x000fe20000000f00 */
[----:B------:R-:W-:Y:S01]  /*2b2c0*/  IMAD.MOV.U32 R2, RZ, RZ, R17 ;  /* 0x000000ffff027224 */ /* 0x000fe200078e0011 */
[----:B------:R-:W-:Y:S01]  /*2b2d0*/  MOV R25, R18 ;  /* 0x0000001200197202 */ /* 0x000fe20000000f00 */
[----:B------:R-:W-:-:S02]  /*2b2e0*/  IMAD.MOV.U32 R24, RZ, RZ, R19 ;  /* 0x000000ffff187224 */ /* 0x000fc400078e0013 */
[----:B------:R-:W0:Y:S04]  /*2b2f0*/  LDSM.16.MT88.4 R16, [R29+0xf000] ;  /* 0x00f000001d10783b */ /* 0x000e280000004200 */
[----:B0-----:R-:W-:Y:S01]  /*2b300*/  STL.64 [R1+0x2e80], R18 ;  /* 0x002e801201007387 */ /* 0x001fe20000100a00 */
[----:B------:R0:W-:Y:S03]  /*2b310*/  STL.64 [R1+0x2e78], R16 ;  /* 0x002e781001007387 */ /* 0x0001e60000100a00 */
[----:B0-----:R-:W3:Y:S01]  /*2b320*/  LDL.LU R16, [R1+0xa0] ;  /* 0x0000a00001107983 */ /* 0x001ee20000300800 */
[----:B------:R-:W3:Y:S02]  /*2b330*/  LDL.LU R17, [R1+0xa4] ;  /* 0x0000a40001117983 */ /* 0x000ee40000300800 */
[----:B------:R-:W3:Y:S01]  /*2b340*/  LDL.LU R18, [R1+0xa8] ;  /* 0x0000a80001127983 */ /* 0x000ee20000300800 */
[C---:B--2---:R-:W-:Y:S11]  /*2b350*/  HMMA.16816.F32.BF16 R20, R12.reuse, R6, R20 ;  /* 0x000000060c14723c */ /* 0x044ff60000041814 */
[----:B------:R-:W-:Y:S11]  /*2b360*/  @!UPT UIADD3 URZ, URZ, URZ, URZ ;  /* 0x0000003f3f3ff290 */ /* 0x000ff6000fffe03f */
[----:B------:R-:W-:Y:S01]  /*2b370*/  @!UPT UIADD3 URZ, URZ, URZ, URZ ;  /* 0x0000003f3f3ff290 */ /* 0x000fe2000fffe03f */
[----:B------:R-:W-:Y:S01]  /*2b380*/  STL.64 [R1+0x60], R20 ;  /* 0x0000601401007387 */ /* 0x000fe20000100a00 */
[----:B------:R0:W-:Y:S03]  /*2b390*/  STL.64 [R1+0x68], R22 ;  /* 0x0000681601007387 */ /* 0x0001e60000100a00 */
[----:B0-----:R-:W2:Y:S01]  /*2b3a0*/  LDL.LU.64 R22, [R1+0x2f20] ;  /* 0x002f200001167983 */ /* 0x001ea20000300a00 */
[----:B------:R-:W4:Y:S01]  /*2b3b0*/  LDL.LU.64 R20, [R1+0x2f18] ;  /* 0x002f180001147983 */ /* 0x000f220000300a00 */
[----:B------:R-:W-:Y:S02]  /*2b3c0*/  MOV R19, R4 ;  /* 0x0000000400137202 */ /* 0x000fe40000000f00 */
[----:B------:R-:W0:Y:S04]  /*2b3d0*/  LDSM.16.MT88.4 R4, [R5+0xf800] ;  /* 0x00f800000504783b */ /* 0x000e280000004200 */
[----:B0-----:R-:W-:Y:S01]  /*2b3e0*/  STL.64 [R1+0x2e58], R6 ;  /* 0x002e580601007387 */ /* 0x001fe20000100a00 */
[----:B------:R3:W-:Y:S02]  /*2b3f0*/  STL.64 [R1+0x2e50], R4 ;  /* 0x002e500401007387 */ /* 0x0007e40000100a00 */
[----:B---3--:R-:W-:Y:S07]  /*2b400*/  HMMA.16816.F32.BF16 R4, R12, R10, R16 ;  /* 0x0000000a0c04723c */ /* 0x008fee0000041810 */
[----:B------:R-:W-:Y:S01]  /*2b410*/  IMAD.MOV.U32 R16, RZ, RZ, R3 ;  /* 0x000000ffff107224 */ /* 0x000fe200078e0003 */
[----:B------:R-:W-:Y:S01]  /*2b420*/  MOV R17, R2 ;  /* 0x0000000200117202 */ /* 0x000fe20000000f00 */
[----:B------:R-:W-:Y:S01]  /*2b430*/  IMAD.MOV.U32 R18, RZ, RZ, R25 ;  /* 0x000000ffff127224 */ /* 0x000fe200078e0019 */
[----:B------:R-:W-:Y:S01]  /*2b440*/  MOV R19, R24 ;  /* 0x0000001800137202 */ /* 0x000fe20000000f00 */
[----:B--2---:R-:W-:-:S02]  /*2b450*/  IMAD.MOV.U32 R12, RZ, RZ, R23 ;  /* 0x000000ffff0c7224 */ /* 0x004fc400078e0017 */
[----:B----4-:R-:W-:Y:S01]  /*2b460*/  IMAD.MOV.U32 R14, RZ, RZ, R21 ;  /* 0x000000ffff0e7224 */ /* 0x010fe200078e0015 */
[----:B------:R-:W-:Y:S02]  /*2b470*/  MOV R15, R20 ;  /* 0x00000014000f7202 */ /* 0x000fe40000000f00 */
[----:B------:R-:W-:-:S03]  /*2b480*/  MOV R13, R22 ;  /* 0x00000016000d7202 */ /* 0x000fc60000000f00 */
[----:B------:R-:W-:Y:S02]  /*2b490*/  STL.64 [R1+0x2ed0], R14 ;  /* 0x002ed00e01007387 */ /* 0x000fe40000100a00 */
[----:B------:R0:W-:Y:S02]  /*2b4a0*/  STL.64 [R1+0x2ec8], R12 ;  /* 0x002ec80c01007387 */ /* 0x0001e40000100a00 */
[----:B0-----:R-:W2:Y:S01]  /*2b4b0*/  LDL.LU R12, [R1+0x30] ;  /* 0x00003000010c7983 */ /* 0x001ea20000300800 */
[----:B------:R-:W2:Y:S02]  /*2b4c0*/  LDL.LU R13, [R1+0x34] ;  /* 0x00003400010d7983 */ /* 0x000ea40000300800 */
[----:B------:R-:W2:Y:S02]  /*2b4d0*/  LDL.LU R14, [R1+0x38] ;  /* 0x00003800010e7983 */ /* 0x000ea40000300800 */
[----:B------:R-:W2:Y:S01]  /*2b4e0*/  LDL.LU R15, [R1+0x3c] ;  /* 0x00003c00010f7983 */ /* 0x000ea20000300800 */
[----:B------:R-:W2:Y:S01]  /*2b4f0*/  LDL.LU R20, [R1+0x80] ;  /* 0x0000800001147983 */ /* 0x000ea20000300800 */
[----:B------:R-:W2:Y:S02]  /*2b500*/  LDL.LU R21, [R1+0x84] ;  /* 0x0000840001157983 */ /* 0x000ea40000300800 */
[----:B------:R-:W2:Y:S02]  /*2b510*/  LDL.LU R22, [R1+0x88] ;  /* 0x0000880001167983 */ /* 0x000ea40000300800 */
[----:B------:R-:W2:Y:S01]  /*2b520*/  LDL.LU R23, [R1+0x8c] ;  /* 0x00008c0001177983 */ /* 0x000ea20000300800 */
[----:B------:R-:W3:Y:S01]  /*2b530*/  LDL.LU R3, [R1+0x2f10] ;  /* 0x002f100001037983 */ /* 0x000ee20000300800 */
[----:B------:R-:W4:Y:S02]  /*2b540*/  LDL.LU R2, [R1+0x2f0c] ;  /* 0x002f0c0001027983 */ /* 0x000f240000300800 */
[----:B------:R-:W2:Y:S02]  /*2b550*/  LDL.LU R25, [R1+0x2f08] ;  /* 0x002f080001197983 */ /* 0x000ea40000300800 */
[----:B------:R-:W3:Y:S01]  /*2b560*/  LDL.LU R24, [R1+0x2f04] ;  /* 0x002f040001187983 */ /* 0x000ee20000300800 */
[----:B------:R-:W-:Y:S01]  /*2b570*/  STL.64 [R1+0x2e90], R18 ;  /* 0x002e901201007387 */ /* 0x000fe20000100a00 */
[----:B------:R0:W-:Y:S02]  /*2b580*/  STL.64 [R1+0x2e88], R16 ;  /* 0x002e881001007387 */ /* 0x0001e40000100a00 */
[----:B0-----:R-:W-:-:S02]  /*2b590*/  IMAD.MOV.U32 R16, RZ, RZ, R8 ;  /* 0x000000ffff107224 */ /* 0x001fc400078e0008 */
[----:B------:R-:W4:Y:S01]  /*2b5a0*/  LDL.LU R8, [R1+0x2f00] ;  /* 0x002f000001087983 */ /* 0x000f220000300800 */
[----:B------:R-:W-:Y:S01]  /*2b5b0*/  IMAD.MOV.U32 R18, RZ, RZ, R27 ;  /* 0x000000ffff127224 */ /* 0x000fe200078e001b */
[----:B------:R-:W-:Y:S02]  /*2b5c0*/  MOV R19, R28 ;  /* 0x0000001c00137202 */ /* 0x000fe40000000f00 */
[----:B------:R-:W-:Y:S02]  /*2b5d0*/  MOV R17, R26 ;  /* 0x0000001a00117202 */ /* 0x000fe40000000f00 */
[----:B------:R-:W4:Y:S01]  /*2b5e0*/  LDL.LU R26, [R1+0x2efc] ;  /* 0x002efc00011a7983 */ /* 0x000f220000300800 */
[----:B------:R-:W4:Y:S02]  /*2b5f0*/  LDL.LU R27, [R1+0x2ef8] ;  /* 0x002ef800011b7983 */ /* 0x000f240000300800 */
[----:B------:R-:W4:Y:S02]  /*2b600*/  LDL.LU R28, [R1+0x2ef4] ;  /* 0x002ef400011c7983 */ /* 0x000f240000300800 */
[----:B------:R-:W-:Y:S01]  /*2b610*/  STL.64 [R1+0x2eb0], R18 ;  /* 0x002eb01201007387 */ /* 0x000fe20000100a00 */
[----:B------:R2:W-:Y:S02]  /*2b620*/  STL.64 [R1+0x2ea8], R16 ;  /* 0x002ea81001007387 */ /* 0x0005e40000100a00 */
[----:B--2---:R-:W-:Y:S01]  /*2b630*/  MOV R17, R25 ;  /* 0x0000001900117202 */ /* 0x004fe20000000f00 */
[----:B---3--:R-:W-:-:S02]  /*2b640*/  IMAD.MOV.U32 R16, RZ, RZ, R24 ;  /* 0x000000ffff107224 */ /* 0x008fc400078e0018 */
[----:B------:R-:W2:Y:S01]  /*2b650*/  LDL.LU R24, [R1+0x2ef0] ;  /* 0x002ef00001187983 */ /* 0x000ea20000300800 */
[----:B------:R-:W2:Y:S02]  /*2b660*/  LDL.LU R25, [R1+0x2eec] ;  /* 0x002eec0001197983 */ /* 0x000ea40000300800 */
[----:B----4-:R-:W-:Y:S01]  /*2b670*/  IMAD.MOV.U32 R18, RZ, RZ, R2 ;  /* 0x000000ffff127224 */ /* 0x010fe200078e0002 */
[----:B------:R-:W-:Y:S01]  /*2b680*/  MOV R19, R3 ;  /* 0x0000000300137202 */ /* 0x000fe20000000f00 */
[----:B------:R-:W3:Y:S01]  /*2b690*/  LDL.LU R2, [R1+0x2ee8] ;  /* 0x002ee80001027983 */ /* 0x000ee20000300800 */
[----:B------:R-:W4:Y:S03]  /*2b6a0*/  LDL.LU R3, [R1+0x2ee4] ;  /* 0x002ee40001037983 */ /* 0x000f260000300800 */
[----:B------:R0:W-:Y:S02]  /*2b6b0*/  STL.64 [R1+0x2ec0], R18 ;  /* 0x002ec01201007387 */ /* 0x0001e40000100a00 */
[----:B0-----:R-:W-:-:S02]  /*2b6c0*/  MOV R19, R8 ;  /* 0x0000000800137202 */ /* 0x001fc40000000f00 */
[----:B------:R-:W0:Y:S04]  /*2b6d0*/  LDSM.16.MT88.4 R8, [R9+0xf800] ;  /* 0x00f800000908783b */ /* 0x000e280000004200 */
[----:B------:R1:W-:Y:S02]  /*2b6e0*/  STL.64 [R1+0x2eb8], R16 ;  /* 0x002eb81001007387 */ /* 0x0003e40000100a00 */
[----:B-1----:R-:W-:Y:S02]  /*2b6f0*/  IMAD.MOV.U32 R16, RZ, RZ, R28 ;  /* 0x000000ffff107224 */ /* 0x002fe400078e001c */
[----:B------:R-:W3:Y:S01]  /*2b700*/  LDL.LU R28, [R1+0x2ee0] ;  /* 0x002ee000011c7983 */ /* 0x000ee20000300800 */
[----:B------:R-:W-:Y:S02]  /*2b710*/  STL [R1+0x2e74], R5 ;  /* 0x002e740501007387 */ /* 0x000fe40000100800 */
[----:B------:R-:W-:Y:S02]  /*2b720*/  STL [R1+0x2e70], R6 ;  /* 0x002e700601007387 */ /* 0x000fe40000100800 */
[----:B------:R-:W-:Y:S01]  /*2b730*/  STL [R1+0x2e6c], R7 ;  /* 0x002e6c0701007387 */ /* 0x000fe20000100800 */
[----:B0-----:R-:W-:Y:S01]  /*2b740*/  STL.64 [R1+0x2e30], R10 ;  /* 0x002e300a01007387 */ /* 0x001fe20000100a00 */
[----:B------:R0:W-:Y:S03]  /*2b750*/  STL.64 [R1+0x2e28], R8 ;  /* 0x002e280801007387 */ /* 0x0001e60000100a00 */
[----:B0-----:R-:W3:Y:S01]  /*2b760*/  LDL.LU R8, [R1+0x70] ;  /* 0x0000700001087983 */ /* 0x001ee20000300800 */
[----:B--2---:R-:W-:Y:S11]  /*2b770*/  HMMA.16816.F32.BF16 R20, R12, R24, R20 ;  /* 0x000000180c14723c */ /* 0x004ff60000041814 */
[----:B------:R-:W-:Y:S11]  /*2b780*/  @!UPT UIADD3 URZ, URZ, URZ, URZ ;  /* 0x0000003f3f3ff290 */ /* 0x000ff6000fffe03f */
[----:B------:R-:W-:Y:S02]  /*2b790*/  @!UPT UIADD3 URZ, URZ, URZ, URZ ;  /* 0x0000003f3f3ff290 */ /* 0x000fe4000fffe03f */
[----:B------:R-:W-:Y:S01]  /*2b7a0*/  MOV R6, R20 ;  /* 0x0000001400067202 */ /* 0x000fe20000000f00 */
[----:B------:R-:W-:Y:S02]  /*2b7b0*/  IMAD.MOV.U32 R5, RZ, RZ, R21 ;  /* 0x000000ffff057224 */ /* 0x000fe400078e0015 */
[----:B------:R-:W2:Y:S01]  /*2b7c0*/  LDL.LU.64 R20, [R1+0x2ed8] ;  /* 0x002ed80001147983 */ /* 0x000ea20000300a00 */
[----:B----4-:R-:W-:Y:S01]  /*2b7d0*/  MOV R10, R3 ;  /* 0x00000003000a7202 */ /* 0x010fe20000000f00 */
[----:B---3--:R-:W-:Y:S02]  /*2b7e0*/  IMAD.MOV.U32 R11, RZ, RZ, R2 ;  /* 0x000000ffff0b7224 */ /* 0x008fe400078e0002 */
[----:B------:R-:W-:Y:S01]  /*2b7f0*/  IMAD.MOV.U32 R9, RZ, RZ, R28 ;  /* 0x000000ffff097224 */ /* 0x000fe200078e001c */
[----:B------:R-:W-:Y:S01]  /*2b800*/  MOV R3, R22 ;  /* 0x0000001600037202 */ /* 0x000fe20000000f00 */
[----:B------:R-:W-:-:S05]  /*2b810*/  IMAD.MOV.U32 R2, RZ, RZ, R23 ;  /* 0x000000ffff027224 */ /* 0x000fca00078e0017 */
[----:B--2---:R-:W-:Y:S01]  /*2b820*/  HMMA.16816.F32.BF16 R8, R12, R20, R8 ;  /* 0x000000140c08723c */ /* 0x004fe20000041808 */
[----:B------:R-:W0:Y:S11]  /*2b830*/  LDSM.16.MT88.4 R12, [R0+0xf800] ;  /* 0x00f80000000c783b */ /* 0x000e360000004200 */
[----:B------:R-:W-:Y:S11]  /*2b840*/  @!UPT UIADD3 URZ, URZ, URZ, URZ ;  /* 0x0000003f3f3ff290 */ /* 0x000ff6000fffe03f */
[----:B------:R1:W-:Y:S02]  /*2b850*/  STL.64 [R1+0x2e40], R10 ;  /* 0x002e400a01007387 */ /* 0x0003e40000100a00 */
[----:B-1----:R-:W-:Y:S01]  /*2b860*/  MOV R10, R3 ;  /* 0x00000003000a7202 */ /* 0x002fe20000000f00 */
[----:B------:R-:W-:Y:S01]  /*2b870*/  IMAD.MOV.U32 R11, RZ, RZ, R2 ;  /* 0x000000ffff0b7224 */ /* 0x000fe200078e0002 */
[----:B0-----:R-:W-:Y:S01]  /*2b880*/  MOV R23, R12 ;  /* 0x0000000c00177202 */ /* 0x001fe20000000f00 */
[----:B------:R-:W-:Y:S01]  /*2b890*/  IMAD.MOV.U32 R3, RZ, RZ, R13 ;  /* 0x000000ffff037224 */ /* 0x000fe200078e000d */
[----:B------:R-:W-:Y:S01]  /*2b8a0*/  MOV R2, R14 ;  /* 0x0000000e00027202 */ /* 0x000fe20000000f00 */
[----:B------:R-:W-:Y:S02]  /*2b8b0*/  IMAD.MOV.U32 R0, RZ, RZ, R15 ;  /* 0x000000ffff007224 */ /* 0x000fe400078e000f */
[----:B------:R-:W0:Y:S04]  /*2b8c0*/  LDSM.16.MT88.4 R12, [R29+0xf800] ;  /* 0x00f800001d0c783b */ /* 0x000e280000004200 */
[----:B------:R-:W-:Y:S01]  /*2b8d0*/  STL.64 [R1+0x2e38], R8 ;  /* 0x002e380801007387 */ /* 0x000fe20000100a00 */
[----:B------:R-:W-:Y:S01]  /*2b8e0*/  MOV R17, R27 ;  /* 0x0000001b00117202 */ /* 0x000fe20000000f00 */
[----:B------:R-:W-:-:S02]  /*2b8f0*/  IMAD.MOV.U32 R18, RZ, RZ, R26 ;  /* 0x000000ffff127224 */ /* 0x000fc400078e001a */
[----:B------:R-:W-:Y:S06]  /*2b900*/  BAR.SYNC.DEFER_BLOCKING 0x0 ;  /* 0x0000000000007b1d */ /* 0x000fec0000010000 */
[----:B0-----:R-:W-:Y:S01]  /*2b910*/  STL.64 [R1+0x40], R12 ;  /* 0x0000400c01007387 */ /* 0x001fe20000100a00 */
[----:B------:R0:W-:Y:S03]  /*2b920*/  STL.64 [R1+0x48], R14 ;  /* 0x0000480e01007387 */ /* 0x0001e60000100a00 */
[----:B0-----:R-:W2:Y:S01]  /*2b930*/  LDL.LU.64 R14, [R1+0x2ed0] ;  /* 0x002ed000010e7983 */ /* 0x001ea20000300a00 */
[----:B------:R-:W2:Y:S02]  /*2b940*/  LDL.LU.64 R12, [R1+0x2ec8] ;  /* 0x002ec800010c7983 */ /* 0x000ea40000300a00 */
        /* <DEDUP_REMOVED lines=9> */
[----:B------:R-:W2:Y:S11]  /*2b9e0*/  LDL.LU.64 R16, [R1+0x2ea8] ;  /* 0x002ea80001107983 */ /* 0x000eb60000300a00 */
[----:B------:R-:W-:Y:S11]  /*2b9f0*/  @!UPT UIADD3 URZ, URZ, URZ, URZ ;  /* 0x0000003f3f3ff290 */ /* 0x000ff6000fffe03f */
[----:B------:R-:W-:Y:S01]  /*2ba00*/  MOV R29, R14 ;  /* 0x0000000e001d7202 */ /* 0x000fe20000000f00 */
[----:B------:R-:W-:Y:S01]  /*2ba10*/  IMAD.MOV.U32 R28, RZ, RZ, R15 ;  /* 0x000000ffff1c7224 */ /* 0x000fe200078e000f */
[----:B------:R-:W-:Y:S01]  /*2ba20*/  MOV R26, R12 ;  /* 0x0000000c001a7202 */ /* 0x000fe20000000f00 */
[----:B------:R-:W-:Y:S01]  /*2ba30*/  IMAD.MOV.U32 R27, RZ, RZ, R13 ;  /* 0x000000ffff1b7224 */ /* 0x000fe200078e000d */
[----:B------:R-:W2:Y:S01]  /*2ba40*/  LDL.LU.64 R14, [R1+0x2ea0] ;  /* 0x002ea000010e7983 */ /* 0x000ea20000300a00 */
[----:B------:R-:W2:Y:S01]  /*2ba50*/  LDL.LU.64 R12, [R1+0x2e98] ;  /* 0x002e9800010c7983 */ /* 0x000ea20000300a00 */
[----:B------:R-:W-:Y:S01]  /*2ba60*/  MOV R8, R6 ;  /* 0x0000000600087202 */ /* 0x000fe20000000f00 */
[----:B------:R-:W-:Y:S01]  /*2ba70*/  IMAD.MOV.U32 R9, RZ, RZ, R5 ;  /* 0x000000ffff097224 */ /* 0x000fe200078e0005 */
[C---:B--2---:R-:W-:Y:S11]  /*2ba80*/  HMMA.16816.F32.BF16 R16, R12.reuse, R24, R16 ;  /* 0x000000180c10723c */ /* 0x044ff60000041810 */
        /* <DEDUP_REMOVED lines=12> */
[----:B------:R0:W-:Y:S01]  /*2bb50*/  STL.64 [R1+0x90], R12 ;  /* 0x0000900c01007387 */ /* 0x0001e20000100a00 */
[----:B------:R1:W-:Y:S03]  /*2bb60*/  STL.64 [R1+0x98], R14 ;  /* 0x0000980e01007387 */ /* 0x0003e60000100a00 */
[----:B0-----:R-:W2:Y:S01]  /*2bb70*/  LDL.LU R12, [R1+0x60] ;  /* 0x00006000010c7983 */ /* 0x001ea20000300800 */
[----:B------:R-:W2:Y:S02]  /*2bb80*/  LDL.LU R13, [R1+0x64] ;  /* 0x00006400010d7983 */ /* 0x000ea40000300800 */
[----:B-1----:R-:W2:Y:S02]  /*2bb90*/  LDL.LU R14, [R1+0x68] ;  /* 0x00006800010e7983 */ /* 0x002ea40000300800 */
[----:B------:R-:W2:Y:S02]  /*2bba0*/  LDL.LU R15, [R1+0x6c] ;  /* 0x00006c00010f7983 */ /* 0x000ea40000300800 */
[----:B--2---:R-:W-:Y:S11]  /*2bbb0*/  HMMA.16816.F32.BF16 R12, R16, R24, R12 ;  /* 0x00000018100c723c */ /* 0x004ff6000004180c */
[----:B------:R-:W-:Y:S11]  /*2bbc0*/  @!UPT UIADD3 URZ, URZ, URZ, URZ ;  /* 0x0000003f3f3ff290 */ /* 0x000ff6000fffe03f */
[----:B------:R-:W-:Y:S01]  /*2bbd0*/  @!UPT UIADD3 URZ, URZ, URZ, URZ ;  /* 0x0000003f3f3ff290 */ /* 0x000fe2000fffe03f */
[----:B------:R0:W-:Y:S01]  /*2bbe0*/  STL.64 [R1+0x60], R12 ;  /* 0x0000600c01007387 */ /* 0x0001e20000100a00 */
[----:B------:R-:W-:Y:S01]  /*2bbf0*/  MOV R25, R14 ;  /* 0x0000000e00197202 */ /* 0x000fe20000000f00 */
[----:B------:R-:W-:Y:S01]  /*2bc00*/  MOV R14, R7 ;  /* 0x00000007000e7202 */ /* 0x000fe20000000f00 */
[----:B0-----:R-:W-:Y:S01]  /*2bc10*/  MOV R12, R5 ;  /* 0x00000005000c7202 */ /* 0x001fe20000000f00 */
[----:B------:R-:W-:Y:S01]  /*2bc20*/  IMAD.MOV.U32 R13, RZ, RZ, R6 ;  /* 0x000000ffff0d7224 */ /* 0x000fe200078e0006 */
[----:B------:R-:W2:Y:S01]  /*2bc30*/  LDL.LU R5, [R1+0x2e74] ;  /* 0x002e740001057983 */ /* 0x000ea20000300800 */
[----:B------:R-:W2:Y:S02]  /*2bc40*/  LDL.LU R6, [R1+0x2e70] ;  /* 0x002e700001067983 */ /* 0x000ea40000300800 */
[----:B------:R-:W2:Y:S02]  /*2bc50*/  LDL.LU R7, [R1+0x2e6c] ;  /* 0x002e6c0001077983 */ /* 0x000ea40000300800 */
[----:B------:R-:W-:-:S02]  /*2bc60*/  IMAD.MOV.U32 R24, RZ, RZ, R15 ;  /* 0x000000ffff187224 */ /* 0x000fc400078e000f */
[----:B------:R-:W-:Y:S02]  /*2bc70*/  IMAD.MOV.U32 R15, RZ, RZ, R22 ;  /* 0x000000ffff0f7224 */ /* 0x000fe400078e0016 */
[----:B------:R-:W3:Y:S03]  /*2bc80*/  LDL.LU R22, [R1+0x2e68] ;  /* 0x002e680001167983 */ /* 0x000ee60000300800 */
[----:B------:R-:W-:Y:S02]  /*2bc90*/  STL.64 [R1+0x2e20], R14 ;  /* 0x002e200e01007387 */ /* 0x000fe40000100a00 */
[----:B------:R0:W-:Y:S02]  /*2bca0*/  STL.64 [R1+0x2e18], R12 ;  /* 0x002e180c01007387 */ /* 0x0001e40000100a00 */
[----:B0-----:R-:W-:Y:S01]  /*2bcb0*/  MOV R12, R26 ;  /* 0x0000001a000c7202 */ /* 0x001fe20000000f00 */
[----:B------:R-:W-:Y:S01]  /*2bcc0*/  IMAD.MOV.U32 R13, RZ, RZ, R27 ;  /* 0x000000ffff0d7224 */ /* 0x000fe200078e001b */
[----:B------:R-:W4:Y:S01]  /*2bcd0*/  LDL.LU R26, [R1+0x2e64] ;  /* 0x002e6400011a7983 */ /* 0x000f220000300800 */
[----:B------:R-:W4:Y:S01]  /*2bce0*/  LDL.LU R27, [R1+0x2e60] ;  /* 0x002e6000011b7983 */ /* 0x000f220000300800 */
[----:B--2---:R-:W-:Y:S02]  /*2bcf0*/  HMMA.16816.F32.BF16 R16, R16, R20, R4 ;  /* 0x000000141010723c */ /* 0x004fe40000041804 */
[----:B------:R-:W4:Y:S01]  /*2bd00*/  LDL.LU.64 R6, [R1+0x2e58] ;  /* 0x002e580001067983 */ /* 0x000f220000300a00 */
[----:B------:R-:W4:Y:S02]  /*2bd10*/  LDL.LU.64 R4, [R1+0x2e50] ;  /* 0x002e500001047983 */ /* 0x000f240000300a00 */
[----:B------:R-:W-:Y:S01]  /*2bd20*/  IMAD.MOV.U32 R15, RZ, RZ, R28 ;  /* 0x000000ffff0f7224 */ /* 0x000fe200078e001c */
[----:B------:R-:W-:Y:S11]  /*2bd30*/  MOV R14, R29 ;  /* 0x0000001d000e7202 */ /* 0x000ff60000000f00 */
[----:B------:R-:W-:Y:S06]  /*2bd40*/  @!UPT UIADD3 URZ, URZ, URZ, URZ ;  /* 0x0000003f3f3ff290 */ /* 0x000fec000fffe03f */
[----:B------:R0:W-:Y:S01]  /*2bd50*/  STL [R1+0x20], R16 ;  /* 0x0000201001007387 */ /* 0x0001e20000100800 */
[----:B------:R-:W-:Y:S01]  /*2bd60*/  IMAD.MOV.U32 R28, RZ, RZ, R18 ;  /* 0x000000ffff1c7224 */ /* 0x000fe200078e0012 */
[----:B------:R-:W-:Y:S02]  /*2bd70*/  MOV R29, R17 ;  /* 0x00000011001d7202 */ /* 0x000fe40000000f00 */
[----:B------:R-:W-:Y:S01]  /*2bd80*/  MOV R21, R19 ;  /* 0x0000001300157202 */ /* 0x000fe20000000f00 */
[----:B------:R-:W-:Y:S01]  /*2bd90*/  IMAD.MOV.U32 R18, RZ, RZ, R2 ;  /* 0x000000ffff127224 */ /* 0x000fe200078e0002 */
[----:B------:R-:W-:Y:S02]  /*2bda0*/  MOV R17, R3 ;  /* 0x0000000300117202 */ /* 0x000fe40000000f00 */
[----:B------:R-:W-:Y:S01]  /*2bdb0*/  MOV R19, R0 ;  /* 0x0000000000137202 */ /* 0x000fe20000000f00 */
[----:B0-----:R-:W-:Y:S02]  /*2bdc0*/  IMAD.MOV.U32 R16, RZ, RZ, R23 ;  /* 0x000000ffff107224 */ /* 0x001fe400078e0017 */
[----:B------:R-:W3:Y:S01]  /*2bdd0*/  LDL.LU R23, [R1+0x2e48] ;  /* 0x002e480001177983 */ /* 0x000ee20000300800 */
[C---:B----4-:R-:W-:Y:S11]  /*2bde0*/  HMMA.16816.F32.BF16 R8, R4.reuse, R26, R8 ;  /* 0x0000001a0408723c */ /* 0x050ff60000041808 */
[----:B------:R-:W-:Y:S11]  /*2bdf0*/  @!UPT UIADD3 URZ, URZ, URZ, URZ ;  /* 0x0000003f3f3ff290 */ /* 0x000ff6000fffe03f */
[----:B------:R-:W-:Y:S01]  /*2be00*/  @!UPT UIADD3 URZ, URZ, URZ, URZ ;  /* 0x0000003f3f3ff290 */ /* 0x000fe2000fffe03f */
[----:B------:R-:W-:Y:S01]  /*2be10*/  STL [R1+0x14], R9 ;  /* 0x0000140901007387 */ /* 0x000fe20000100800 */
[----:B------:R-:W-:Y:S01]  /*2be20*/  MOV R20, R10 ;  /* 0x0000000a00147202 */ /* 0x000fe20000000f00 */
[----:B------:R-:W-:Y:S02]  /*2be30*/  IMAD.MOV.U32 R2, RZ, RZ, R11 ;  /* 0x000000ffff027224 */ /* 0x000fe400078e000b */
[----:B------:R0:W-:Y:S02]  /*2be40*/  STL.64 [R1+0x18], R10 ;  /* 0x0000180a01007387 */ /* 0x0001e40000100a00 */
[----:B------:R-:W-:Y:S01]  /*2be50*/  IMAD.MOV.U32 R0, RZ, RZ, R9 ;  /* 0x000000ffff007224 */ /* 0x000fe200078e0009 */
[----:B------:R-:W-:Y:S01]  /*2be60*/  MOV R3, R8 ;  /* 0x0000000800037202 */ /* 0x000fe20000000f00 */
[----:B0-----:R-:W3:Y:S01]  /*2be70*/  LDL.LU.64 R10, [R1+0x2e40] ;  /* 0x002e4000010a7983 */ /* 0x001ee20000300a00 */
[----:B------:R-:W3:Y:S02]  /*2be80*/  LDL.LU.64 R8, [R1+0x2e38] ;  /* 0x002e380001087983 */ /* 0x000ee40000300a00 */
[----:B---3--:R-:W-:Y:S01]  /*2be90*/  HMMA.16816.F32.BF16 R4, R4, R22, R8 ;  /* 0x000000160404723c */ /* 0x008fe20000041808 */
[----:B------:R-:W2:Y:S01]  /*2bea0*/  LDL.LU.64 R10, [R1+0x2e30] ;  /* 0x002e3000010a7983 */ /* 0x000ea20000300a00 */
[----:B------:R-:W2:Y:S11]  /*2beb0*/  LDL.LU.64 R8, [R1+0x2e28] ;  /* 0x002e280001087983 */ /* 0x000eb60000300a00 */
[----:B------:R-:W-:Y:S10]  /*2bec0*/  @!UPT UIADD3 URZ, URZ, URZ, URZ ;  /* 0x0000003f3f3ff290 */ /* 0x000ff4000fffe03f */
[----:B------:R0:W-:Y:S01]  /*2bed0*/  STL.64 [R1], R4 ;  /* 0x0000000401007387 */ /* 0x0001e20000100a00 */
[----:B------:R1:W-:Y:S03]  /*2bee0*/  STL.64 [R1+0x8], R6 ;  /* 0x0000080601007387 */ /* 0x0003e60000100a00 */
[----:B0-----:R-:W2:Y:S01]  /*2bef0*/  LDL.LU R4, [R1+0x80] ;  /* 0x0000800001047983 */ /* 0x001ea20000300800 */
[----:B------:R-:W2:Y:S02]  /*2bf00*/  LDL.LU R5, [R1+0x84] ;  /* 0x0000840001057983 */ /* 0x000ea40000300800 */
[----:B-1----:R-:W2:Y:S02]  /*2bf10*/  LDL.LU R6, [R1+0x88] ;  /* 0x0000880001067983 */ /* 0x002ea40000300800 */
[----:B------:R-:W2:Y:S02]  /*2bf20*/  LDL.LU R7, [R1+0x8c] ;  /* 0x00008c0001077983 */ /* 0x000ea40000300800 */
[C---:B--2---:R-:W-:Y:S11]  /*2bf30*/  HMMA.16816.F32.BF16 R4, R8.reuse, R26, R4 ;  /* 0x0000001a0804723c */ /* 0x044ff60000041804 */
[----:B------:R-:W-:Y:S11]  /*2bf40*/  @!UPT UIADD3 URZ, URZ, URZ, URZ ;  /* 0x0000003f3f3ff290 */ /* 0x000ff6000fffe03f */
[----:B------:R-:W-:Y:S01]  /*2bf50*/  @!UPT UIADD3 URZ, URZ, URZ, URZ ;  /* 0x0000003f3f3ff290 */ /* 0x000fe2000fffe03f */
[----:B------:R-:W-:Y:S01]  /*2bf60*/  STL.64 [R1+0x2e00], R6 ;  /* 0x002e000601007387 */ /* 0x000fe20000100a00 */
[----:B------:R0:W-:Y:S03]  /*2bf70*/  STL.64 [R1+0x2df8], R4 ;  /* 0x002df80401007387 */ /* 0x0001e60000100a00 */
[----:B0-----:R-:W2:Y:S01]  /*2bf80*/  LDL.LU R4, [R1+0x90] ;  /* 0x0000900001047983 */ /* 0x001ea20000300800 */
[----:B------:R-:W2:Y:S02]  /*2bf90*/  LDL.LU R5, [R1+0x94] ;  /* 0x0000940001057983 */ /* 0x000ea40000300800 */
[----:B------:R-:W3:Y:S02]  /*2bfa0*/  LDL.LU R6, [R1+0x98] ;  /* 0x0000980001067983 */ /* 0x000ee40000300800 */
[----:B------:R-:W3:Y:S01]  /*2bfb0*/  LDL.LU R7, [R1+0x9c] ;  /* 0x00009c0001077983 */ /* 0x000ee20000300800 */
[----:B------:R-:W-:Y:S01]  /*2bfc0*/  HMMA.16816.F32.BF16 R8, R8, R22, R12 ;  /* 0x000000160808723c */ /* 0x000fe2000004180c */
[----:B---3--:R-:W-:Y:S01]  /*2bfd0*/  STL.64 [R1+0x2e10], R6 ;  /* 0x002e100601007387 */ /* 0x008fe20000100a00 */
[----:B--2---:R0:W-:Y:S03]  /*2bfe0*/  STL.64 [R1+0x2e08], R4 ;  /* 0x002e080401007387 */ /* 0x0041e60000100a00 */
[----:B0-----:R-:W2:Y:S01]  /*2bff0*/  LDL.LU R4, [R1+0x60] ;  /* 0x0000600001047983 */ /* 0x001ea20000300800 */
[----:B------:R-:W2:Y:S02]  /*2c000*/  LDL.LU R5, [R1+0x64] ;  /* 0x0000640001057983 */ /* 0x000ea40000300800 */
[----:B------:R-:W3:Y:S02]  /*2c010*/  LDL.LU.64 R14, [R1+0x2e20] ;  /* 0x002e2000010e7983 */ /* 0x000ee40000300a00 */
[----:B------:R-:W3:Y:S11]  /*2c020*/  LDL.LU.64 R12, [R1+0x2e18] ;  /* 0x002e1800010c7983 */ /* 0x000ef60000300a00 */
[----:B------:R-:W-:Y:S02]  /*2c030*/  @!UPT UIADD3 URZ, URZ, URZ, URZ ;  /* 0x0000003f3f3ff290 */ /* 0x000fe4000fffe03f */
[----:B------:R-:W-:Y:S01]  /*2c040*/  STL [R1+0x2dcc], R9 ;  /* 0x002dcc0901007387 */ /* 0x000fe20000100800 */
[----:B------:R-:W-:Y:S01]  /*2c050*/  STL [R1+0x2dc8], R11 ;  /* 0x002dc80b01007387 */ /* 0x000fe20000100800 */
[----:B---3--:R-:W-:Y:S11]  /*2c060*/  HMMA.16816.F32.BF16 R12, R16, R26, R12 ;  /* 0x0000001a100c723c */ /* 0x008ff6000004180c */
[----:B------:R-:W-:Y:S11]  /*2c070*/  @!UPT UIADD3 URZ, URZ, URZ, URZ ;  /* 0x0000003f3f3ff290 */ /* 0x000ff6000fffe03f */
[----:B------:R-:W-:Y:S01]  /*2c080*/  @!UPT UIADD3 URZ, URZ, URZ, URZ ;  /* 0x0000003f3f3ff290 */ /* 0x000fe2000fffe03f */
[----:B------:R-:W-:Y:S01]  /*2c090*/  STL.64 [R1+0x2de0], R14 ;  /* 0x002de00e01007387 */ /* 0x000fe20000100a00 */
[----:B------:R0:W-:Y:S03]  /*2c0a0*/  STL.64 [R1+0x2dd8], R12 ;  /* 0x002dd80c01007387 */ /* 0x0001e60000100a00 */
[----:B0-----:R-:W2:Y:S01]  /*2c0b0*/  LDL.LU R12, [R1+0x40] ;  /* 0x00004000010c7983 */ /* 0x001ea20000300800 */
[----:B------:R-:W2:Y:S02]  /*2c0c0*/  LDL.LU R13, [R1+0x44] ;  /* 0x00004400010d7983 */ /* 0x000ea40000300800 */
[----:B------:R-:W2:Y:S02]  /*2c0d0*/  LDL.LU R14, [R1+0x48] ;  /* 0x00004800010e7983 */ /* 0x000ea40000300800 */
[----:B------:R-:W2:Y:S02]  /*2c0e0*/  LDL.LU R15, [R1+0x4c] ;  /* 0x00004c00010f7983 */ /* 0x000ea40000300800 */
[----:B------:R-:W-:Y:S01]  /*2c0f0*/  IMAD.MOV.U32 R6, RZ, RZ, R25 ;  /* 0x000000ffff067224 */ /* 0x000fe200078e0019 */
[----:B------:R-:W-:-:S07]  /*2c100*/  MOV R7, R24 ;  /* 0x0000001800077202 */ /* 0x000fce0000000f00 */
[----:B--2---:R-:W-:Y:S01]  /*2c110*/  HMMA.16816.F32.BF16 R24, R12, R26, R4 ;  /* 0x0000001a0c18723c */ /* 0x004fe20000041804 */
[----:B------:R-:W2:Y:S01]  /*2c120*/  LDL.LU.64 R6, [R1+0x2e10] ;  /* 0x002e100001067983 */ /* 0x000ea20000300a00 */
[----:B------:R-:W2:Y:S11]  /*2c130*/  LDL.LU.64 R4, [R1+0x2e08] ;  /* 0x002e080001047983 */ /* 0x000eb60000300a00 */
[----:B------:R-:W-:Y:S10]  /*2c140*/  @!UPT UIADD3 URZ, URZ, URZ, URZ ;  /* 0x0000003f3f3ff290 */ /* 0x000ff4000fffe03f */
[----:B------:R-:W-:Y:S01]  /*2c150*/  STL.64 [R1+0x2df0], R26 ;  /* 0x002df01a01007387 */ /* 0x000fe20000100a00 */
[----:B------:R0:W-:Y:S03]  /*2c160*/  STL.64 [R1+0x2de8], R24 ;  /* 0x002de81801007387 */ /* 0x0001e60000100a00 */
[----:B0-----:R-:W3:Y:S01]  /*2c170*/  LDL.LU R24, [R1+0x20] ;  /* 0x0000200001187983 */ /* 0x001ee20000300800 */
[----:B--2---:R-:W-:Y:S03]  /*2c180*/  HMMA.16816.F32.BF16 R16, R16, R22, R4 ;  /* 0x000000161010723c */ /* 0x004fe60000041804 */
[----:B------:R-:W2:Y:S01]  /*2c190*/  LDL.LU.64 R6, [R1+0x2e00] ;  /* 0x002e000001067983 */ /* 0x000ea20000300a00 */
[----:B------:R-:W4:Y:S02]  /*2c1a0*/  LDL.LU.64 R4, [R1+0x2df8] ;  /* 0x002df80001047983 */ /* 0x000f240000300a00 */
[----:B------:R-:W-:Y:S01]  /*2c1b0*/  IMAD.MOV.U32 R25, RZ, RZ, R29 ;  /* 0x000000ffff197224 */ /* 0x000fe200078e001d */
[----:B------:R-:W-:Y:S01]  /*2c1c0*/  MOV R26, R28 ;  /* 0x0000001c001a7202 */ /* 0x000fe20000000f00 */
[----:B------:R-:W-:-:S02]  /*2c1d0*/  IMAD.MOV.U32 R27, RZ, RZ, R21 ;  /* 0x000000ffff1b7224 */ /* 0x000fc400078e0015 */
[----:B------:R-:W-:Y:S11]  /*2c1e0*/  FMUL R29, R2, c[0x0][0x188] ;  /* 0x00006200021d7a20 */ /* 0x000ff60000400000 */
[----:B------:R-:W-:Y:S02]  /*2c1f0*/  @!UPT UIADD3 URZ, URZ, URZ, URZ ;  /* 0x0000003f3f3ff290 */ /* 0x000fe4000fffe03f */
[----:B------:R0:W-:Y:S01]  /*2c200*/  STL [R1+0x2dd4], R18 ;  /* 0x002dd41201007387 */ /* 0x0001e20000100800 */
[----:B------:R-:W-:Y:S02]  /*2c210*/  STL [R1+0x2dd0], R19 ;  /* 0x002dd01301007387 */ /* 0x000fe40000100800 */
[----:B------:R-:W-:Y:S02]  /*2c220*/  STL [R1+0x2dc4], R3 ;  /* 0x002dc40301007387 */ /* 0x000fe40000100800 */
[----:B0-----:R-:W-:Y:S02]  /*2c230*/  FMUL R18, R20, c[0x0][0x188] ;  /* 0x0000620014127a20 */ /* 0x001fe40000400000 */
[----:B---3--:R-:W-:Y:S01]  /*2c240*/  HMMA.16816.F32.BF16 R20, R12, R22, R24 ;  /* 0x000000160c14723c */ /* 0x008fe20000041818 */
[----:B----4-:R-:W-:Y:S01]  /*2c250*/  STL [R1+0x2d94], R4 ;  /* 0x002d940401007387 */ /* 0x010fe20000100800 */
[----:B------:R-:W-:Y:S02]  /*2c260*/  FMUL R11, R5, c[0x0][0x188] ;  /* 0x00006200050b7a20 */ /* 0x000fe40000400000 */
[----:B------:R0:W-:Y:S02]  /*2c270*/  STL [R1+0x2d84], R5 ;  /* 0x002d840501007387 */ /* 0x0001e40000100800 */
[----:B--2---:R-:W-:Y:S01]  /*2c280*/  FMUL R2, R6, c[0x0][0x188] ;  /* 0x0000620006027a20 */ /* 0x004fe20000400000 */
[----:B0-----:R-:W2:Y:S01]  /*2c290*/  LDL.LU R5, [R1+0x8] ;  /* 0x0000080001057983 */ /* 0x001ea20000300800 */
[----:B------:R0:W-:Y:S03]  /*2c2a0*/  STL [R1+0x2d88], R6 ;  /* 0x002d880601007387 */ /* 0x0001e60000100800 */
[----:B0-----:R-:W3:Y:S01]  /*2c2b0*/  LDL.LU R6, [R1] ;  /* 0x0000000001067983 */ /* 0x001ee20000300800 */
[----:B------:R0:W-:Y:S02]  /*2c2c0*/  STL [R1+0x2d8c], R7 ;  /* 0x002d8c0701007387 */ /* 0x0001e40000100800 */
[----:B------:R-:W4:Y:S02]  /*2c2d0*/  LDL.LU.64 R26, [R1+0x2df0] ;  /* 0x002df000011a7983 */ /* 0x000f240000300a00 */
[----:B------:R-:W2:Y:S01]  /*2c2e0*/  LDL.LU.64 R24, [R1+0x2de8] ;  /* 0x002de80001187983 */ /* 0x000ea20000300a00 */
[----:B------:R-:W2:Y:S01]  /*2c2f0*/  LDL.LU.64 R14, [R1+0x2de0] ;  /* 0x002de000010e7983 */ /* 0x000ea20000300a00 */
[----:B------:R-:W2:Y:S02]  /*2c300*/  LDL.LU.64 R12, [R1+0x2dd8] ;  /* 0x002dd800010c7983 */ /* 0x000ea40000300a00 */
[----:B------:R-:W-:-:S02]  /*2c310*/  FMUL R28, R3, c[0x0][0x188] ;  /* 0x00006200031c7a20 */ /* 0x000fc40000400000 */
[----:B------:R-:W-:Y:S02]  /*2c320*/  FMUL R9, R4, c[0x0][0x188] ;  /* 0x0000620004097a20 */ /* 0x000fe40000400000 */
[----:B------:R-:W-:Y:S01]  /*2c330*/  FMUL R3, R7, c[0x0][0x188] ;  /* 0x0000620007037a20 */ /* 0x000fe20000400000 */
[----:B------:R-:W3:Y:S01]  /*2c340*/  LDL.LU R4, [R1+0x4] ;  /* 0x0000040001047983 */ /* 0x000ee20000300800 */
[----:B0-----:R-:W3:Y:S01]  /*2c350*/  LDL.LU R7, [R1+0xc] ;  /* 0x00000c0001077983 */ /* 0x001ee20000300800 */
[----:B------:R-:W-:Y:S01]  /*2c360*/  FMNMX R29, R18, R29, !PT ;  /* 0x0000001d121d7209 */ /* 0x000fe20007800000 */
[----:B------:R-:W-:-:S05]  /*2c370*/  FMUL R0, R0, c[0x0][0x188] ;  /* 0x0000620000007a20 */ /* 0x000fca0000400000 */
[----:B------:R-:W-:Y:S01]  /*2c380*/  FMNMX R0, R28, R0, !PT ;  /* 0x000000001c007209 */ /* 0x000fe20007800000 */
[----:B--2---:R0:W-:Y:S01]  /*2c390*/  STL [R1+0x2d90], R12 ;  /* 0x002d900c01007387 */ /* 0x0041e20000100800 */
[----:B------:R-:W-:Y:S02]  /*2c3a0*/  STL [R1+0x2d98], R13 ;  /* 0x002d980d01007387 */ /* 0x000fe40000100800 */
[----:B------:R-:W-:Y:S02]  /*2c3b0*/  FMUL R19, R12, c[0x0][0x188] ;  /* 0x000062000c137a20 */ /* 0x000fe40000400000 */
[----:B------:R-:W-:Y:S01]  /*2c3c0*/  FMUL R18, R13, c[0x0][0x188] ;  /* 0x000062000d127a20 */ /* 0x000fe20000400000 */
[----:B------:R-:W-:Y:S01]  /*2c3d0*/  STL [R1+0x2d9c], R14 ;  /* 0x002d9c0e01007387 */ /* 0x000fe20000100800 */
[----:B------:R-:W-:Y:S02]  /*2c3e0*/  STL [R1+0x2da0], R15 ;  /* 0x002da00f01007387 */ /* 0x000fe40000100800 */
[----:B------:R1:W-:Y:S02]  /*2c3f0*/  STL [R1+0x2da4], R24 ;  /* 0x002da41801007387 */ /* 0x0003e40000100800 */
[----:B------:R2:W-:Y:S01]  /*2c400*/  STL [R1+0x2da8], R25 ;  /* 0x002da81901007387 */ /* 0x0005e20000100800 */
[----:B----4-:R-:W-:Y:S01]  /*2c410*/  STL [R1+0x2dac], R26 ;  /* 0x002dac1a01007387 */ /* 0x010fe20000100800 */
[----:B------:R-:W-:Y:S02]  /*2c420*/  STL [R1+0x2db0], R27 ;  /* 0x002db01b01007387 */ /* 0x000fe40000100800 */
[----:B0-----:R-:W-:Y:S01]  /*2c430*/  FMUL R12, R24, c[0x0][0x188] ;  /* 0x00006200180c7a20 */ /* 0x001fe20000400000 */
[----:B-1----:R-:W-:-:S02]  /*2c440*/  FMNMX R24, R19, R18, !PT ;  /* 0x0000001213187209 */ /* 0x002fc40007800000 */
[----:B------:R-:W4:Y:S01]  /*2c450*/  LDL.LU R18, [R1+0x2dd4] ;  /* 0x002dd40001127983 */ /* 0x000f220000300800 */
[----:B------:R-:W-:Y:S01]  /*2c460*/  FMNMX R28, R9, R11, !PT ;  /* 0x0000000b091c7209 */ /* 0x000fe20007800000 */
[----:B------:R-:W-:Y:S02]  /*2c470*/  FMUL R13, R14, c[0x0][0x188] ;  /* 0x000062000e0d7a20 */ /* 0x000fe40000400000 */
[----:B------:R-:W-:Y:S01]  /*2c480*/  FMUL R9, R15, c[0x0][0x188] ;  /* 0x000062000f097a20 */ /* 0x000fe20000400000 */
[----:B------:R-:W4:Y:S04]  /*2c490*/  LDL.LU R19, [R1+0x2dd0] ;  /* 0x002dd00001137983 */ /* 0x000f280000300800 */
[----:B------:R-:W-:Y:S02]  /*2c4a0*/  FMNMX R13, R13, R9, !PT ;  /* 0x000000090d0d7209 */ /* 0x000fe40007800000 */
[----:B------:R-:W4:Y:S01]  /*2c4b0*/  LDL.LU R9, [R1+0x2dcc] ;  /* 0x002dcc0001097983 */ /* 0x000f220000300800 */
[----:B------:R-:W-:Y:S01]  /*2c4c0*/  FMNMX R11, R2, R3, !PT ;  /* 0x00000003020b7209 */ /* 0x000fe20007800000 */
[----:B---3--:R-:W-:-:S02]  /*2c4d0*/  FMUL R2, R6, c[0x0][0x188] ;  /* 0x0000620006027a20 */ /* 0x008fc40000400000 */
[----:B------:R-:W-:Y:S02]  /*2c4e0*/  FMUL R15, R25, c[0x0][0x188] ;  /* 0x00006200190f7a20 */ /* 0x000fe40000400000 */
[----:B--2---:R-:W-:Y:S01]  /*2c4f0*/  FMUL R25, R10, c[0x0][0x188] ;  /* 0x000062000a197a20 */ /* 0x004fe20000400000 */
[----:B------:R-:W-:Y:S01]  /*2c500*/  STL [R1+0x2db4], R8 ;  /* 0x002db40801007387 */ /* 0x000fe20000100800 */
[----:B------:R-:W-:Y:S01]  /*2c510*/  STL [R1+0x2db8], R10 ;  /* 0x002db80a01007387 */ /* 0x000fe20000100800 */
[----:B------:R-:W-:Y:S01]  /*2c520*/  FMNMX R0, R2, R0, !PT ;  /* 0x0000000002007209 */ /* 0x000fe20007800000 */
[----:B------:R-:W-:Y:S02]  /*2c530*/  STL [R1+0x2dbc], R16 ;  /* 0x002dbc1001007387 */ /* 0x000fe40000100800 */
[----:B------:R-:W-:Y:S02]  /*2c540*/  FMUL R3, R26, c[0x0][0x188] ;  /* 0x000062001a037a20 */ /* 0x000fe40000400000 */
[----:B------:R-:W-:Y:S01]  /*2c550*/  FMUL R14, R27, c[0x0][0x188] ;  /* 0x000062001b0e7a20 */ /* 0x000fe20000400000 */
[----:B------:R-:W-:Y:S01]  /*2c560*/  FMNMX R12, R12, R15, !PT ;  /* 0x0000000f0c0c7209 */ /* 0x000fe20007800000 */
[----:B------:R-:W-:-:S02]  /*2c570*/  FMUL R15, R16, c[0x0][0x188] ;  /* 0x00006200100f7a20 */ /* 0x000fc40000400000 */
[----:B----4-:R-:W-:Y:S01]  /*2c580*/  FMUL R2, R18, c[0x0][0x188] ;  /* 0x0000620012027a20 */ /* 0x010fe20000400000 */
[----:B------:R0:W-:Y:S02]  /*2c590*/  STL [R1+0x2dc0], R18 ;  /* 0x002dc01201007387 */ /* 0x0001e40000100800 */
[----:B0-----:R-:W-:Y:S02]  /*2c5a0*/  FMNMX R18, R25, R11, !PT ;  /* 0x0000000b19127209 */ /* 0x001fe40007800000 */
[----:B------:R-:W2:Y:S01]  /*2c5b0*/  LDL.LU R11, [R1+0x2dc8] ;  /* 0x002dc800010b7983 */ /* 0x000ea20000300800 */
[----:B------:R-:W-:Y:S01]  /*2c5c0*/  FMNMX R14, R3, R14, !PT ;  /* 0x0000000e030e7209 */ /* 0x000fe20007800000 */
[----:B------:R-:W-:Y:S02]  /*2c5d0*/  FMUL R3, R8, c[0x0][0x188] ;  /* 0x0000620008037a20 */ /* 0x000fe40000400000 */
[----:B------:R-:W-:Y:S01]  /*2c5e0*/  FMUL R26, R5, c[0x0][0x188] ;  /* 0x00006200051a7a20 */ /* 0x000fe20000400000 */
[----:B------:R-:W-:Y:S01]  /*2c5f0*/  FMNMX R16, R15, R24, !PT ;  /* 0x000000180f107209 */ /* 0x000fe20007800000 */
[----:B------:R-:W-:Y:S01]  /*2c600*/  FMNMX R15, R2, R13, !PT ;  /* 0x0000000d020f7209 */ /* 0x000fe20007800000 */
[----:B------:R-:W-:Y:S01]  /*2c610*/  FMNMX R3, R3, R28, !PT ;  /* 0x0000001c03037209 */ /* 0x000fe20007800000 */
[----:B------:R-:W-:-:S02]  /*2c620*/  FMUL R28, R20, c[0x0][0x188] ;  /* 0x00006200141c7a20 */ /* 0x000fc40000400000 */
[----:B------:R-:W-:Y:S02]  /*2c630*/  FMUL R13, R4, c[0x0][0x188] ;  /* 0x00006200040d7a20 */ /* 0x000fe40000400000 */
[----:B------:R-:W-:Y:S02]  /*2c640*/  FMUL R8, R22, c[0x0][0x188] ;  /* 0x0000620016087a20 */ /* 0x000fe40000400000 */
[----:B------:R-:W-:Y:S01]  /*2c650*/  FMUL R10, R7, c[0x0][0x188] ;  /* 0x00006200070a7a20 */ /* 0x000fe20000400000 */
[----:B------:R-:W-:Y:S01]  /*2c660*/  FMNMX R29, R26, R29, !PT ;  /* 0x0000001d1a1d7209 */ /* 0x000fe20007800000 */
[----:B------:R-:W-:Y:S01]  /*2c670*/  FMUL R2, R9, c[0x0][0x188] ;  /* 0x0000620009027a20 */ /* 0x000fe20000400000 */
[----:B------:R-:W-:Y:S01]  /*2c680*/  FMNMX R12, R28, R12, !PT ;  /* 0x0000000c1c0c7209 */ /* 0x000fe20007800000 */
[----:B------:R-:W-:Y:S01]  /*2c690*/  FMNMX R28, R13, R0, !PT ;  /* 0x000000000d1c7209 */ /* 0x000fe20007800000 */
[----:B------:R-:W-:Y:S01]  /*2c6a0*/  FMNMX R8, R8, R14, !PT ;  /* 0x0000000e08087209 */ /* 0x000fe20007800000 */
[----:B------:R-:W-:Y:S01]  /*2c6b0*/  FMUL R13, R17, c[0x0][0x188] ;  /* 0x00006200110d7a20 */ /* 0x000fe20000400000 */
[----:B------:R-:W-:Y:S01]  /*2c6c0*/  FMNMX R0, R10, R29, !PT ;  /* 0x0000001d0a007209 */ /* 0x000fe20007800000 */
[----:B------:R-:W-:Y:S01]  /*2c6d0*/  FMUL R14, R19, c[0x0][0x188] ;  /* 0x00006200130e7a20 */ /* 0x000fe20000400000 */
[----:B------:R-:W-:Y:S01]  /*2c6e0*/  FMNMX R29, R2, R3, !PT ;  /* 0x00000003021d7209 */ /* 0x000fe20007800000 */
[----:B------:R-:W-:Y:S01]  /*2c6f0*/  FMUL R10, R21, c[0x0][0x188] ;  /* 0x00006200150a7a20 */ /* 0x000fe20000400000 */
[----:B------:R-:W-:-:S02]  /*2c700*/  FMNMX R13, R13, R16, !PT ;  /* 0x000000100d0d7209 */ /* 0x000fc40007800000 */
[----:B------:R-:W-:Y:S02]  /*2c710*/  FMNMX R16, R14, R15, !PT ;  /* 0x0000000f0e107209 */ /* 0x000fe40007800000 */
[----:B------:R-:W-:Y:S01]  /*2c720*/  FMNMX R10, R10, R12, !PT ;  /* 0x0000000c0a0a7209 */ /* 0x000fe20007800000 */
[----:B------:R-:W0:Y:S04]  /*2c730*/  SHFL.BFLY PT, R14, R29, 0x2, 0x1f ;  /* 0x0c401f001d0e7f89 */ /* 0x000e2800000e0000 */
[----:B------:R-:W1:Y:S04]  /*2c740*/  SHFL.BFLY PT, R24, R28, 0x2, 0x1f ;  /* 0x0c401f001c187f89 */ /* 0x000e6800000e0000 */
[----:B------:R-:W3:Y:S01]  /*2c750*/  SHFL.BFLY PT, R12, R10, 0x2, 0x1f ;  /* 0x0c401f000a0c7f89 */ /* 0x000ee200000e0000 */
[----:B------:R-:W-:-:S03]  /*2c760*/  FMUL R3, R23, c[0x0][0x188] ;  /* 0x0000620017037a20 */ /* 0x000fc60000400000 */
[----:B------:R-:W4:Y:S02]  /*2c770*/  SHFL.BFLY PT, R15, R0, 0x2, 0x1f ;  /* 0x0c401f00000f7f89 */ /* 0x000f2400000e0000 */
[----:B------:R-:W-:Y:S02]  /*2c780*/  FMNMX R3, R3, R8, !PT ;  /* 0x0000000803037209 */ /* 0x000fe40007800000 */
[----:B------:R-:W4:Y:S04]  /*2c790*/  SHFL.BFLY PT, R25, R13, 0x2, 0x1f ;  /* 0x0c401f000d197f89 */ /* 0x000f2800000e0000 */
[----:B------:R-:W4:Y:S01]  /*2c7a0*/  SHFL.BFLY PT, R8, R3, 0x2, 0x1f ;  /* 0x0c401f0003087f89 */ /* 0x000f2200000e0000 */
[----:B0-----:R-:W-:Y:S02]  /*2c7b0*/  FMNMX R14, R29, R14, !PT ;  /* 0x0000000e1d0e7209 */ /* 0x001fe40007800000 */
[----:B-1----:R-:W-:Y:S01]  /*2c7c0*/  FMNMX R24, R28, R24, !PT ;  /* 0x000000181c187209 */ /* 0x002fe20007800000 */
[----:B---3--:R-:W-:-:S02]  /*2c7d0*/  FMNMX R28, R10, R12, !PT ;  /* 0x0000000c0a1c7209 */ /* 0x008fc40007800000 */
[----:B------:R-:W0:Y:S04]  /*2c7e0*/  S2R R12, SR_TID.X ;  /* 0x00000000000c7919 */ /* 0x000e280000002100 */
[----:B------:R-:W1:Y:S01]  /*2c7f0*/  SHFL.BFLY PT, R27, R14, 0x1, 0x1f ;  /* 0x0c201f000e1b7f89 */ /* 0x000e6200000e0000 */
[----:B----4-:R-:W-:Y:S02]  /*2c800*/  FMNMX R15, R0, R15, !PT ;  /* 0x0000000f000f7209 */ /* 0x010fe40007800000 */
[----:B------:R-:W-:Y:S02]  /*2c810*/  FMNMX R13, R13, R25, !PT ;  /* 0x000000190d0d7209 */ /* 0x000fe40007800000 */
[----:B------:R-:W-:Y:S02]  /*2c820*/  FMNMX R0, R3, R8, !PT ;  /* 0x0000000803007209 */ /* 0x000fe40007800000 */
[----:B------:R-:W3:Y:S04]  /*2c830*/  SHFL.BFLY PT, R3, R24, 0x1, 0x1f ;  /* 0x0c201f0018037f89 */ /* 0x000ee800000e0000 */
[----:B------:R-:W4:Y:S04]  /*2c840*/  SHFL.BFLY PT, R10, R13, 0x1, 0x1f ;  /* 0x0c201f000d0a7f89 */ /* 0x000f2800000e0000 */
[----:B------:R-:W4:Y:S01]  /*2c850*/  SHFL.BFLY PT, R25, R0, 0x1, 0x1f ;  /* 0x0c201f0000197f89 */ /* 0x000f2200000e0000 */
[----:B-1----:R-:W-:Y:S01]  /*2c860*/  FMNMX R14, R14, R27, !PT ;  /* 0x0000001b0e0e7209 */ /* 0x002fe20007800000 */
[C---:B0-----:R-:W-:Y:S01]  /*2c870*/  LOP3.LUT R27, R12.reuse, 0x1c, RZ, 0xc0, !PT ;  /* 0x0000001c0c1b7812 */ /* 0x041fe200078ec0ff */
[----:B------:R-:W-:-:S04]  /*2c880*/  LOP3.LUT R12, R12, 0x7f, RZ, 0xc0, !PT ;  /* 0x0000007f0c0c7812 */ /* 0x000fc800078ec0ff */
[----:B------:R-:W-:Y:S02]  /*2c890*/  SHF.R.U32.HI R12, RZ, 0x3, R12 ;  /* 0x00000003ff0c7819 */ /* 0x000fe4000001160c */
[----:B------:R-:W-:Y:S02]  /*2c8a0*/  SHF.L.U32 R27, R27, 0x2, RZ ;  /* 0x000000021b1b7819 */ /* 0x000fe400000006ff */
[----:B------:R-:W-:Y:S02]  /*2c8b0*/  LOP3.LUT R12, R12, 0xc, RZ, 0xc0, !PT ;  /* 0x0000000c0c0c7812 */ /* 0x000fe400078ec0ff */
[----:B---3--:R-:W-:Y:S02]  /*2c8c0*/  FMNMX R24, R24, R3, !PT ;  /* 0x0000000318187209 */ /* 0x008fe40007800000 */
[----:B------:R-:W3:Y:S01]  /*2c8d0*/  LDL.LU R3, [R1+0x2dc4] ;  /* 0x002dc40001037983 */ /* 0x000ee20000300800 */
[----:B----4-:R-:W-:Y:S01]  /*2c8e0*/  FMNMX R13, R13, R10, !PT ;  /* 0x0000000a0d0d7209 */ /* 0x010fe20007800000 */
[----:B------:R-:W-:Y:S01]  /*2c8f0*/  IMAD.IADD R12, R27, 0x1, R12 ;  /* 0x000000011b0c7824 */ /* 0x000fe200078e020c */
[----:B------:R-:W-:-:S04]  /*2c900*/  FMNMX R0, R0, R25, !PT ;  /* 0x0000001900007209 */ /* 0x000fc80007800000 */
[----:B------:R-:W-:Y:S01]  /*2c910*/  @!P0 STS [R12+0x10000], R24 ;  /* 0x010000180c008388 */ /* 0x000fe20000000800 */
[----:B--2---:R-:W-:-:S05]  /*2c920*/  FMUL R2, R11, c[0x0][0x188] ;  /* 0x000062000b027a20 */ /* 0x004fca0000400000 */
[----:B------:R-:W-:Y:S02]  /*2c930*/  FMNMX R2, R2, R18, !PT ;  /* 0x0000001202027209 */ /* 0x000fe40007800000 */
[----:B------:R-:W-:Y:S04]  /*2c940*/  SHFL.BFLY PT, R18, R16, 0x2, 0x1f ;  /* 0x0c401f0010127f89 */ /* 0x000fe800000e0000 */
[----:B------:R-:W0:Y:S02]  /*2c950*/  SHFL.BFLY PT, R26, R2, 0x2, 0x1f ;  /* 0x0c401f00021a7f89 */ /* 0x000e2400000e0000 */
[----:B0-----:R-:W-:Y:S02]  /*2c960*/  FMNMX R2, R2, R26, !PT ;  /* 0x0000001a02027209 */ /* 0x001fe40007800000 */
[----:B------:R-:W-:-:S02]  /*2c970*/  FMNMX R29, R16, R18, !PT ;  /* 0x00000012101d7209 */ /* 0x000fc40007800000 */
[----:B------:R-:W0:Y:S04]  /*2c980*/  SHFL.BFLY PT, R18, R15, 0x1, 0x1f ;  /* 0x0c201f000f127f89 */ /* 0x000e2800000e0000 */
[----:B------:R-:W1:Y:S04]  /*2c990*/  SHFL.BFLY PT, R16, R2, 0x1, 0x1f ;  /* 0x0c201f0002107f89 */ /* 0x000e6800000e0000 */
[----:B------:R-:W2:Y:S04]  /*2c9a0*/  SHFL.BFLY PT, R8, R29, 0x1, 0x1f ;  /* 0x0c201f001d087f89 */ /* 0x000ea800000e0000 */
[----:B------:R-:W4:Y:S01]  /*2c9b0*/  SHFL.BFLY PT, R26, R28, 0x1, 0x1f ;  /* 0x0c201f001c1a7f89 */ /* 0x000f2200000e0000 */
[----:B0-----:R-:W-:-:S02]  /*2c9c0*/  FMNMX R15, R15, R18, !PT ;  /* 0x000000120f0f7209 */ /* 0x001fc40007800000 */
[----:B-1----:R-:W-:Y:S01]  /*2c9d0*/  FMNMX R2, R2, R16, !PT ;  /* 0x0000001002027209 */ /* 0x002fe20007800000 */
[----:B------:R-:W3:Y:S01]  /*2c9e0*/  LDL.LU R18, [R1+0x2dc0] ;  /* 0x002dc00001127983 */ /* 0x000ee20000300800 */
[----:B------:R-:W3:Y:S02]  /*2c9f0*/  LDL.LU R16, [R1+0x2dbc] ;  /* 0x002dbc0001107983 */ /* 0x000ee40000300800 */
[----:B------:R-:W3:Y:S01]  /*2ca00*/  LDL.LU R10, [R1+0x2db8] ;  /* 0x002db800010a7983 */ /* 0x000ee20000300800 */
[----:B--2---:R-:W-:Y:S02]  /*2ca10*/  FMNMX R29, R29, R8, !PT ;  /* 0x000000081d1d7209 */ /* 0x004fe40007800000 */
[----:B----4-:R-:W-:Y:S01]  /*2ca20*/  FMNMX R28, R28, R26, !PT ;  /* 0x0000001a1c1c7209 */ /* 0x010fe20007800000 */
[----:B------:R-:W2:Y:S01]  /*2ca30*/  LDL.LU R8, [R1+0x2db4] ;  /* 0x002db40001087983 */ /* 0x000ea20000300800 */
[----:B------:R-:W4:Y:S02]  /*2ca40*/  LDL.LU R27, [R1+0x2db0] ;  /* 0x002db000011b7983 */ /* 0x000f240000300800 */
[----:B------:R-:W2:Y:S02]  /*2ca50*/  LDL.LU R26, [R1+0x2dac] ;  /* 0x002dac00011a7983 */ /* 0x000ea40000300800 */
[----:B------:R-:W2:Y:S01]  /*2ca60*/  LDL.LU R25, [R1+0x2da8] ;  /* 0x002da80001197983 */ /* 0x000ea20000300800 */
[----:B------:R0:W-:Y:S04]  /*2ca70*/  @!P0 STS [R12+0x10080], R15 ;  /* 0x0100800f0c008388 */ /* 0x0001e80000000800 */
[----:B------:R-:W2:Y:S01]  /*2ca80*/  LDL.LU R24, [R1+0x2da4] ;  /* 0x002da40001187983 */ /* 0x000ea20000300800 */
[----:B------:R1:W-:Y:S02]  /*2ca90*/  @!P0 STS [R12+0x10100], R14 ;  /* 0x0101000e0c008388 */ /* 0x0003e40000000800 */
[----:B------:R-:W-:Y:S02]  /*2caa0*/  @!P0 STS [R12+0x10180], R2 ;  /* 0x010180020c008388 */ /* 0x000fe40000000800 */
[----:B------:R1:W-:Y:S01]  /*2cab0*/  @!P0 STS [R12+0x10200], R13 ;  /* 0x0102000d0c008388 */ /* 0x0003e20000000800 */
[----:B0-----:R-:W2:Y:S01]  /*2cac0*/  LDL.LU R15, [R1+0x2da0] ;  /* 0x002da000010f7983 */ /* 0x001ea20000300800 */
[----:B-1----:R-:W2:Y:S03]  /*2cad0*/  LDL.LU R14, [R1+0x2d9c] ;  /* 0x002d9c00010e7983 */ /* 0x002ea60000300800 */
[----:B------:R-:W2:Y:S04]  /*2cae0*/  LDL R13, [R1+0xa60] ;  /* 0x000a6000010d7983 */ /* 0x000ea80000100800 */
[----:B------:R-:W0:Y:S04]  /*2caf0*/  S2R R2, SR_TID.X ;  /* 0x0000000000027919 */ /* 0x000e280000002100 */
[----:B------:R-:W-:Y:S01]  /*2cb00*/  @!P0 STS [R12+0x10280], R29 ;  /* 0x0102801d0c008388 */ /* 0x000fe20000000800 */
[----:B------:R-:W-:Y:S02]  /*2cb10*/  @!P0 STS [R12+0x10300], R28 ;  /* 0x0103001c0c008388 */ /* 0x000fe40000000800 */
[----:B------:R-:W-:Y:S02]  /*2cb20*/  @!P0 STS [R12+0x10380], R0 ;  /* 0x010380000c008388 */ /* 0x000fe40000000800 */
[----:B------:R-:W-:Y:S01]  /*2cb30*/  BAR.SYNC.DEFER_BLOCKING 0x0 ;  /* 0x0000000000007b1d */ /* 0x000fe20000010000 */
[----:B0-----:R-:W-:-:S05]  /*2cb40*/  LOP3.LUT R2, R2, 0x7f, RZ, 0xc0, !PT ;  /* 0x0000007f02027812 */ /* 0x001fca00078ec0ff */
[----:B------:R-:W0:Y:S04]  /*2cb50*/  LDS R28, [R2.X4+0x10000] ;  /* 0x01000000021c7984 */ /* 0x000e280000004800 */
[----:B------:R-:W1:Y:S04]  /*2cb60*/  LDS R0, [R2.X4+0x10200] ;  /* 0x0102000002007984 */ /* 0x000e680000004800 */
[----:B0-----:R-:W0:Y:S04]  /*2cb70*/  SHFL.BFLY PT, R29, R28, 0x2, 0x1f ;  /* 0x0c401f001c1d7f89 */ /* 0x001e2800000e0000 */
[----:B-1----:R-:W1:Y:S01]  /*2cb80*/  SHFL.BFLY PT, R2, R0, 0x2, 0x1f ;  /* 0x0c401f0000027f89 */ /* 0x002e6200000e0000 */
[----:B0-----:R-:W-:-:S02]  /*2cb90*/  FMNMX R28, R28, R29, !PT ;  /* 0x0000001d1c1c7209 */ /* 0x001fc40007800000 */
[----:B-1----:R-:W-:Y:S02]  /*2cba0*/  FMNMX R0, R0, R2, !PT ;  /* 0x0000000200007209 */ /* 0x002fe40007800000 */
[----:B------:R-:W0:Y:S04]  /*2cbb0*/  S2R R2, SR_TID.X ;  /* 0x0000000000027919 */ /* 0x000e280000002100 */
[----:B------:R-:W1:Y:S04]  /*2cbc0*/  SHFL.BFLY PT, R29, R28, 0x1, 0x1f ;  /* 0x0c201f001c1d7f89 */ /* 0x000e6800000e0000 */
[----:B------:R-:W0:Y:S01]  /*2cbd0*/  SHFL.BFLY PT, R12, R0, 0x1, 0x1f ;  /* 0x0c201f00000c7f89 */ /* 0x000e2200000e0000 */
[----:B-1----:R-:W-:Y:S01]  /*2cbe0*/  FMNMX R28, R28, R29, !PT ;  /* 0x0000001d1c1c7209 */ /* 0x002fe20007800000 */
[----:B0-----:R-:W-:Y:S01]  /*2cbf0*/  LOP3.LUT R29, R2, 0x7f, RZ, 0xc0, !PT ;  /* 0x0000007f021d7812 */ /* 0x001fe200078ec0ff */
[----:B------:R-:W-:-:S02]  /*2cc00*/  FMNMX R0, R0, R12, !PT ;  /* 0x0000000c00007209 */ /* 0x000fc40007800000 */
[----:B------:R-:W-:Y:S01]  /*2cc10*/  LOP3.LUT R2, R2, 0x1c, RZ, 0xc0, !PT ;  /* 0x0000001c02027812 */ /* 0x000fe200078ec0ff */
[----:B------:R-:W4:Y:S04]  /*2cc20*/  LDL R12, [R1+0xa64] ;  /* 0x000a6400010c7983 */ /* 0x000f280000100800 */
[----:B------:R-:W-:Y:S01]  /*2cc30*/  @!P0 STS [R29.X4+0x10000], R28 ;  /* 0x0100001c1d008388 */ /* 0x000fe20000004800 */
[----:B------:R-:W-:Y:S02]  /*2cc40*/  @!P0 STS [R29.X4+0x10200], R0 ;  /* 0x010200001d008388 */ /* 0x000fe40000004800 */
[----:B------:R-:W-:Y:S06]  /*2cc50*/  BAR.SYNC.DEFER_BLOCKING 0x0 ;  /* 0x0000000000007b1d */ /* 0x000fec0000010000 */
[----:B------:R-:W2:Y:S04]  /*2cc60*/  LDS R0, [R2.X4+0x10000] ;  /* 0x0100000002007984 */ /* 0x000ea80000004800 */
[----:B------:R-:W4:Y:S04]  /*2cc70*/  LDS R28, [R2.X4+0x10080] ;  /* 0x01008000021c7984 */ /* 0x000f280000004800 */
[----:B------:R-:W0:Y:S01]  /*2cc80*/  LDS R29, [R2.X4+0x10100] ;  /* 0x01010000021d7984 */ /* 0x000e220000004800 */
[----:B--2---:R-:W-:-:S05]  /*2cc90*/  FMNMX R13, R0, R13, !PT ;  /* 0x0000000d000d7209 */ /* 0x004fca0007800000 */
[----:B---3--:R-:W-:Y:S01]  /*2cca0*/  FFMA R0, R3, c[0x0][0x188], -R13 ;  /* 0x0000620003007a23 */ /* 0x008fe2000000080d */
[----:B------:R-:W-:Y:S03]  /*2ccb0*/  STL [R1+0x6fc], R13 ;  /* 0x0006fc0d01007387 */ /* 0x000fe60000100800 */
[----:B------:R-:W-:Y:S02]  /*2ccc0*/  FMUL R3, R0, 1.4426950216293334961 ;  /* 0x3fb8aa3b00037820 */ /* 0x000fe40000400000 */
[----:B------:R-:W2:Y:S04]  /*2ccd0*/  LDL.LU R0, [R1+0x14] ;  /* 0x0000140001007983 */ /* 0x000ea80000300800 */
[----:B------:R-:W1:Y:S02]  /*2cce0*/  MUFU.EX2 R3, R3 ;  /* 0x0000000300037308 */ /* 0x000e640000000800 */
[----:B-1----:R1:W-:Y:S01]  /*2ccf0*/  STL [R1+0x20], R3 ;  /* 0x0000200301007387 */ /* 0x0023e20000100800 */
[----:B----4-:R-:W-:-:S03]  /*2cd00*/  FMNMX R12, R28, R12, !PT ;  /* 0x0000000c1c0c7209 */ /* 0x010fc60007800000 */
[----:B------:R-:W3:Y:S01]  /*2cd10*/  LDS R28, [R2.X4+0x10180] ;  /* 0x01018000021c7984 */ /* 0x000ee20000004800 */
[----:B--2---:R-:W-:-:S04]  /*2cd20*/  FFMA R0, R0, c[0x0][0x188], -R13 ;  /* 0x0000620000007a23 */ /* 0x004fc8000000080d */
[----:B-1----:R-:W-:-:S06]  /*2cd30*/  FMUL R3, R0, 1.4426950216293334961 ;  /* 0x3fb8aa3b00037820 */ /* 0x002fcc0000400000 */
[----:B------:R-:W1:Y:S01]  /*2cd40*/  MUFU.EX2 R3, R3 ;  /* 0x0000000300037308 */ /* 0x000e620000000800 */
[----:B------:R-:W-:Y:S02]  /*2cd50*/  FFMA R0, R6, c[0x0][0x188], -R13 ;  /* 0x0000620006007a23 */ /* 0x000fe4000000080d */
[----:B------:R-:W0:Y:S04]  /*2cd60*/  LDL R6, [R1+0xa68] ;  /* 0x000a680001067983 */ /* 0x000e280000100800 */
[----:B-1----:R1:W-:Y:S02]  /*2cd70*/  STL [R1+0x14], R3 ;  /* 0x0000140301007387 */ /* 0x0023e40000100800 */
[----:B-1----:R-:W-:-:S06]  /*2cd80*/  FMUL R3, R0, 1.4426950216293334961 ;  /* 0x3fb8aa3b00037820 */ /* 0x002fcc0000400000 */
[----:B------:R-:W1:Y:S01]  /*2cd90*/  MUFU.EX2 R3, R3 ;  /* 0x0000000300037308 */ /* 0x000e620000000800 */
[----:B------:R-:W-:Y:S02]  /*2cda0*/  FFMA R0, R4, c[0x0][0x188], -R13 ;  /* 0x0000620004007a23 */ /* 0x000fe4000000080d */
[----:B------:R-:W2:Y:S01]  /*2cdb0*/  LDL.LU R13, [R1+0x2d98] ;  /* 0x002d9800010d7983 */ /* 0x000ea20000300800 */
[----:B------:R-:W4:Y:S02]  /*2cdc0*/  LDL.LU R4, [R1+0x2d94] ;  /* 0x002d940001047983 */ /* 0x000f240000300800 */
[----:B------:R-:W-:Y:S01]  /*2cdd0*/  STL [R1+0x6f8], R12 ;  /* 0x0006f80c01007387 */ /* 0x000fe20000100800 */
[----:B-1----:R1:W-:Y:S02]  /*2cde0*/  STL [R1+0x10], R3 ;  /* 0x0000100301007387 */ /* 0x0023e40000100800 */
[----:B-1----:R-:W-:Y:S02]  /*2cdf0*/  FMUL R3, R0, 1.4426950216293334961 ;  /* 0x3fb8aa3b00037820 */ /* 0x002fe40000400000 */
[----:B------:R-:W2:Y:S04]  /*2ce00*/  LDL.LU R0, [R1+0x18] ;  /* 0x0000180001007983 */ /* 0x000ea80000300800 */
[----:B------:R-:W1:Y:S02]  /*2ce10*/  MUFU.EX2 R3, R3 ;  /* 0x0000000300037308 */ /* 0x000e640000000800 */
[----:B-1----:R1:W-:Y:S01]  /*2ce20*/  STL [R1+0x4], R3 ;  /* 0x0000040301007387 */ /* 0x0023e20000100800 */
[----:B--2---:R-:W-:-:S04]  /*2ce30*/  FFMA R0, R0, c[0x0][0x188], -R12 ;  /* 0x0000620000007a23 */ /* 0x004fc8000000080c */
[----:B-1----:R-:W-:Y:S02]  /*2ce40*/  FMUL R3, R0, 1.4426950216293334961 ;  /* 0x3fb8aa3b00037820 */ /* 0x002fe40000400000 */
[----:B------:R-:W2:Y:S04]  /*2ce50*/  LDL.LU R0, [R1+0x1c] ;  /* 0x00001c0001007983 */ /* 0x000ea80000300800 */
[----:B------:R-:W1:Y:S02]  /*2ce60*/  MUFU.EX2 R3, R3 ;  /* 0x0000000300037308 */ /* 0x000e640000000800 */
[----:B-1----:R1:W-:Y:S01]  /*2ce70*/  STL [R1+0x34], R3 ;  /* 0x0000340301007387 */ /* 0x0023e20000100800 */
[----:B0-----:R-:W-:Y:S02]  /*2ce80*/  FMNMX R6, R29, R6, !PT ;  /* 0x000000061d067209 */ /* 0x001fe40007800000 */
[----:B------:R-:W0:Y:S04]  /*2ce90*/  LDS R29, [R2.X4+0x10200] ;  /* 0x01020000021d7984 */ /* 0x000e280000004800 */
[----:B--2---:R-:W-:-:S04]  /*2cea0*/  FFMA R0, R0, c[0x0][0x188], -R12 ;  /* 0x0000620000007a23 */ /* 0x004fc8000000080c */
[----:B-1----:R-:W-:Y:S02]  /*2ceb0*/  FMUL R3, R0, 1.4426950216293334961 ;  /* 0x3fb8aa3b00037820 */ /* 0x002fe40000400000 */
[----:B------:R-:W-:Y:S02]  /*2cec0*/  FFMA R0, R5, c[0x0][0x188], -R12 ;  /* 0x0000620005007a23 */ /* 0x000fe4000000080c */
[----:B------:R1:W2:Y:S02]  /*2ced0*/  MUFU.EX2 R5, R3 ;  /* 0x0000000300057308 */ /* 0x0002a40000000800 */
[----:B-1----:R-:W3:Y:S04]  /*2cee0*/  LDL R3, [R1+0xa6c] ;  /* 0x000a6c0001037983 */ /* 0x002ee80000100800 */
[----:B--2---:R1:W-:Y:S02]  /*2cef0*/  STL [R1+0x30], R5 ;  /* 0x0000300501007387 */ /* 0x0043e40000100800 */
[----:B-1----:R-:W-:-:S06]  /*2cf00*/  FMUL R5, R0, 1.4426950216293334961 ;  /* 0x3fb8aa3b00057820 */ /* 0x002fcc0000400000 */
[----:B------:R-:W1:Y:S01]  /*2cf10*/  MUFU.EX2 R5, R5 ;  /* 0x0000000500057308 */ /* 0x000e620000000800 */
[----:B------:R-:W-:Y:S02]  /*2cf20*/  FFMA R0, R7, c[0x0][0x188], -R12 ;  /* 0x0000620007007a23 */ /* 0x000fe4000000080c */
[----:B------:R-:W2:Y:S01]  /*2cf30*/  LDL.LU R12, [R1+0x2d90] ;  /* 0x002d9000010c7983 */ /* 0x000ea20000300800 */
[----:B------:R-:W2:Y:S03]  /*2cf40*/  LDL.LU R7, [R1+0x2d8c] ;  /* 0x002d8c0001077983 */ /* 0x000ea60000300800 */
[----:B-1----:R1:W-:Y:S02]  /*2cf50*/  STL [R1+0x2c], R5 ;  /* 0x00002c0501007387 */ /* 0x0023e40000100800 */
[----:B-1----:R-:W-:-:S06]  /*2cf60*/  FMUL R5, R0, 1.4426950216293334961 ;  /* 0x3fb8aa3b00057820 */ /* 0x002fcc0000400000 */
[----:B------:R-:W1:Y:S01]  /*2cf70*/  MUFU.EX2 R5, R5 ;  /* 0x0000000500057308 */ /* 0x000e620000000800 */
[----:B----4-:R-:W-:Y:S01]  /*2cf80*/  FFMA R0, R4, c[0x0][0x188], -R6 ;  /* 0x0000620004007a23 */ /* 0x010fe20000000806 */
[----:B------:R4:W-:Y:S01]  /*2cf90*/  STL [R1+0x6f4], R6 ;  /* 0x0006f40601007387 */ /* 0x0009e20000100800 */
[----:B------:R-:W-:-:S03]  /*2cfa0*/  MOV R4, R6 ;  /* 0x0000000600047202 */ /* 0x000fc60000000f00 */
[----:B----4-:R-:W4:Y:S04]  /*2cfb0*/  LDL.LU R6, [R1+0x2d88] ;  /* 0x002d880001067983 */ /* 0x010f280000300800 */
[----:B-1----:R1:W-:Y:S04]  /*2cfc0*/  STL [R1+0x24], R5 ;  /* 0x0000240501007387 */ /* 0x0023e80000100800 */
[----:B-1----:R-:W2:Y:S01]  /*2cfd0*/  LDL.LU R5, [R1+0x2d84] ;  /* 0x002d840001057983 */ /* 0x002ea20000300800 */
[----:B------:R-:W-:-:S06]  /*2cfe0*/  FMUL R0, R0, 1.4426950216293334961 ;  /* 0x3fb8aa3b00007820 */ /* 0x000fcc0000400000 */
[----:B------:R-:W1:Y:S02]  /*2cff0*/  MUFU.EX2 R0, R0 ;  /* 0x0000000000007308 */ /* 0x000e640000000800 */
[----:B-1----:R1:W-:Y:S01]  /*2d000*/  STL [R1+0x28], R0 ;  /* 0x0000280001007387 */ /* 0x0023e20000100800 */
[----:B--2---:R-:W-:-:S04]  /*2d010*/  FFMA R5, R5, c[0x0][0x188], -R4 ;  /* 0x0000620005057a23 */ /* 0x004fc80000000804 */
[----:B-1----:R-:W-:Y:S02]  /*2d020*/  FMUL R0, R5, 1.4426950216293334961 ;  /* 0x3fb8aa3b05007820 */ /* 0x002fe40000400000 */
[----:B------:R-:W-:-:S04]  /*2d030*/  IMAD.MOV.U32 R5, RZ, RZ, R4 ;  /* 0x000000ffff057224 */ /* 0x000fc800078e0004 */
[----:B------:R-:W-:Y:S01]  /*2d040*/  FFMA R4, R8, c[0x0][0x188], -R5 ;  /* 0x0000620008047a23 */ /* 0x000fe20000000805 */
[----:B------:R-:W-:Y:S02]  /*2d050*/  MOV R8, R5 ;  /* 0x0000000500087202 */ /* 0x000fe40000000f00 */
[----:B------:R-:W1:Y:S02]  /*2d060*/  MUFU.EX2 R5, R0 ;  /* 0x0000000000057308 */ /* 0x000e640000000800 */
[----:B-1----:R3:W-:Y:S02]  /*2d070*/  STL [R1+0x1c], R5 ;  /* 0x00001c0501007387 */ /* 0x0027e40000100800 */
[----:B---3--:R-:W-:Y:S02]  /*2d080*/  FMNMX R5, R28, R3, !PT ;  /* 0x000000031c057209 */ /* 0x008fe40007800000 */
[----:B------:R-:W0:Y:S01]  /*2d090*/  LDL R3, [R1+0xa70] ;  /* 0x000a700001037983 */ /* 0x000e220000100800 */
[----:B------:R-:W-:-:S02]  /*2d0a0*/  FMUL R0, R4, 1.4426950216293334961 ;  /* 0x3fb8aa3b04007820 */ /* 0x000fc40000400000 */
[----:B------:R-:W-:Y:S02]  /*2d0b0*/  FFMA R4, R9, c[0x0][0x188], -R8 ;  /* 0x0000620009047a23 */ /* 0x000fe40000000808 */
[--C-:B----4-:R-:W-:Y:S02]  /*2d0c0*/  FFMA R6, R6, c[0x0][0x188], -R5.reuse ;  /* 0x0000620006067a23 */ /* 0x110fe40000000805 */
[--C-:B------:R-:W-:Y:S02]  /*2d0d0*/  FFMA R7, R7, c[0x0][0x188], -R5.reuse ;  /* 0x0000620007077a23 */ /* 0x100fe40000000805 */
[----:B------:R-:W-:Y:S02]  /*2d0e0*/  FMUL R4, R4, 1.4426950216293334961 ;  /* 0x3fb8aa3b04047820 */ /* 0x000fe40000400000 */
[----:B------:R-:W-:Y:S02]  /*2d0f0*/  FMUL R6, R6, 1.4426950216293334961 ;  /* 0x3fb8aa3b06067820 */ /* 0x000fe40000400000 */
[----:B------:R-:W-:Y:S01]  /*2d100*/  FMUL R7, R7, 1.4426950216293334961 ;  /* 0x3fb8aa3b07077820 */ /* 0x000fe20000400000 */
[----:B------:R1:W2:Y:S08]  /*2d110*/  MUFU.EX2 R8, R0 ;  /* 0x0000000000087308 */ /* 0x0002b00000000800 */
[----:B------:R-:W3:Y:S01]  /*2d120*/  MUFU.EX2 R28, R4 ;  /* 0x00000004001c7308 */ /* 0x000ee20000000800 */
[----:B-1----:R1:W4:Y:S07]  /*2d130*/  LDS R0, [R2.X4+0x10280] ;  /* 0x0102800002007984 */ /* 0x00232e0000004800 */
[----:B-1----:R-:W1:Y:S08]  /*2d140*/  MUFU.EX2 R2, R6 ;  /* 0x0000000600027308 */ /* 0x002e700000000800 */
[----:B------:R-:W1:Y:S01]  /*2d150*/  MUFU.EX2 R6, R7 ;  /* 0x0000000700067308 */ /* 0x000e620000000800 */
[----:B------:R-:W-:Y:S01]  /*2d160*/  STL [R1+0x6f0], R5 ;  /* 0x0006f00501007387 */ /* 0x000fe20000100800 */
[----:B--2---:R-:W-:Y:S02]  /*2d170*/  STL [R1+0x18], R8 ;  /* 0x0000180801007387 */ /* 0x004fe40000100800 */
[----:B---3--:R-:W-:Y:S01]  /*2d180*/  STL [R1+0x2d74], R28 ;  /* 0x002d741c01007387 */ /* 0x008fe20000100800 */
[----:B-1----:R1:W-:Y:S01]  /*2d190*/  STL [R1+0xa5c], R2 ;  /* 0x000a5c0201007387 */ /* 0x0023e20000100800 */
[----:B------:R2:W-:Y:S03]  /*2d1a0*/  STL [R1+0xa58], R6 ;  /* 0x000a580601007387 */ /* 0x0005e60000100800 */
[----:B-1----:R-:W1:Y:S01]  /*2d1b0*/  S2R R2, SR_TID.X ;  /* 0x0000000000027919 */ /* 0x002e620000002100 */
[----:B------:R-:W-:Y:S01]  /*2d1c0*/  FFMA R4, R10, c[0x0][0x188], -R5 ;  /* 0x000062000a047a23 */ /* 0x000fe20000000805 */
[----:B0-----:R-:W-:-:S02]  /*2d1d0*/  FMNMX R8, R29, R3, !PT ;  /* 0x000000031d087209 */ /* 0x001fc40007800000 */
[----:B------:R-:W4:Y:S01]  /*2d1e0*/  LDL R3, [R1+0xa74] ;  /* 0x000a740001037983 */ /* 0x000f220000100800 */
[----:B------:R-:W-:Y:S01]  /*2d1f0*/  FMUL R4, R4, 1.4426950216293334961 ;  /* 0x3fb8aa3b04047820 */ /* 0x000fe20000400000 */
[----:B-1----:R-:W-:-:S03]  /*2d200*/  LOP3.LUT R29, R2, 0x1c, RZ, 0xc0, !PT ;  /* 0x0000001c021d7812 */ /* 0x002fc600078ec0ff */
[----:B------:R0:W1:Y:S01]  /*2d210*/  MUFU.EX2 R2, R4 ;  /* 0x0000000400027308 */ /* 0x0000620000000800 */
[--C-:B--2---:R-:W-:Y:S02]  /*2d220*/  FFMA R6, R12, c[0x0][0x188], -R8.reuse ;  /* 0x000062000c067a23 */ /* 0x104fe40000000808 */
[----:B------:R-:W-:Y:S02]  /*2d230*/  FFMA R5, R11, c[0x0][0x188], -R5 ;  /* 0x000062000b057a23 */ /* 0x000fe40000000805 */
[----:B------:R-:W-:Y:S02]  /*2d240*/  FMUL R6, R6, 1.4426950216293334961 ;  /* 0x3fb8aa3b06067820 */ /* 0x000fe40000400000 */
[----:B------:R-:W-:Y:S01]  /*2d250*/  FMUL R5, R5, 1.4426950216293334961 ;  /* 0x3fb8aa3b05057820 */ /* 0x000fe20000400000 */
[----:B------:R-:W-:Y:S04]  /*2d260*/  STL [R1+0x6ec], R8 ;  /* 0x0006ec0801007387 */ /* 0x000fe80000100800 */
[----:B0-----:R-:W0:Y:S01]  /*2d270*/  LDS R4, [R29.X4+0x10300] ;  /* 0x010300001d047984 */ /* 0x001e220000004800 */
[----:B------:R-:W-:Y:S03]  /*2d280*/  MUFU.EX2 R6, R6 ;  /* 0x0000000600067308 */ /* 0x000fe60000000800 */
[----:B-1----:R1:W-:Y:S01]  /*2d290*/  STL [R1+0xa54], R2 ;  /* 0x000a540201007387 */ /* 0x0023e20000100800 */
[----:B------:R-:W0:Y:S04]  /*2d2a0*/  LDL R7, [R1+0xa78] ;  /* 0x000a780001077983 */ /* 0x000e280000100800 */
[----:B-1----:R1:W2:Y:S02]  /*2d2b0*/  MUFU.EX2 R2, R5 ;  /* 0x0000000500027308 */ /* 0x0022a40000000800 */
[----:B-1----:R-:W-:-:S04]  /*2d2c0*/  FFMA R5, R13, c[0x0][0x188], -R8 ;  /* 0x000062000d057a23 */ /* 0x002fc80000000808 */
[----:B------:R-:W-:Y:S01]  /*2d2d0*/  FMUL R5, R5, 1.4426950216293334961 ;  /* 0x3fb8aa3b05057820 */ /* 0x000fe20000400000 */
[----:B--2---:R-:W-:Y:S01]  /*2d2e0*/  STL [R1+0xa50], R2 ;  /* 0x000a500201007387 */ /* 0x004fe20000100800 */
[----:B------:R-:W-:Y:S02]  /*2d2f0*/  STL [R1+0xa4c], R6 ;  /* 0x000a4c0601007387 */ /* 0x000fe40000100800 */
[----:B------:R1:W-:Y:S02]  /*2d300*/  STL [R1+0x2d78], R2 ;  /* 0x002d780201007387 */ /* 0x0003e40000100800 */
[----:B-1----:R1:W2:Y:S01]  /*2d310*/  MUFU.EX2 R2, R5 ;  /* 0x0000000500027308 */ /* 0x0022a20000000800 */
[----:B------:R-:W-:Y:S01]  /*2d320*/  FFMA R6, R16, c[0x0][0x188], -R8 ;  /* 0x0000620010067a23 */ /* 0x000fe20000000808 */
[----:B------:R-:W-:Y:S04]  /*2d330*/  STL [R1+0x2d70], R29 ;  /* 0x002d701d01007387 */ /* 0x000fe80000100800 */
[----:B-1----:R1:W3:Y:S01]  /*2d340*/  LDS R5, [R29.X4+0x10380] ;  /* 0x010380001d057984 */ /* 0x0022e20000004800 */
[----:B------:R-:W-:Y:S06]  /*2d350*/  BAR.SYNC.DEFER_BLOCKING 0x0 ;  /* 0x0000000000007b1d */ /* 0x000fec0000010000 */
[----:B--2---:R-:W-:Y:S01]  /*2d360*/  STL [R1+0xa48], R2 ;  /* 0x000a480201007387 */ /* 0x004fe20000100800 */
[----:B----4-:R-:W-:Y:S01]  /*2d370*/  FMNMX R3, R0, R3, !PT ;  /* 0x0000000300037209 */ /* 0x010fe20007800000 */
[----:B------:R-:W-:-:S02]  /*2d380*/  FMUL R0, R6, 1.4426950216293334961 ;  /* 0x3fb8aa3b06007820 */ /* 0x000fc40000400000 */
[----:B------:R-:W-:Y:S02]  /*2d390*/  FFMA R6, R17, c[0x0][0x188], -R8 ;  /* 0x0000620011067a23 */ /* 0x000fe40000000808 */
[----:B------:R-:W3:Y:S01]  /*2d3a0*/  LDL R8, [R1+0xa7c] ;  /* 0x000a7c0001087983 */ /* 0x000ee20000100800 */
[----:B-1----:R1:W2:Y:S02]  /*2d3b0*/  MUFU.EX2 R29, R0 ;  /* 0x00000000001d7308 */ /* 0x0022a40000000800 */
[----:B-1----:R-:W-:Y:S02]  /*2d3c0*/  FMUL R0, R6, 1.4426950216293334961 ;  /* 0x3fb8aa3b06007820 */ /* 0x002fe40000400000 */
[----:B------:R-:W-:-:S04]  /*2d3d0*/  FFMA R6, R14, c[0x0][0x188], -R3 ;  /* 0x000062000e067a23 */ /* 0x000fc80000000803 */
[----:B------:R1:W4:Y:S02]  /*2d3e0*/  MUFU.EX2 R12, R0 ;  /* 0x00000000000c7308 */ /* 0x0003240000000800 */
[----:B-1----:R-:W-:-:S06]  /*2d3f0*/  FMUL R0, R6, 1.4426950216293334961 ;  /* 0x3fb8aa3b06007820 */ /* 0x002fcc0000400000 */
[----:B------:R-:W1:Y:S01]  /*2d400*/  MUFU.EX2 R0, R0 ;  /* 0x0000000000007308 */ /* 0x000e620000000800 */
[----:B------:R-:W-:Y:S01]  /*2d410*/  STL [R1+0x6e8], R3 ;  /* 0x0006e80301007387 */ /* 0x000fe20000100800 */
[----:B--2---:R-:W-:Y:S02]  /*2d420*/  STL [R1+0xa44], R29 ;  /* 0x000a441d01007387 */ /* 0x004fe40000100800 */
[----:B------:R-:W-:Y:S02]  /*2d430*/  STL [R1+0x2d80], R29 ;  /* 0x002d801d01007387 */ /* 0x000fe40000100800 */
[----:B------:R-:W-:Y:S01]  /*2d440*/  FFMA R6, R15, c[0x0][0x188], -R3 ;  /* 0x000062000f067a23 */ /* 0x000fe20000000803 */
[----:B----4-:R-:W-:Y:S01]  /*2d450*/  STL [R1+0xa3c], R12 ;  /* 0x000a3c0c01007387 */ /* 0x010fe20000100800 */
[----:B------:R-:W-:Y:S01]  /*2d460*/  STL [R1+0x2d7c], R12 ;  /* 0x002d7c0c01007387 */ /* 0x000fe20000100800 */
[----:B0-----:R-:W-:Y:S02]  /*2d470*/  FMNMX R7, R4, R7, !PT ;  /* 0x0000000704077209 */ /* 0x001fe40007800000 */
[----:B-1----:R0:W-:Y:S02]  /*2d480*/  STL [R1+0xa38], R0 ;  /* 0x000a380001007387 */ /* 0x0021e40000100800 */
[----:B0-----:R-:W-:-:S04]  /*2d490*/  FMUL R0, R6, 1.4426950216293334961 ;  /* 0x3fb8aa3b06007820 */ /* 0x001fc80000400000 */
[----:B------:R0:W1:Y:S01]  /*2d4a0*/  MUFU.EX2 R2, R0 ;  /* 0x0000000000027308 */ /* 0x0000620000000800 */
[----:B------:R-:W-:Y:S02]  /*2d4b0*/  FFMA R4, R24, c[0x0][0x188], -R7 ;  /* 0x0000620018047a23 */ /* 0x000fe40000000807 */
[--C-:B------:R-:W-:Y:S02]  /*2d4c0*/  FFMA R6, R18, c[0x0][0x188], -R3.reuse ;  /* 0x0000620012067a23 */ /* 0x100fe40000000803 */
[----:B0-----:R-:W-:-:S04]  /*2d4d0*/  FFMA R0, R19, c[0x0][0x188], -R3 ;  /* 0x0000620013007a23 */ /* 0x001fc80000000803 */
[----:B------:R-:W-:Y:S02]  /*2d4e0*/  FMUL R0, R0, 1.4426950216293334961 ;  /* 0x3fb8aa3b00007820 */ /* 0x000fe40000400000 */
[----:B------:R-:W-:Y:S02]  /*2d4f0*/  FMUL R6, R6, 1.4426950216293334961 ;  /* 0x3fb8aa3b06067820 */ /* 0x000fe40000400000 */
[----:B------:R0:W-:Y:S01]  /*2d500*/  MUFU.EX2 R11, R0 ;  /* 0x00000000000b7308 */ /* 0x0001e20000000800 */
[----:B------:R-:W-:Y:S01]  /*2d510*/  STL [R1+0x2b60], R3 ;  /* 0x002b600301007387 */ /* 0x000fe20000100800 */
[----:B-1----:R1:W-:Y:S06]  /*2d520*/  STL [R1+0xa34], R2 ;  /* 0x000a340201007387 */ /* 0x0023ec0000100800 */
[----:B------:R-:W2:Y:S01]  /*2d530*/  MUFU.EX2 R17, R6 ;  /* 0x0000000600117308 */ /* 0x000ea20000000800 */
[----:B------:R-:W4:Y:S02]  /*2d540*/  LDL.LU R19, [R1+0x10] ;  /* 0x0000100001137983 */ /* 0x000f240000300800 */
[----:B0-----:R-:W-:-:S02]  /*2d550*/  FMUL R0, R4, 1.4426950216293334961 ;  /* 0x3fb8aa3b04007820 */ /* 0x001fc40000400000 */
[----:B------:R-:W-:-:S03]  /*2d560*/  FFMA R4, R25, c[0x0][0x188], -R7 ;  /* 0x0000620019047a23 */ /* 0x000fc60000000807 */
[----:B-1----:R0:W1:Y:S02]  /*2d570*/  MUFU.EX2 R2, R0 ;  /* 0x0000000000027308 */ /* 0x0020640000000800 */
[----:B0-----:R-:W-:-:S06]  /*2d580*/  FMUL R0, R4, 1.4426950216293334961 ;  /* 0x3fb8aa3b04007820 */ /* 0x001fcc0000400000 */
[----:B------:R0:W0:Y:S01]  /*2d590*/  MUFU.EX2 R12, R0 ;  /* 0x00000000000c7308 */ /* 0x0000220000000800 */
[----:B------:R0:W-:Y:S01]  /*2d5a0*/  STL [R1+0x6e4], R7 ;  /* 0x0006e40701007387 */ /* 0x0001e20000100800 */
[----:B------:R-:W4:Y:S02]  /*2d5b0*/  LDL.LU R24, [R1+0x34] ;  /* 0x0000340001187983 */ /* 0x000f240000300800 */
[----:B--2---:R-:W-:Y:S02]  /*2d5c0*/  STL [R1+0xa30], R17 ;  /* 0x000a301101007387 */ /* 0x004fe40000100800 */
[----:B------:R-:W-:Y:S01]  /*2d5d0*/  FFMA R4, R20, c[0x0][0x188], -R7 ;  /* 0x0000620014047a23 */ /* 0x000fe20000000807 */
[----:B------:R-:W2:Y:S01]  /*2d5e0*/  LDL.LU R25, [R1+0x20] ;  /* 0x0000200001197983 */ /* 0x000ea20000300800 */
[----:B------:R-:W-:Y:S02]  /*2d5f0*/  STL [R1+0xa2c], R11 ;  /* 0x000a2c0b01007387 */ /* 0x000fe40000100800 */
[----:B-1----:R-:W-:Y:S02]  /*2d600*/  STL [R1+0xa28], R2 ;  /* 0x000a280201007387 */ /* 0x002fe40000100800 */
[----:B0-----:R-:W-:-:S02]  /*2d610*/  FMUL R0, R4, 1.4426950216293334961 ;  /* 0x3fb8aa3b04007820 */ /* 0x001fc40000400000 */
[----:B------:R-:W-:Y:S01]  /*2d620*/  FFMA R4, R21, c[0x0][0x188], -R7 ;  /* 0x0000620015047a23 */ /* 0x000fe20000000807 */
[----:B------:R0:W-:Y:S01]  /*2d630*/  STL [R1+0xa24], R12 ;  /* 0x000a240c01007387 */ /* 0x0001e20000100800 */
[----:B------:R1:W0:Y:S02]  /*2d640*/  MUFU.EX2 R15, R0 ;  /* 0x00000000000f7308 */ /* 0x0002240000000800 */
[----:B-1----:R-:W-:-:S06]  /*2d650*/  FMUL R0, R4, 1.4426950216293334961 ;  /* 0x3fb8aa3b04007820 */ /* 0x002fcc0000400000 */
[----:B------:R1:W0:Y:S01]  /*2d660*/  MUFU.EX2 R18, R0 ;  /* 0x0000000000127308 */ /* 0x0002220000000800 */
[----:B---3--:R-:W-:-:S05]  /*2d670*/  FMNMX R10, R5, R8, !PT ;  /* 0x00000008050a7209 */ /* 0x008fca0007800000 */
[----:B------:R-:W-:Y:S01]  /*2d680*/  STL [R1+0x6e0], R10 ;  /* 0x0006e00a01007387 */ /* 0x000fe20000100800 */
[----:B------:R-:W3:Y:S02]  /*2d690*/  LDL R29, [R1+0xa58] ;  /* 0x000a5800011d7983 */ /* 0x000ee40000100800 */
[----:B------:R-:W3:Y:S02]  /*2d6a0*/  LDL R7, [R1+0xa5c] ;  /* 0x000a5c0001077983 */ /* 0x000ee40000100800 */
[----:B------:R-:W-:Y:S01]  /*2d6b0*/  FFMA R4, R26, c[0x0][0x188], -R10 ;  /* 0x000062001a047a23 */ /* 0x000fe2000000080a */
[----:B------:R-:W2:Y:S04]  /*2d6c0*/  LDL R9, [R1+0x14] ;  /* 0x0000140001097983 */ /* 0x000ea80000100800 */
[----:B------:R-:W2:Y:S04]  /*2d6d0*/  LDL R8, [R1+0x30] ;  /* 0x0000300001087983 */ /* 0x000ea80000100800 */
[----:B------:R-:W2:Y:S01]  /*2d6e0*/  LDL R6, [R1+0xa4c] ;  /* 0x000a4c0001067983 */ /* 0x000ea20000100800 */
[----:B-1----:R-:W-:-:S02]  /*2d6f0*/  FMUL R0, R4, 1.4426950216293334961 ;  /* 0x3fb8aa3b04007820 */ /* 0x002fc40000400000 */
[----:B------:R-:W-:Y:S01]  /*2d700*/  FFMA R4, R27, c[0x0][0x188], -R10 ;  /* 0x000062001b047a23 */ /* 0x000fe2000000080a */
[----:B------:R-:W2:Y:S04]  /*2d710*/  LDL R5, [R1+0xa38] ;  /* 0x000a380001057983 */ /* 0x000ea80000100800 */
[----:B------:R-:W2:Y:S01]  /*2d720*/  LDL R20, [R1+0xa54] ;  /* 0x000a540001147983 */ /* 0x000ea20000100800 */
[----:B------:R1:W0:Y:S03]  /*2d730*/  MUFU.EX2 R21, R0 ;  /* 0x0000000000157308 */ /* 0x0002260000000800 */
[----:B------:R-:W2:Y:S01]  /*2d740*/  LDL R13, [R1+0x24] ;  /* 0x00002400010d7983 */ /* 0x000ea20000100800 */
[----:B------:R-:W2:Y:S02]  /*2d750*/  LDL.LU R3, [R1+0x4] ;  /* 0x0000040001037983 */ /* 0x000ea40000300800 */
[----:B------:R-:W2:Y:S02]  /*2d760*/  LDL.LU R26, [R1+0x18] ;  /* 0x00001800011a7983 */ /* 0x000ea40000300800 */
[----:B-1----:R-:W-:-:S04]  /*2d770*/  FMUL R0, R4, 1.4426950216293334961 ;  /* 0x3fb8aa3b04007820 */ /* 0x002fc80000400000 */
[----:B------:R1:W1:Y:S01]  /*2d780*/  MUFU.EX2 R28, R0 ;  /* 0x00000000001c7308 */ /* 0x0002620000000800 */
[--C-:B------:R-:W-:Y:S01]  /*2d790*/  FFMA R4, R22, c[0x0][0x188], -R10.reuse ;  /* 0x0000620016047a23 */ /* 0x100fe2000000080a */
[----:B0-----:R-:W-:Y:S01]  /*2d7a0*/  STL [R1+0xa20], R15 ;  /* 0x000a200f01007387 */ /* 0x001fe20000100800 */
[----:B------:R-:W2:Y:S02]  /*2d7b0*/  LDL.LU R27, [R1+0x2c] ;  /* 0x00002c00011b7983 */ /* 0x000ea40000300800 */
[----:B------:R-:W-:Y:S02]  /*2d7c0*/  STL [R1+0xa1c], R18 ;  /* 0x000a1c1201007387 */ /* 0x000fe40000100800 */
[----:B------:R-:W2:Y:S02]  /*2d7d0*/  LDL.LU R22, [R1+0x28] ;  /* 0x0000280001167983 */ /* 0x000ea40000300800 */
[----:B-1----:R-:W-:Y:S02]  /*2d7e0*/  FMUL R0, R4, 1.4426950216293334961 ;  /* 0x3fb8aa3b04007820 */ /* 0x002fe40000400000 */
[----:B------:R-:W-:Y:S01]  /*2d7f0*/  FFMA R4, R23, c[0x0][0x188], -R10 ;  /* 0x0000620017047a23 */ /* 0x000fe2000000080a */
[----:B------:R-:W-:Y:S01]  /*2d800*/  STL [R1+0xa18], R21 ;  /* 0x000a181501007387 */ /* 0x000fe20000100800 */
[----:B------:R-:W2:Y:S01]  /*2d810*/  LDL.LU R23, [R1+0x1c] ;  /* 0x00001c0001177983 */ /* 0x000ea20000300800 */
[----:B------:R0:W1:Y:S02]  /*2d820*/  MUFU.EX2 R14, R0 ;  /* 0x00000000000e7308 */ /* 0x0000640000000800 */
[----:B------:R1:W-:Y:S01]  /*2d830*/  STL [R1+0xa14], R28 ;  /* 0x000a141c01007387 */ /* 0x0003e20000100800 */
[----:B0-----:R-:W-:-:S03]  /*2d840*/  FMUL R0, R4, 1.4426950216293334961 ;  /* 0x3fb8aa3b04007820 */ /* 0x001fc60000400000 */
[----:B------:R-:W2:Y:S02]  /*2d850*/  LDL R4, [R1+0xa34] ;  /* 0x000a340001047983 */ /* 0x000ea40000100800 */
[----:B------:R0:W1:Y:S02]  /*2d860*/  MUFU.EX2 R16, R0 ;  /* 0x0000000000107308 */ /* 0x0000640000000800 */
[----:B0-----:R-:W4:Y:S01]  /*2d870*/  LDL R0, [R1+0xa48] ;  /* 0x000a480001007983 */ /* 0x001f220000100800 */
[----:B-1----:R-:W-:Y:S03]  /*2d880*/  STL [R1+0xa10], R14 ;  /* 0x000a100e01007387 */ /* 0x002fe60000100800 */
[----:B------:R-:W-:Y:S01]  /*2d890*/  STL [R1+0xa0c], R16 ;  /* 0x000a0c1001007387 */ /* 0x000fe20000100800 */
[----:B---3--:R-:W-:-:S03]  /*2d8a0*/  FADD R7, R7, R29 ;  /* 0x0000001d07077221 */ /* 0x008fc60000000000 */
[----:B------:R-:W3:Y:S01]  /*2d8b0*/  LDL.LU R29, [R1+0x2d80] ;  /* 0x002d8000011d7983 */ /* 0x000ee20000300800 */
[----:B--2---:R-:W-:Y:S02]  /*2d8c0*/  FADD R5, R5, R4 ;  /* 0x0000000405057221 */ /* 0x004fe40000000000 */
[----:B------:R-:W-:Y:S02]  /*2d8d0*/  FADD R4, R2, R12 ;  /* 0x0000000c02047221 */ /* 0x000fe40000000000 */
[----:B------:R-:W2:Y:S01]  /*2d8e0*/  LDL.LU R12, [R1+0x2d7c] ;  /* 0x002d7c00010c7983 */ /* 0x000ea20000300800 */
[----:B------:R-:W2:Y:S02]  /*2d8f0*/  LDL.LU R2, [R1+0x2d78] ;  /* 0x002d780001027983 */ /* 0x000ea40000300800 */
[----:B----4-:R-:W-:Y:S02]  /*2d900*/  FADD R6, R6, R0 ;  /* 0x0000000006067221 */ /* 0x010fe40000000000 */
[----:B------:R-:W-:-:S02]  /*2d910*/  FADD R0, R21, R28 ;  /* 0x0000001c15007221 */ /* 0x000fc40000000000 */
[----:B------:R-:W4:Y:S01]  /*2d920*/  LDL.LU R28, [R1+0x2d74] ;  /* 0x002d7400011c7983 */ /* 0x000f220000300800 */
[----:B------:R-:W-:Y:S02]  /*2d930*/  FADD R10, R25, R9 ;  /* 0x00000009190a7221 */ /* 0x000fe40000000000 */
[----:B------:R-:W-:Y:S02]  /*2d940*/  FADD R5, R17, R5 ;  /* 0x0000000511057221 */ /* 0x000fe40000000000 */
[----:B------:R-:W-:Y:S02]  /*2d950*/  FADD R10, R19, R10 ;  /* 0x0000000a130a7221 */ /* 0x000fe40000000000 */
[----:B------:R-:W-:Y:S02]  /*2d960*/  FADD R4, R15, R4 ;  /* 0x000000040f047221 */ /* 0x000fe40000000000 */
[----:B------:R-:W-:Y:S02]  /*2d970*/  FADD R17, R3, R10 ;  /* 0x0000000a03117221 */ /* 0x000fe40000000000 */
[----:B------:R-:W-:-:S03]  /*2d980*/  FADD R10, R18, R4 ;  /* 0x00000004120a7221 */ /* 0x000fc60000000000 */
[----:B------:R-:W0:Y:S01]  /*2d990*/  SHFL.BFLY PT, R18, R17, 0x2, 0x1f ;  /* 0x0c401f0011127f89 */ /* 0x000e2200000e0000 */
[----:B------:R-:W-:Y:S02]  /*2d9a0*/  FADD R9, R24, R8 ;  /* 0x0000000818097221 */ /* 0x000fe40000000000 */
[----:B0-----:R-:W-:-:S05]  /*2d9b0*/  FADD R18, R17, R18 ;  /* 0x0000001211127221 */ /* 0x001fca0000000000 */
[----:B------:R-:W0:Y:S01]  /*2d9c0*/  SHFL.BFLY PT, R17, R18, 0x1, 0x1f ;  /* 0x0c201f0012117f89 */ /* 0x000e2200000e0000 */
[----:B------:R-:W-:Y:S02]  /*2d9d0*/  FADD R9, R27, R9 ;  /* 0x000000091b097221 */ /* 0x000fe40000000000 */
[----:B------:R-:W-:Y:S02]  /*2d9e0*/  FADD R7, R20, R7 ;  /* 0x0000000714077221 */ /* 0x000fe40000000000 */
[----:B------:R-:W-:Y:S02]  /*2d9f0*/  FADD R15, R13, R9 ;  /* 0x000000090d0f7221 */ /* 0x000fe40000000000 */
[----:B0-----:R-:W-:Y:S02]  /*2da00*/  FADD R17, R18, R17 ;  /* 0x0000001112117221 */ /* 0x001fe40000000000 */
[----:B---3--:R-:W-:Y:S02]  /*2da10*/  FADD R6, R29, R6 ;  /* 0x000000061d067221 */ /* 0x008fe40000000000 */
[----:B------:R-:W3:Y:S01]  /*2da20*/  LDL.LU R29, [R1+0x2d70] ;  /* 0x002d7000011d7983 */ /* 0x000ee20000300800 */
[----:B--2---:R-:W-:-:S03]  /*2da30*/  FADD R13, R2, R7 ;  /* 0x00000007020d7221 */ /* 0x004fc60000000000 */
[----:B------:R-:W2:Y:S01]  /*2da40*/  LDL.LU R2, [R1+0x2d6c] ;  /* 0x002d6c0001027983 */ /* 0x000ea20000300800 */
[----:B------:R-:W2:Y:S02]  /*2da50*/  LDL.64 R20, [R1+0x12a8] ;  /* 0x0012a80001147983 */ /* 0x000ea40000100a00 */
[----:B------:R-:W2:Y:S02]  /*2da60*/  LDL.LU R18, [R1+0x14] ;  /* 0x0000140001127983 */ /* 0x000ea40000300800 */
[----:B------:R-:W-:-:S04]  /*2da70*/  FADD R0, R14, R0 ;  /* 0x000000000e007221 */ /* 0x000fc80000000000 */
[----:B------:R-:W-:Y:S02]  /*2da80*/  FADD R9, R16, R0 ;  /* 0x0000000010097221 */ /* 0x000fe40000000000 */
[----:B------:R-:W0:Y:S01]  /*2da90*/  SHFL.BFLY PT, R16, R15, 0x2, 0x1f ;  /* 0x0c401f000f107f89 */ /* 0x000e2200000e0000 */
[----:B------:R-:W-:-:S04]  /*2daa0*/  FADD R8, R22, R23 ;  /* 0x0000001716087221 */ /* 0x000fc80000000000 */
[----:B------:R-:W-:Y:S02]  /*2dab0*/  FADD R8, R26, R8 ;  /* 0x000000081a087221 */ /* 0x000fe40000000000 */
[----:B------:R-:W-:Y:S02]  /*2dac0*/  FADD R12, R12, R6 ;  /* 0x000000060c0c7221 */ /* 0x000fe40000000000 */
[----:B----4-:R-:W-:Y:S02]  /*2dad0*/  FADD R14, R28, R8 ;  /* 0x000000081c0e7221 */ /* 0x010fe40000000000 */
[----:B------:R-:W-:Y:S02]  /*2dae0*/  FADD R11, R11, R5 ;  /* 0x000000050b0b7221 */ /* 0x000fe40000000000 */
[----:B0-----:R-:W-:-:S05]  /*2daf0*/  FADD R15, R15, R16 ;  /* 0x000000100f0f7221 */ /* 0x001fca0000000000 */
[----:B------:R-:W0:Y:S04]  /*2db00*/  SHFL.BFLY PT, R16, R15, 0x1, 0x1f ;  /* 0x0c201f000f107f89 */ /* 0x000e2800000e0000 */
[----:B------:R-:W1:Y:S04]  /*2db10*/  SHFL.BFLY PT, R5, R14, 0x2, 0x1f ;  /* 0x0c401f000e057f89 */ /* 0x000e6800000e0000 */
[----:B------:R-:W4:Y:S04]  /*2db20*/  SHFL.BFLY PT, R6, R13, 0x2, 0x1f ;  /* 0x0c401f000d067f89 */ /* 0x000f2800000e0000 */
[----:B------:R-:W1:Y:S04]  /*2db30*/  SHFL.BFLY PT, R7, R12, 0x2, 0x1f ;  /* 0x0c401f000c077f89 */ /* 0x000e6800000e0000 */
[----:B------:R-:W4:Y:S04]  /*2db40*/  SHFL.BFLY PT, R8, R11, 0x2, 0x1f ;  /* 0x0c401f000b087f89 */ /* 0x000f2800000e0000 */
[----:B------:R-:W4:Y:S04]  /*2db50*/  SHFL.BFLY PT, R0, R10, 0x2, 0x1f ;  /* 0x0c401f000a007f89 */ /* 0x000f2800000e0000 */
[----:B------:R-:W4:Y:S01]  /*2db60*/  SHFL.BFLY PT, R4, R9, 0x2, 0x1f ;  /* 0x0c401f0009047f89 */ /* 0x000f2200000e0000 */
[----:B0-----:R-:W-:-:S03]  /*2db70*/  FADD R15, R15, R16 ;  /* 0x000000100f0f7221 */ /* 0x001fc60000000000 */
[----:B------:R-:W0:Y:S01]  /*2db80*/  S2R R16, SR_TID.X ;  /* 0x0000000000107919 */ /* 0x000e220000002100 */
[----:B-1----:R-:W-:Y:S02]  /*2db90*/  FADD R5, R14, R5 ;  /* 0x000000050e057221 */ /* 0x002fe40000000000 */
[----:B----4-:R-:W-:Y:S02]  /*2dba0*/  FADD R6, R13, R6 ;  /* 0x000000060d067221 */ /* 0x010fe40000000000 */
[----:B------:R-:W-:Y:S02]  /*2dbb0*/  FADD R7, R12, R7 ;  /* 0x000000070c077221 */ /* 0x000fe40000000000 */
[----:B------:R-:W-:Y:S02]  /*2dbc0*/  FADD R8, R11, R8 ;  /* 0x000000080b087221 */ /* 0x000fe40000000000 */
[----:B------:R-:W-:Y:S02]  /*2dbd0*/  FADD R0, R10, R0 ;  /* 0x000000000a007221 */ /* 0x000fe40000000000 */
[----:B------:R-:W-:Y:S01]  /*2dbe0*/  FADD R14, R9, R4 ;  /* 0x00000004090e7221 */ /* 0x000fe20000000000 */
[----:B------:R-:W1:Y:S04]  /*2dbf0*/  SHFL.BFLY PT, R13, R5, 0x1, 0x1f ;  /* 0x0c201f00050d7f89 */ /* 0x000e6800000e0000 */
[----:B------:R-:W4:Y:S04]  /*2dc00*/  SHFL.BFLY PT, R12, R6, 0x1, 0x1f ;  /* 0x0c201f00060c7f89 */ /* 0x000f2800000e0000 */
[----:B------:R-:W1:Y:S04]  /*2dc10*/  SHFL.BFLY PT, R11, R7, 0x1, 0x1f ;  /* 0x0c201f00070b7f89 */ /* 0x000e6800000e0000 */
[----:B------:R-:W4:Y:S04]  /*2dc20*/  SHFL.BFLY PT, R10, R8, 0x1, 0x1f ;  /* 0x0c201f00080a7f89 */ /* 0x000f2800000e0000 */
[----:B------:R-:W4:Y:S04]  /*2dc30*/  SHFL.BFLY PT, R9, R0, 0x1, 0x1f ;  /* 0x0c201f0000097f89 */ /* 0x000f2800000e0000 */
[----:B------:R-:W4:Y:S01]  /*2dc40*/  SHFL.BFLY PT, R4, R14, 0x1, 0x1f ;  /* 0x0c201f000e047f89 */ /* 0x000f2200000e0000 */
[----:B0-----:R-:W-:-:S04]  /*2dc50*/  LOP3.LUT R16, R16, 0x7f, RZ, 0xc0, !PT ;  /* 0x0000007f10107812 */ /* 0x001fc800078ec0ff */
[----:B------:R-:W-:-:S04]  /*2dc60*/  SHF.R.U32.HI R16, RZ, 0x3, R16 ;  /* 0x00000003ff107819 */ /* 0x000fc80000011610 */
[----:B------:R-:W-:Y:S01]  /*2dc70*/  LOP3.LUT R16, R16, 0xc, RZ, 0xc0, !PT ;  /* 0x0000000c10107812 */ /* 0x000fe200078ec0ff */
[----:B-1----:R-:W-:Y:S02]  /*2dc80*/  FADD R5, R5, R13 ;  /* 0x0000000d05057221 */ /* 0x002fe40000000000 */
[----:B----4-:R-:W-:Y:S02]  /*2dc90*/  FADD R6, R6, R12 ;  /* 0x0000000c06067221 */ /* 0x010fe40000000000 */
[----:B------:R-:W-:Y:S02]  /*2dca0*/  FADD R7, R7, R11 ;  /* 0x0000000b07077221 */ /* 0x000fe40000000000 */
[----:B------:R-:W-:Y:S02]  /*2dcb0*/  FADD R10, R8, R10 ;  /* 0x0000000a080a7221 */ /* 0x000fe40000000000 */
[----:B------:R-:W-:Y:S02]  /*2dcc0*/  FADD R0, R0, R9 ;  /* 0x0000000900007221 */ /* 0x000fe40000000000 */
[----:B------:R-:W-:Y:S01]  /*2dcd0*/  FADD R4, R14, R4 ;  /* 0x000000040e047221 */ /* 0x000fe20000000000 */
[----:B------:R-:W-:Y:S01]  /*2dce0*/  F2FP.BF16.PACK_AB R3, R3, R19 ;  /* 0x000000130303723e */ /* 0x000fe200000010ff */
[----:B------:R-:W4:Y:S01]  /*2dcf0*/  LDL.64 R8, [R1+0x1290] ;  /* 0x0012900001087983 */ /* 0x000f220000100a00 */
[----:B---3--:R-:W-:-:S05]  /*2dd00*/  IMAD.SHL.U32 R29, R29, 0x4, RZ ;  /* 0x000000041d1d7824 */ /* 0x008fca00078e00ff */
[----:B------:R-:W-:Y:S02]  /*2dd10*/  IADD3 R16, R29, R16, RZ ;  /* 0x000000101d107210 */ /* 0x000fe40007ffe0ff */
[----:B------:R-:W0:Y:S04]  /*2dd20*/  S2R R29, SR_TID.X ;  /* 0x00000000001d7919 */ /* 0x000e280000002100 */
[----:B------:R-:W-:Y:S01]  /*2dd30*/  @!P0 STS [R16+0x10000], R17 ;  /* 0x0100001110008388 */ /* 0x000fe20000000800 */
[----:B------:R-:W-:Y:S02]  /*2dd40*/  @!P0 STS [R16+0x10080], R15 ;  /* 0x0100800f10008388 */ /* 0x000fe40000000800 */
[----:B------:R-:W-:Y:S02]  /*2dd50*/  @!P0 STS [R16+0x10100], R5 ;  /* 0x0101000510008388 */ /* 0x000fe40000000800 */
[----:B------:R-:W-:Y:S01]  /*2dd60*/  @!P0 STS [R16+0x10180], R6 ;  /* 0x0101800610008388 */ /* 0x000fe20000000800 */
[----:B------:R-:W-:Y:S01]  /*2dd70*/  @!P0 STS [R16+0x10200], R7 ;  /* 0x0102000710008388 */ /* 0x000fe20000000800 */
[----:B------:R1:W-:Y:S02]  /*2dd80*/  @!P0 STS [R16+0x10280], R10 ;  /* 0x0102800a10008388 */ /* 0x0003e40000000800 */
[----:B------:R-:W-:Y:S02]  /*2dd90*/  @!P0 STS [R16+0x10300], R0 ;  /* 0x0103000010008388 */ /* 0x000fe40000000800 */
[----:B------:R-:W-:Y:S01]  /*2dda0*/  @!P0 STS [R16+0x10380], R4 ;  /* 0x0103800410008388 */ /* 0x000fe20000000800 */
[----:B-1----:R-:W3:Y:S04]  /*2ddb0*/  LDL.64 R10, [R1+0x1288] ;  /* 0x00128800010a7983 */ /* 0x002ee80000100a00 */
[----:B------:R-:W-:Y:S01]  /*2ddc0*/  BAR.SYNC.DEFER_BLOCKING 0x0 ;  /* 0x0000000000007b1d */ /* 0x000fe20000010000 */
[----:B0-----:R-:W-:-:S05]  /*2ddd0*/  LOP3.LUT R29, R29, 0x7f, RZ, 0xc0, !PT ;  /* 0x0000007f1d1d7812 */ /* 0x001fca00078ec0ff */
[----:B------:R-:W0:Y:S04]  /*2dde0*/  LDS R0, [R29.X4+0x10000] ;  /* 0x010000001d007984 */ /* 0x000e280000004800 */
[----:B------:R-:W1:Y:S04]  /*2ddf0*/  LDS R4, [R29.X4+0x10200] ;  /* 0x010200001d047984 */ /* 0x000e680000004800 */
[----:B0-----:R-:W0:Y:S04]  /*2de00*/  SHFL.BFLY PT, R6, R0, 0x2, 0x1f ;  /* 0x0c401f0000067f89 */ /* 0x001e2800000e0000 */
[----:B-1----:R-:W1:Y:S01]  /*2de10*/  SHFL.BFLY PT, R5, R4, 0x2, 0x1f ;  /* 0x0c401f0004057f89 */ /* 0x002e6200000e0000 */
[----:B0-----:R-:W-:-:S02]  /*2de20*/  FADD R0, R0, R6 ;  /* 0x0000000600007221 */ /* 0x001fc40000000000 */
[----:B-1----:R-:W-:-:S03]  /*2de30*/  FADD R4, R4, R5 ;  /* 0x0000000504047221 */ /* 0x002fc60000000000 */
[----:B------:R-:W0:Y:S04]  /*2de40*/  SHFL.BFLY PT, R6, R0, 0x1, 0x1f ;  /* 0x0c201f0000067f89 */ /* 0x000e2800000e0000 */
[----:B------:R-:W1:Y:S01]  /*2de50*/  SHFL.BFLY PT, R5, R4, 0x1, 0x1f ;  /* 0x0c201f0004057f89 */ /* 0x000e6200000e0000 */
[----:B0-----:R-:W-:Y:S02]  /*2de60*/  FADD R0, R0, R6 ;  /* 0x0000000600007221 */ /* 0x001fe40000000000 */
[----:B-1----:R-:W-:-:S03]  /*2de70*/  FADD R6, R4, R5 ;  /* 0x0000000504067221 */ /* 0x002fc60000000000 */
[----:B------:R-:W-:Y:S02]  /*2de80*/  @!P0 STS [R29.X4+0x10000], R0 ;  /* 0x010000001d008388 */ /* 0x000fe40000004800 */
[----:B------:R-:W-:Y:S02]  /*2de90*/  @!P0 STS [R29.X4+0x10200], R6 ;  /* 0x010200061d008388 */ /* 0x000fe40000004800 */
[----:B------:R-:W-:Y:S01]  /*2dea0*/  BAR.SYNC.DEFER_BLOCKING 0x0 ;  /* 0x0000000000007b1d */ /* 0x000fe20000010000 */
[----:B--2---:R-:W-:Y:S01]  /*2deb0*/  F2FP.BF16.PACK_AB R7, R18, R25 ;  /* 0x000000191207723e */ /* 0x004fe200000010ff */
[----:B------:R-:W-:-:S04]  /*2dec0*/  IMAD.WIDE R4, R2, 0x2, R20 ;  /* 0x0000000202047825 */ /* 0x000fc800078e0214 */
[----:B------:R0:W-:Y:S01]  /*2ded0*/  STL [R1+0x3b4], R7 ;  /* 0x0003b40701007387 */ /* 0x0001e20000100800 */
[----:B------:R-:W2:Y:S02]  /*2dee0*/  LDL.64 R12, [R1+0x1280] ;  /* 0x00128000010c7983 */ /* 0x000ea40000100a00 */
[----:B------:R1:W-:Y:S02]  /*2def0*/  STL [R1+0x3b0], R3 ;  /* 0x0003b00301007387 */ /* 0x0003e40000100800 */
[C---:B----4-:R-:W-:Y:S01]  /*2df00*/  IMAD.WIDE R8, R2.reuse, 0x2, R8 ;  /* 0x0000000202087825 */ /* 0x050fe200078e0208 */
[----:B------:R-:W4:Y:S04]  /*2df10*/  LDL.64 R20, [R1+0x1270] ;  /* 0x0012700001147983 */ /* 0x000f280000100a00 */
[----:B------:R-:W2:Y:S04]  /*2df20*/  LDL.64 R18, [R1+0x1268] ;  /* 0x0012680001127983 */ /* 0x000ea80000100a00 */
[----:B------:R-:W2:Y:S04]  /*2df30*/  LDL.64 R16, [R1+0x1260] ;  /* 0x0012600001107983 */ /* 0x000ea80000100a00 */
[----:B------:R-:W2:Y:S04]  /*2df40*/  LDL.64 R14, [R1+0x1258] ;  /* 0x00125800010e7983 */ /* 0x000ea80000100a00 */
[----:B0-----:R-:W2:Y:S04]  /*2df50*/  LDL.64 R6, [R1+0x1298] ;  /* 0x0012980001067983 */ /* 0x001ea80000100a00 */
[----:B------:R0:W3:Y:S04]  /*2df60*/  LDG.E.U16 R0, [R4.64] ;  /* 0x0000000404007981 */ /* 0x0000e8000c1e1500 */
[----:B------:R1:W3:Y:S04]  /*2df70*/  LDG.E.U16 R29, [R8.64] ;  /* 0x00000004081d7981 */ /* 0x0002e8000c1e1500 */
[----:B0-----:R-:W3:Y:S01]  /*2df80*/  LDL.64 R4, [R1+0x12a0] ;  /* 0x0012a00001047983 */ /* 0x001ee20000100a00 */
[----:B--2---:R-:W-:-:S05]  /*2df90*/  IMAD.WIDE R6, R2, 0x2, R6 ;  /* 0x0000000202067825 */ /* 0x004fca00078e0206 */
[----:B------:R-:W2:Y:S01]  /*2dfa0*/  LDG.E.U16 R25, [R6.64] ;  /* 0x0000000406197981 */ /* 0x000ea2000c1e1500 */
[----:B---3--:R-:W-:-:S05]  /*2dfb0*/  IMAD.WIDE R4, R2, 0x2, R4 ;  /* 0x0000000202047825 */ /* 0x008fca00078e0204 */
[----:B-1----:R0:W3:Y:S04]  /*2dfc0*/  LDG.E.U16 R3, [R4.64] ;  /* 0x0000000404037981 */ /* 0x0020e8000c1e1500 */
[----:B0-----:R-:W4:Y:S01]  /*2dfd0*/  LDL.64 R4, [R1+0x1278] ;  /* 0x0012780001047983 */ /* 0x001f220000100a00 */
[----:B------:R-:W-:-:S04]  /*2dfe0*/  IMAD.WIDE R10, R2, 0x2, R10 ;  /* 0x00000002020a7825 */ /* 0x000fc800078e020a */
[----:B------:R0:W-:Y:S02]  /*2dff0*/  STL [R1+0xa04], R0 ;  /* 0x000a040001007387 */ /* 0x0001e40000100800 */
[C---:B------:R-:W-:Y:S01]  /*2e000*/  IMAD.WIDE R12, R2.reuse, 0x2, R12 ;  /* 0x00000002020c7825 */ /* 0x040fe200078e020c */
[----:B0-----:R0:W4:Y:S04]  /*2e010*/  LDG.E.U16 R0, [R10.64] ;  /* 0x000000040a007981 */ /* 0x001128000c1e1500 */
[----:B---3--:R1:W-:Y:S01]  /*2e020*/  STL [R1+0xa00], R3 ;  /* 0x000a000301007387 */ /* 0x0083e20000100800 */
[----:B--2---:R2:W-:Y:S03]  /*2e030*/  STL [R1+0x9fc], R25 ;  /* 0x0009fc1901007387 */ /* 0x0045e60000100800 */
[----:B-1----:R1:W3:Y:S01]  /*2e040*/  LDG.E.U16 R3, [R12.64] ;  /* 0x000000040c037981 */ /* 0x0022e2000c1e1500 */
[----:B----4-:R-:W-:-:S05]  /*2e050*/  IMAD.WIDE R4, R2, 0x2, R4 ;  /* 0x0000000202047825 */ /* 0x010fca00078e0204 */
[----:B--2---:R2:W4:Y:S01]  /*2e060*/  LDG.E.U16 R25, [R4.64] ;  /* 0x0000000404197981 */ /* 0x004522000c1e1500 */
[----:B------:R-:W-:-:S04]  /*2e070*/  IMAD.WIDE R6, R2, 0x2, R20 ;  /* 0x0000000202067825 */ /* 0x000fc800078e0214 */
[C---:B------:R-:W-:Y:S01]  /*2e080*/  IMAD.WIDE R8, R2.reuse, 0x2, R18 ;  /* 0x0000000202087825 */ /* 0x040fe200078e0212 */
[----:B--2---:R-:W2:Y:S03]  /*2e090*/  LDL.64 R4, [R1+0x1250] ;  /* 0x0012500001047983 */ /* 0x004ea60000100a00 */
[----:B------:R1:W-:Y:S02]  /*2e0a0*/  STL [R1+0x9f8], R29 ;  /* 0x0009f81d01007387 */ /* 0x0003e40000100800 */
[C---:B0-----:R-:W-:Y:S01]  /*2e0b0*/  IMAD.WIDE R10, R2.reuse, 0x2, R16 ;  /* 0x00000002020a7825 */ /* 0x041fe200078e0210 */
[----:B-1----:R0:W2:Y:S03]  /*2e0c0*/  LDG.E.U16 R29, [R6.64] ;  /* 0x00000004061d7981 */ /* 0x0020a6000c1e1500 */
[C---:B------:R-:W-:Y:S01]  /*2e0d0*/  IMAD.WIDE R12, R2.reuse, 0x2, R14 ;  /* 0x00000002020c7825 */ /* 0x040fe200078e020e */
[----:B0-----:R-:W2:Y:S03]  /*2e0e0*/  LDL.64 R6, [R1+0x1248] ;  /* 0x0012480001067983 */ /* 0x001ea60000100a00 */
[----:B------:R0:W-:Y:S02]  /*2e0f0*/  STL [R1+0x9f4], R0 ;  /* 0x0009f40001007387 */ /* 0x0001e40000100800 */
[----:B------:R-:W2:Y:S02]  /*2e100*/  LDL.64 R20, [R1+0x1220] ;  /* 0x0012200001147983 */ /* 0x000ea40000100a00 */
[----:B------:R-:W2:Y:S01]  /*2e110*/  LDL.64 R18, [R1+0x1218] ;  /* 0x0012180001127983 */ /* 0x000ea20000100a00 */
[----:B------:R-:W2:Y:S04]  /*2e120*/  LDL.64 R16, [R1+0x1210] ;  /* 0x0012100001107983 */ /* 0x000ea80000100a00 */
[----:B------:R-:W2:Y:S04]  /*2e130*/  LDL.64 R14, [R1+0x1208] ;  /* 0x00120800010e7983 */ /* 0x000ea80000100a00 */
[----:B0-----:R0:W2:Y:S04]  /*2e140*/  LDG.E.U16 R0, [R8.64] ;  /* 0x0000000408007981 */ /* 0x0010a8000c1e1500 */
[----:B0-----:R-:W2:Y:S04]  /*2e150*/  LDL.64 R8, [R1+0x1240] ;  /* 0x0012400001087983 */ /* 0x001ea80000100a00 */
[----:B---3--:R0:W-:Y:S04]  /*2e160*/  STL [R1+0x9f0], R3 ;  /* 0x0009f00301007387 */ /* 0x0081e80000100800 */
[----:B0-----:R0:W3:Y:S04]  /*2e170*/  LDG.E.U16 R3, [R10.64] ;  /* 0x000000040a037981 */ /* 0x0010e8000c1e1500 */
[----:B0-----:R-:W3:Y:S01]  /*2e180*/  LDL.64 R10, [R1+0x1238] ;  /* 0x00123800010a7983 */ /* 0x001ee20000100a00 */
[----:B----4-:R0:W-:Y:S03]  /*2e190*/  STL [R1+0x9ec], R25 ;  /* 0x0009ec1901007387 */ /* 0x0101e60000100800 */
[----:B0-----:R0:W4:Y:S01]  /*2e1a0*/  LDG.E.U16 R25, [R12.64] ;  /* 0x000000040c197981 */ /* 0x001122000c1e1500 */
[----:B--2---:R-:W-:-:S04]  /*2e1b0*/  IMAD.WIDE R4, R2, 0x2, R4 ;  /* 0x0000000202047825 */ /* 0x004fc800078e0204 */
[C---:B------:R-:W-:Y:S01]  /*2e1c0*/  IMAD.WIDE R6, R2.reuse, 0x2, R6 ;  /* 0x0000000202067825 */ /* 0x040fe200078e0206 */
[----:B0-----:R-:W2:Y:S03]  /*2e1d0*/  LDL.64 R12, [R1+0x1230] ;  /* 0x00123000010c7983 */ /* 0x001ea60000100a00 */
[----:B------:R0:W-:Y:S02]  /*2e1e0*/  STL [R1+0x9e8], R29 ;  /* 0x0009e81d01007387 */ /* 0x0001e40000100800 */
[----:B0-----:R0:W2:Y:S04]  /*2e1f0*/  LDG.E.U16 R29, [R4.64] ;  /* 0x00000004041d7981 */ /* 0x0010a8000c1e1500 */
[----:B0-----:R-:W2:Y:S01]  /*2e200*/  LDL.64 R4, [R1+0x1228] ;  /* 0x0012280001047983 */ /* 0x001ea20000100a00 */
[----:B------:R0:W-:Y:S02]  /*2e210*/  STL [R1+0x9e4], R0 ;  /* 0x0009e40001007387 */ /* 0x0001e40000100800 */
[C---:B------:R-:W-:Y:S01]  /*2e220*/  IMAD.WIDE R8, R2.reuse, 0x2, R8 ;  /* 0x0000000202087825 */ /* 0x040fe200078e0208 */
[----:B0-----:R0:W2:Y:S04]  /*2e230*/  LDG.E.U16 R0, [R6.64] ;  /* 0x0000000406007981 */ /* 0x0010a8000c1e1500 */
[----:B---3--:R1:W-:Y:S04]  /*2e240*/  STL [R1+0x9e0], R3 ;  /* 0x0009e00301007387 */ /* 0x0083e80000100800 */
[----:B-1----:R1:W3:Y:S01]  /*2e250*/  LDG.E.U16 R3, [R8.64] ;  /* 0x0000000408037981 */ /* 0x0022e2000c1e1500 */
[----:B------:R-:W-:-:S03]  /*2e260*/  IMAD.WIDE R10, R2, 0x2, R10 ;  /* 0x00000002020a7825 */ /* 0x000fc600078e020a */
[----:B----4-:R4:W-:Y:S04]  /*2e270*/  STL [R1+0x9dc], R25 ;  /* 0x0009dc1901007387 */ /* 0x0109e80000100800 */
[----:B----4-:R-:W4:Y:S01]  /*2e280*/  LDG.E.U16 R25, [R10.64] ;  /* 0x000000040a197981 */ /* 0x010f22000c1e1500 */
[----:B--2---:R-:W-:-:S04]  /*2e290*/  IMAD.WIDE R12, R2, 0x2, R12 ;  /* 0x00000002020c7825 */ /* 0x004fc800078e020c */
[C---:B0-----:R-:W-:Y:S01]  /*2e2a0*/  IMAD.WIDE R6, R2.reuse, 0x2, R20 ;  /* 0x0000000202067825 */ /* 0x041fe200078e0214 */
[----:B------:R0:W-:Y:S04]  /*2e2b0*/  STL [R1+0x9d8], R29 ;  /* 0x0009d81d01007387 */ /* 0x0001e80000100800 */
[----:B0-----:R0:W2:Y:S01]  /*2e2c0*/  LDG.E.U16 R29, [R12.64] ;  /* 0x000000040c1d7981 */ /* 0x0010a2000c1e1500 */
[----:B------:R-:W-:-:S03]  /*2e2d0*/  IMAD.WIDE R4, R2, 0x2, R4 ;  /* 0x0000000202047825 */ /* 0x000fc600078e0204 */
[----:B------:R0:W-:Y:S04]  /*2e2e0*/  STL [R1+0x9d4], R0 ;  /* 0x0009d40001007387 */ /* 0x0001e80000100800 */
[----:B0-----:R0:W2:Y:S01]  /*2e2f0*/  LDG.E.U16 R0, [R4.64] ;  /* 0x0000000404007981 */ /* 0x0010a2000c1e1500 */
[----:B-1----:R-:W-:-:S03]  /*2e300*/  IMAD.WIDE R8, R2, 0x2, R18 ;  /* 0x0000000202087825 */ /* 0x002fc600078e0212 */
[----:B0-----:R-:W2:Y:S04]  /*2e310*/  LDL.64 R4, [R1+0x1200] ;  /* 0x0012000001047983 */ /* 0x001ea80000100a00 */
[----:B---3--:R0:W-:Y:S04]  /*2e320*/  STL [R1+0x9d0], R3 ;  /* 0x0009d00301007387 */ /* 0x0081e80000100800 */
[----:B0-----:R0:W3:Y:S04]  /*2e330*/  LDG.E.U16 R3, [R6.64] ;  /* 0x0000000406037981 */ /* 0x0010e8000c1e1500 */
[----:B0-----:R-:W3:Y:S01]  /*2e340*/  LDL.64 R6, [R1+0x11f8] ;  /* 0x0011f80001067983 */ /* 0x001ee20000100a00 */
[----:B----4-:R0:W-:Y:S02]  /*2e350*/  STL [R1+0x9cc], R25 ;  /* 0x0009cc1901007387 */ /* 0x0101e40000100800 */
[----:B------:R-:W-:-:S04]  /*2e360*/  IMAD.WIDE R10, R2, 0x2, R16 ;  /* 0x00000002020a7825 */ /* 0x000fc800078e0210 */
[C---:B------:R-:W-:Y:S01]  /*2e370*/  IMAD.WIDE R12, R2.reuse, 0x2, R14 ;  /* 0x00000002020c7825 */ /* 0x040fe200078e020e */
[----:B------:R-:W4:Y:S04]  /*2e380*/  LDL.64 R20, [R1+0x11d0] ;  /* 0x0011d00001147983 */ /* 0x000f280000100a00 */
[----:B------:R-:W4:Y:S04]  /*2e390*/  LDL.64 R18, [R1+0x11c8] ;  /* 0x0011c80001127983 */ /* 0x000f280000100a00 */
[----:B------:R-:W4:Y:S04]  /*2e3a0*/  LDL.64 R16, [R1+0x11c0] ;  /* 0x0011c00001107983 */ /* 0x000f280000100a00 */
[----:B------:R-:W4:Y:S04]  /*2e3b0*/  LDL.64 R14, [R1+0x11b8] ;  /* 0x0011b800010e7983 */ /* 0x000f280000100a00 */
[----:B0-----:R0:W4:Y:S04]  /*2e3c0*/  LDG.E.U16 R25, [R8.64] ;  /* 0x0000000408197981 */ /* 0x001128000c1e1500 */
[----:B0-----:R-:W4:Y:S04]  /*2e3d0*/  LDL.64 R8, [R1+0x11f0] ;  /* 0x0011f00001087983 */ /* 0x001f280000100a00 */
[----:B--2---:R0:W-:Y:S04]  /*2e3e0*/  STL [R1+0x9c8], R29 ;  /* 0x0009c81d01007387 */ /* 0x0041e80000100800 */
[----:B0-----:R0:W2:Y:S04]  /*2e3f0*/  LDG.E.U16 R29, [R10.64] ;  /* 0x000000040a1d7981 */ /* 0x0010a8000c1e1500 */
[----:B0-----:R-:W2:Y:S01]  /*2e400*/  LDL.64 R10, [R1+0x11e8] ;  /* 0x0011e800010a7983 */ /* 0x001ea20000100a00 */
[----:B------:R0:W-:Y:S03]  /*2e410*/  STL [R1+0x9c4], R0 ;  /* 0x0009c40001007387 */ /* 0x0001e60000100800 */
[----:B0-----:R0:W2:Y:S01]  /*2e420*/  LDG.E.U16 R0, [R12.64] ;  /* 0x000000040c007981 */ /* 0x0010a2000c1e1500 */
[----:B------:R-:W-:-:S03]  /*2e430*/  IMAD.WIDE R4, R2, 0x2, R4 ;  /* 0x0000000202047825 */ /* 0x000fc600078e0204 */
[----:B0-----:R-:W2:Y:S04]  /*2e440*/  LDL.64 R12, [R1+0x11e0] ;  /* 0x0011e000010c7983 */ /* 0x001ea80000100a00 */
[----:B---3--:R0:W-:Y:S04]  /*2e450*/  STL [R1+0x9c0], R3 ;  /* 0x0009c00301007387 */ /* 0x0081e80000100800 */
[----:B0-----:R0:W3:Y:S01]  /*2e460*/  LDG.E.U16 R3, [R4.64] ;  /* 0x0000000404037981 */ /* 0x0010e2000c1e1500 */
[----:B------:R-:W-:-:S03]  /*2e470*/  IMAD.WIDE R6, R2, 0x2, R6 ;  /* 0x0000000202067825 */ /* 0x000fc600078e0206 */
[----:B0-----:R-:W3:Y:S01]  /*2e480*/  LDL.64 R4, [R1+0x11d8] ;  /* 0x0011d80001047983 */ /* 0x001ee20000100a00 */
[----:B----4-:R0:W-:Y:S03]  /*2e490*/  STL [R1+0x9bc], R25 ;  /* 0x0009bc1901007387 */ /* 0x0101e60000100800 */
[----:B0-----:R-:W4:Y:S01]  /*2e4a0*/  LDG.E.U16 R25, [R6.64] ;  /* 0x0000000406197981 */ /* 0x001f22000c1e1500 */
[----:B------:R-:W-:-:S03]  /*2e4b0*/  IMAD.WIDE R8, R2, 0x2, R8 ;  /* 0x0000000202087825 */ /* 0x000fc600078e0208 */
[----:B--2---:R0:W-:Y:S01]  /*2e4c0*/  STL [R1+0x9b8], R29 ;  /* 0x0009b81d01007387 */ /* 0x0041e20000100800 */
[----:B------:R-:W-:-:S03]  /*2e4d0*/  IMAD.WIDE R10, R2, 0x2, R10 ;  /* 0x00000002020a7825 */ /* 0x000fc600078e020a */
[----:B0-----:R0:W3:Y:S04]  /*2e4e0*/  LDG.E.U16 R29, [R8.64] ;  /* 0x00000004081d7981 */ /* 0x0010e8000c1e1500 */
[----:B------:R1:W-:Y:S04]  /*2e4f0*/  STL [R1+0x9b4], R0 ;  /* 0x0009b40001007387 */ /* 0x0003e80000100800 */
[----:B-1----:R1:W3:Y:S01]  /*2e500*/  LDG.E.U16 R0, [R10.64] ;  /* 0x000000040a007981 */ /* 0x0022e2000c1e1500 */
[----:B------:R-:W-:-:S03]  /*2e510*/  IMAD.WIDE R12, R2, 0x2, R12 ;  /* 0x00000002020c7825 */ /* 0x000fc600078e020c */
[----:B---3--:R3:W-:Y:S04]  /*2e520*/  STL [R1+0x9b0], R3 ;  /* 0x0009b00301007387 */ /* 0x0087e80000100800 */
[----:B---3--:R3:W2:Y:S01]  /*2e530*/  LDG.E.U16 R3, [R12.64] ;  /* 0x000000040c037981 */ /* 0x0086a2000c1e1500 */
[----:B------:R-:W-:-:S03]  /*2e540*/  IMAD.WIDE R4, R2, 0x2, R4 ;  /* 0x0000000202047825 */ /* 0x000fc600078e0204 */
[----:B----4-:R4:W-:Y:S04]  /*2e550*/  STL [R1+0x9ac], R25 ;  /* 0x0009ac1901007387 */ /* 0x0109e80000100800 */
[----:B----4-:R4:W2:Y:S01]  /*2e560*/  LDG.E.U16 R25, [R4.64] ;  /* 0x0000000404197981 */ /* 0x0108a2000c1e1500 */
[----:B------:R-:W-:-:S04]  /*2e570*/  IMAD.WIDE R6, R2, 0x2, R20 ;  /* 0x0000000202067825 */ /* 0x000fc800078e0214 */
[C---:B0-----:R-:W-:Y:S01]  /*2e580*/  IMAD.WIDE R8, R2.reuse, 0x2, R18 ;  /* 0x0000000202087825 */ /* 0x041fe200078e0212 */
[----:B----4-:R-:W4:Y:S03]  /*2e590*/  LDL.64 R4, [R1+0x11b0] ;  /* 0x0011b00001047983 */ /* 0x010f260000100a00 */
[----:B---3--:R0:W-:Y:S02]  /*2e5a0*/  STL [R1+0x9a8], R29 ;  /* 0x0009a81d01007387 */ /* 0x0081e40000100800 */
[C---:B-1----:R-:W-:Y:S01]  /*2e5b0*/  IMAD.WIDE R10, R2.reuse, 0x2, R16 ;  /* 0x00000002020a7825 */ /* 0x042fe200078e0210 */
[----:B0-----:R0:W3:Y:S03]  /*2e5c0*/  LDG.E.U16 R29, [R6.64] ;  /* 0x00000004061d7981 */ /* 0x0010e6000c1e1500 */
[C---:B------:R-:W-:Y:S01]  /*2e5d0*/  IMAD.WIDE R12, R2.reuse, 0x2, R14 ;  /* 0x00000002020c7825 */ /* 0x040fe200078e020e */
[----:B0-----:R-:W3:Y:S03]  /*2e5e0*/  LDL.64 R6, [R1+0x11a8] ;  /* 0x0011a80001067983 */ /* 0x001ee60000100a00 */
[----:B------:R0:W-:Y:S02]  /*2e5f0*/  STL [R1+0x9a4], R0 ;  /* 0x0009a40001007387 */ /* 0x0001e40000100800 */
[----:B------:R-:W3:Y:S02]  /*2e600*/  LDL.64 R20, [R1+0x1180] ;  /* 0x0011800001147983 */ /* 0x000ee40000100a00 */
[----:B------:R-:W3:Y:S01]  /*2e610*/  LDL.64 R18, [R1+0x1178] ;  /* 0x0011780001127983 */ /* 0x000ee20000100a00 */
[----:B------:R-:W3:Y:S04]  /*2e620*/  LDL.64 R16, [R1+0x1170] ;  /* 0x0011700001107983 */ /* 0x000ee80000100a00 */
[----:B------:R-:W3:Y:S04]  /*2e630*/  LDL.64 R14, [R1+0x1168] ;  /* 0x00116800010e7983 */ /* 0x000ee80000100a00 */
[----:B0-----:R0:W3:Y:S04]  /*2e640*/  LDG.E.U16 R0, [R8.64] ;  /* 0x0000000408007981 */ /* 0x0010e8000c1e1500 */
[----:B0-----:R-:W3:Y:S04]  /*2e650*/  LDL.64 R8, [R1+0x11a0] ;  /* 0x0011a00001087983 */ /* 0x001ee80000100a00 */
[----:B--2---:R0:W-:Y:S04]  /*2e660*/  STL [R1+0x9a0], R3 ;  /* 0x0009a00301007387 */ /* 0x0041e80000100800 */
[----:B0-----:R0:W2:Y:S04]  /*2e670*/  LDG.E.U16 R3, [R10.64] ;  /* 0x000000040a037981 */ /* 0x0010a8000c1e1500 */
[----:B0-----:R-:W2:Y:S01]  /*2e680*/  LDL.64 R10, [R1+0x1198] ;  /* 0x00119800010a7983 */ /* 0x001ea20000100a00 */
[----:B------:R0:W-:Y:S03]  /*2e690*/  STL [R1+0x99c], R25 ;  /* 0x00099c1901007387 */ /* 0x0001e60000100800 */
[----:B0-----:R0:W2:Y:S01]  /*2e6a0*/  LDG.E.U16 R25, [R12.64] ;  /* 0x000000040c197981 */ /* 0x0010a2000c1e1500 */
[----:B----4-:R-:W-:-:S03]  /*2e6b0*/  IMAD.WIDE R4, R2, 0x2, R4 ;  /* 0x0000000202047825 */ /* 0x010fc600078e0204 */
[----:B0-----:R-:W4:Y:S01]  /*2e6c0*/  LDL.64 R12, [R1+0x1190] ;  /* 0x00119000010c7983 */ /* 0x001f220000100a00 */
[----:B---3--:R0:W-:Y:S02]  /*2e6d0*/  STL [R1+0x998], R29 ;  /* 0x0009981d01007387 */ /* 0x0081e40000100800 */
[C---:B------:R-:W-:Y:S01]  /*2e6e0*/  IMAD.WIDE R6, R2.reuse, 0x2, R6 ;  /* 0x0000000202067825 */ /* 0x040fe200078e0206 */
[----:B0-----:R0:W3:Y:S04]  /*2e6f0*/  LDG.E.U16 R29, [R4.64] ;  /* 0x00000004041d7981 */ /* 0x0010e8000c1e1500 */
[----:B0-----:R-:W3:Y:S01]  /*2e700*/  LDL.64 R4, [R1+0x1188] ;  /* 0x0011880001047983 */ /* 0x001ee20000100a00 */
[----:B------:R0:W-:Y:S03]  /*2e710*/  STL [R1+0x994], R0 ;  /* 0x0009940001007387 */ /* 0x0001e60000100800 */
[----:B0-----:R0:W3:Y:S01]  /*2e720*/  LDG.E.U16 R0, [R6.64] ;  /* 0x0000000406007981 */ /* 0x0010e2000c1e1500 */
[----:B------:R-:W-:-:S03]  /*2e730*/  IMAD.WIDE R8, R2, 0x2, R8 ;  /* 0x0000000202087825 */ /* 0x000fc600078e0208 */
[----:B--2---:R1:W-:Y:S04]  /*2e740*/  STL [R1+0x990], R3 ;  /* 0x0009900301007387 */ /* 0x0043e80000100800 */
[----:B-1----:R1:W2:Y:S01]  /*2e750*/  LDG.E.U16 R3, [R8.64] ;  /* 0x0000000408037981 */ /* 0x0022a2000c1e1500 */
[----:B------:R-:W-:-:S03]  /*2e760*/  IMAD.WIDE R10, R2, 0x2, R10 ;  /* 0x00000002020a7825 */ /* 0x000fc600078e020a */
[----:B------:R0:W-:Y:S04]  /*2e770*/  STL [R1+0x98c], R25 ;  /* 0x00098c1901007387 */ /* 0x0001e80000100800 */
[----:B0-----:R-:W2:Y:S01]  /*2e780*/  LDG.E.U16 R25, [R10.64] ;  /* 0x000000040a197981 */ /* 0x001ea2000c1e1500 */
[----:B----4-:R-:W-:-:S04]  /*2e790*/  IMAD.WIDE R12, R2, 0x2, R12 ;  /* 0x00000002020c7825 */ /* 0x010fc800078e020c */
[C---:B------:R-:W-:Y:S01]  /*2e7a0*/  IMAD.WIDE R6, R2.reuse, 0x2, R20 ;  /* 0x0000000202067825 */ /* 0x040fe200078e0214 */
[----:B---3--:R0:W-:Y:S04]  /*2e7b0*/  STL [R1+0x988], R29 ;  /* 0x0009881d01007387 */ /* 0x0081e80000100800 */
[----:B0-----:R0:W3:Y:S01]  /*2e7c0*/  LDG.E.U16 R29, [R12.64] ;  /* 0x000000040c1d7981 */ /* 0x0010e2000c1e1500 */
[----:B------:R-:W-:-:S03]  /*2e7d0*/  IMAD.WIDE R4, R2, 0x2, R4 ;  /* 0x0000000202047825 */ /* 0x000fc600078e0204 */
[----:B------:R4:W-:Y:S04]  /*2e7e0*/  STL [R1+0x984], R0 ;  /* 0x0009840001007387 */ /* 0x0009e80000100800 */
[----:B----4-:R4:W3:Y:S01]  /*2e7f0*/  LDG.E.U16 R0, [R4.64] ;  /* 0x0000000404007981 */ /* 0x0108e2000c1e1500 */
[----:B-1----:R-:W-:-:S03]  /*2e800*/  IMAD.WIDE R8, R2, 0x2, R18 ;  /* 0x0000000202087825 */ /* 0x002fc600078e0212 */
[----:B----4-:R-:W4:Y:S04]  /*2e810*/  LDL.64 R4, [R1+0x1160] ;  /* 0x0011600001047983 */ /* 0x010f280000100a00 */
[----:B--2---:R1:W-:Y:S04]  /*2e820*/  STL [R1+0x980], R3 ;  /* 0x0009800301007387 */ /* 0x0043e80000100800 */
[----:B-1----:R1:W2:Y:S04]  /*2e830*/  LDG.E.U16 R3, [R6.64] ;  /* 0x0000000406037981 */ /* 0x0022a8000c1e1500 */
[----:B-1----:R-:W2:Y:S01]  /*2e840*/  LDL.64 R6, [R1+0x1158] ;  /* 0x0011580001067983 */ /* 0x002ea20000100a00 */
[----:B------:R1:W-:Y:S02]  /*2e850*/  STL [R1+0x97c], R25 ;  /* 0x00097c1901007387 */ /* 0x0003e40000100800 */
[----:B------:R-:W-:-:S04]  /*2e860*/  IMAD.WIDE R10, R2, 0x2, R16 ;  /* 0x00000002020a7825 */ /* 0x000fc800078e0210 */
[C---:B0-----:R-:W-:Y:S01]  /*2e870*/  IMAD.WIDE R12, R2.reuse, 0x2, R14 ;  /* 0x00000002020c7825 */ /* 0x041fe200078e020e */
[----:B------:R-:W2:Y:S04]  /*2e880*/  LDL.64 R20, [R1+0x1130] ;  /* 0x0011300001147983 */ /* 0x000ea80000100a00 */
[----:B------:R-:W2:Y:S04]  /*2e890*/  LDL.64 R18, [R1+0x1128] ;  /* 0x0011280001127983 */ /* 0x000ea80000100a00 */
[----:B------:R-:W2:Y:S04]  /*2e8a0*/  LDL.64 R16, [R1+0x1120] ;  /* 0x0011200001107983 */ /* 0x000ea80000100a00 */
[----:B------:R-:W2:Y:S04]  /*2e8b0*/  LDL.64 R14, [R1+0x1118] ;  /* 0x00111800010e7983 */ /* 0x000ea80000100a00 */
[----:B-1----:R0:W2:Y:S04]  /*2e8c0*/  LDG.E.U16 R25, [R8.64] ;  /* 0x0000000408197981 */ /* 0x0020a8000c1e1500 */
[----:B0-----:R-:W2:Y:S01]  /*2e8d0*/  LDL.64 R8, [R1+0x1150] ;  /* 0x0011500001087983 */ /* 0x001ea20000100a00 */
[----:B---3--:R0:W-:Y:S03]  /*2e8e0*/  STL [R1+0x978], R29 ;  /* 0x0009781d01007387 */ /* 0x0081e60000100800 */
[----:B0-----:R0:W3:Y:S04]  /*2e8f0*/  LDG.E.U16 R29, [R10.64] ;  /* 0x000000040a1d7981 */ /* 0x0010e8000c1e1500 */
[----:B0-----:R-:W3:Y:S01]  /*2e900*/  LDL.64 R10, [R1+0x1148] ;  /* 0x00114800010a7983 */ /* 0x001ee20000100a00 */
[----:B------:R0:W-:Y:S03]  /*2e910*/  STL [R1+0x974], R0 ;  /* 0x0009740001007387 */ /* 0x0001e60000100800 */
[----:B0-----:R0:W3:Y:S01]  /*2e920*/  LDG.E.U16 R0, [R12.64] ;  /* 0x000000040c007981 */ /* 0x0010e2000c1e1500 */
[----:B----4-:R-:W-:-:S03]  /*2e930*/  IMAD.WIDE R4, R2, 0x2, R4 ;  /* 0x0000000202047825 */ /* 0x010fc600078e0204 */
[----:B0-----:R-:W4:Y:S04]  /*2e940*/  LDL.64 R12, [R1+0x1140] ;  /* 0x00114000010c7983 */ /* 0x001f280000100a00 */
[----:B--2---:R0:W-:Y:S04]  /*2e950*/  STL [R1+0x970], R3 ;  /* 0x0009700301007387 */ /* 0x0041e80000100800 */
[----:B0-----:R0:W2:Y:S01]  /*2e960*/  LDG.E.U16 R3, [R4.64] ;  /* 0x0000000404037981 */ /* 0x0010a2000c1e1500 */
[----:B------:R-:W-:-:S03]  /*2e970*/  IMAD.WIDE R6, R2, 0x2, R6 ;  /* 0x0000000202067825 */ /* 0x000fc600078e0206 */
[----:B0-----:R-:W2:Y:S01]  /*2e980*/  LDL.64 R4, [R1+0x1138] ;  /* 0x0011380001047983 */ /* 0x001ea20000100a00 */
[----:B------:R0:W-:Y:S03]  /*2e990*/  STL [R1+0x96c], R25 ;  /* 0x00096c1901007387 */ /* 0x0001e60000100800 */
[----:B0-----:R-:W2:Y:S01]  /*2e9a0*/  LDG.E.U16 R25, [R6.64] ;  /* 0x0000000406197981 */ /* 0x001ea2000c1e1500 */
[----:B------:R-:W-:-:S03]  /*2e9b0*/  IMAD.WIDE R8, R2, 0x2, R8 ;  /* 0x0000000202087825 */ /* 0x000fc600078e0208 */
[----:B---3--:R0:W-:Y:S01]  /*2e9c0*/  STL [R1+0x968], R29 ;  /* 0x0009681d01007387 */ /* 0x0081e20000100800 */
[----:B------:R-:W-:-:S03]  /*2e9d0*/  IMAD.WIDE R10, R2, 0x2, R10 ;  /* 0x00000002020a7825 */ /* 0x000fc600078e020a */
[----:B0-----:R0:W3:Y:S04]  /*2e9e0*/  LDG.E.U16 R29, [R8.64] ;  /* 0x00000004081d7981 */ /* 0x0010e8000c1e1500 */
[----:B------:R1:W-:Y:S04]  /*2e9f0*/  STL [R1+0x964], R0 ;  /* 0x0009640001007387 */ /* 0x0003e80000100800 */
[----:B-1----:R1:W3:Y:S01]  /*2ea00*/  LDG.E.U16 R0, [R10.64] ;  /* 0x000000040a007981 */ /* 0x0022e2000c1e1500 */
[----:B----4-:R-:W-:-:S03]  /*2ea10*/  IMAD.WIDE R12, R2, 0x2, R12 ;  /* 0x00000002020c7825 */ /* 0x010fc600078e020c */
[----:B--2---:R2:W-:Y:S04]  /*2ea20*/  STL [R1+0x960], R3 ;  /* 0x0009600301007387 */ /* 0x0045e80000100800 */
[----:B--2---:R2:W4:Y:S01]  /*2ea30*/  LDG.E.U16 R3, [R12.64] ;  /* 0x000000040c037981 */ /* 0x004522000c1e1500 */
[----:B------:R-:W-:-:S03]  /*2ea40*/  IMAD.WIDE R4, R2, 0x2, R4 ;  /* 0x0000000202047825 */ /* 0x000fc600078e0204 */
[----:B------:R0:W-:Y:S04]  /*2ea50*/  STL [R1+0x95c], R25 ;  /* 0x00095c1901007387 */ /* 0x0001e80000100800 */
[----:B0-----:R0:W4:Y:S01]  /*2ea60*/  LDG.E.U16 R25, [R4.64] ;  /* 0x0000000404197981 */ /* 0x001122000c1e1500 */
[----:B------:R-:W-:-:S04]  /*2ea70*/  IMAD.WIDE R6, R2, 0x2, R20 ;  /* 0x0000000202067825 */ /* 0x000fc800078e0214 */
[C---:B------:R-:W-:Y:S01]  /*2ea80*/  IMAD.WIDE R8, R2.reuse, 0x2, R18 ;  /* 0x0000000202087825 */ /* 0x040fe200078e0212 */
[----:B0-----:R-:W4:Y:S03]  /*2ea90*/  LDL.64 R4, [R1+0x1110] ;  /* 0x0011100001047983 */ /* 0x001f260000100a00 */
[----:B---3--:R0:W-:Y:S02]  /*2eaa0*/  STL [R1+0x958], R29 ;  /* 0x0009581d01007387 */ /* 0x0081e40000100800 */
[C---:B-1----:R-:W-:Y:S01]  /*2eab0*/  IMAD.WIDE R10, R2.reuse, 0x2, R16 ;  /* 0x00000002020a7825 */ /* 0x042fe200078e0210 */
[----:B0-----:R0:W3:Y:S03]  /*2eac0*/  LDG.E.U16 R29, [R6.64] ;  /* 0x00000004061d7981 */ /* 0x0010e6000c1e1500 */
[C---:B--2---:R-:W-:Y:S01]  /*2ead0*/  IMAD.WIDE R12, R2.reuse, 0x2, R14 ;  /* 0x00000002020c7825 */ /* 0x044fe200078e020e */
        /* <DEDUP_REMOVED lines=8> */
[----:B----4-:R0:W-:Y:S04]  /*2eb60*/  STL [R1+0x950], R3 ;  /* 0x0009500301007387 */ /* 0x0101e80000100800 */
[----:B0-----:R0:W4:Y:S04]  /*2eb70*/  LDG.E.U16 R3, [R10.64] ;  /* 0x000000040a037981 */ /* 0x001128000c1e1500 */
[----:B0-----:R-:W4:Y:S01]  /*2eb80*/  LDL.64 R10, [R1+0x10f8] ;  /* 0x0010f800010a7983 */ /* 0x001f220000100a00 */
[----:B------:R0:W-:Y:S03]  /*2eb90*/  STL [R1+0x94c], R25 ;  /* 0x00094c1901007387 */ /* 0x0001e60000100800 */
[----:B0-----:R0:W4:Y:S01]  /*2eba0*/  LDG.E.U16 R25, [R12.64] ;  /* 0x000000040c197981 */ /* 0x001122000c1e1500 */
[----:B------:R-:W-:-:S03]  /*2ebb0*/  IMAD.WIDE R4, R2, 0x2, R4 ;  /* 0x0000000202047825 */ /* 0x000fc600078e0204 */
[----:B0-----:R-:W4:Y:S01]  /*2ebc0*/  LDL.64 R12, [R1+0x10f0] ;  /* 0x0010f000010c7983 */ /* 0x001f220000100a00 */
[----:B---3--:R0:W-:Y:S02]  /*2ebd0*/  STL [R1+0x948], R29 ;  /* 0x0009481d01007387 */ /* 0x0081e40000100800 */
[C---:B--2---:R-:W-:Y:S01]  /*2ebe0*/  IMAD.WIDE R6, R2.reuse, 0x2, R6 ;  /* 0x0000000202067825 */ /* 0x044fe200078e0206 */
[----:B0-----:R0:W2:Y:S04]  /*2ebf0*/  LDG.E.U16 R29, [R4.64] ;  /* 0x00000004041d7981 */ /* 0x0010a8000c1e1500 */
[----:B0-----:R-:W3:Y:S01]  /*2ec00*/  LDL.64 R4, [R1+0x10e8] ;  /* 0x0010e80001047983 */ /* 0x001ee20000100a00 */
[----:B------:R0:W-:Y:S03]  /*2ec10*/  STL [R1+0x944], R0 ;  /* 0x0009440001007387 */ /* 0x0001e60000100800 */
[----:B0-----:R0:W3:Y:S01]  /*2ec20*/  LDG.E.U16 R0, [R6.64] ;  /* 0x0000000406007981 */ /* 0x0010e2000c1e1500 */
[----:B------:R-:W-:-:S03]  /*2ec30*/  IMAD.WIDE R8, R2, 0x2, R8 ;  /* 0x0000000202087825 */ /* 0x000fc600078e0208 */
[----:B----4-:R1:W-:Y:S04]  /*2ec40*/  STL [R1+0x940], R3 ;  /* 0x0009400301007387 */ /* 0x0103e80000100800 */
[----:B-1----:R1:W4:Y:S01]  /*2ec50*/  LDG.E.U16 R3, [R8.64] ;  /* 0x0000000408037981 */ /* 0x002322000c1e1500 */
[----:B------:R-:W-:-:S03]  /*2ec60*/  IMAD.WIDE R10, R2, 0x2, R10 ;  /* 0x00000002020a7825 */ /* 0x000fc600078e020a */
[----:B------:R0:W-:Y:S04]  /*2ec70*/  STL [R1+0x93c], R25 ;  /* 0x00093c1901007387 */ /* 0x0001e80000100800 */
[----:B0-----:R-:W4:Y:S01]  /*2ec80*/  LDG.E.U16 R25, [R10.64] ;  /* 0x000000040a197981 */ /* 0x001f22000c1e1500 */
[----:B------:R-:W-:-:S04]  /*2ec90*/  IMAD.WIDE R12, R2, 0x2, R12 ;  /* 0x00000002020c7825 */ /* 0x000fc800078e020c */
[C---:B------:R-:W-:Y:S01]  /*2eca0*/  IMAD.WIDE R6, R2.reuse, 0x2, R20 ;  /* 0x0000000202067825 */ /* 0x040fe200078e0214 */
[----:B--2---:R0:W-:Y:S04]  /*2ecb0*/  STL [R1+0x938], R29 ;  /* 0x0009381d01007387 */ /* 0x0041e80000100800 */
[----:B0-----:R0:W2:Y:S01]  /*2ecc0*/  LDG.E.U16 R29, [R12.64] ;  /* 0x000000040c1d7981 */ /* 0x0010a2000c1e1500 */
[----:B---3--:R-:W-:-:S03]  /*2ecd0*/  IMAD.WIDE R4, R2, 0x2, R4 ;  /* 0x0000000202047825 */ /* 0x008fc600078e0204 */
[----:B------:R3:W-:Y:S04]  /*2ece0*/  STL [R1+0x934], R0 ;  /* 0x0009340001007387 */ /* 0x0007e80000100800 */
[----:B---3--:R3:W2:Y:S01]  /*2ecf0*/  LDG.E.U16 R0, [R4.64] ;  /* 0x0000000404007981 */ /* 0x0086a2000c1e1500 */
[----:B-1----:R-:W-:-:S03]  /*2ed00*/  IMAD.WIDE R8, R2, 0x2, R18 ;  /* 0x0000000202087825 */ /* 0x002fc600078e0212 */
[----:B---3--:R-:W3:Y:S04]  /*2ed10*/  LDL.64 R4, [R1+0x10c0] ;  /* 0x0010c00001047983 */ /* 0x008ee80000100a00 */
[----:B----4-:R1:W-:Y:S04]  /*2ed20*/  STL [R1+0x930], R3 ;  /* 0x0009300301007387 */ /* 0x0103e80000100800 */
[----:B-1----:R1:W4:Y:S04]  /*2ed30*/  LDG.E.U16 R3, [R6.64] ;  /* 0x0000000406037981 */ /* 0x002328000c1e1500 */
[----:B-1----:R-:W4:Y:S01]  /*2ed40*/  LDL.64 R6, [R1+0x10b8] ;  /* 0x0010b80001067983 */ /* 0x002f220000100a00 */
[----:B------:R1:W-:Y:S02]  /*2ed50*/  STL [R1+0x92c], R25 ;  /* 0x00092c1901007387 */ /* 0x0003e40000100800 */
[----:B------:R-:W-:-:S04]  /*2ed60*/  IMAD.WIDE R10, R2, 0x2, R16 ;  /* 0x00000002020a7825 */ /* 0x000fc800078e0210 */
[C---:B0-----:R-:W-:Y:S01]  /*2ed70*/  IMAD.WIDE R12, R2.reuse, 0x2, R14 ;  /* 0x00000002020c7825 */ /* 0x041fe200078e020e */
[----:B------:R-:W4:Y:S04]  /*2ed80*/  LDL.64 R20, [R1+0x1090] ;  /* 0x0010900001147983 */ /* 0x000f280000100a00 */
[----:B------:R-:W4:Y:S04]  /*2ed90*/  LDL.64 R18, [R1+0x1088] ;  /* 0x0010880001127983 */ /* 0x000f280000100a00 */
[----:B------:R-:W4:Y:S04]  /*2eda0*/  LDL.64 R16, [R1+0x1080] ;  /* 0x0010800001107983 */ /* 0x000f280000100a00 */
[----:B------:R-:W4:Y:S04]  /*2edb0*/  LDL.64 R14, [R1+0x1078] ;  /* 0x00107800010e7983 */ /* 0x000f280000100a00 */
[----:B-1----:R0:W4:Y:S04]  /*2edc0*/  LDG.E.U16 R25, [R8.64] ;  /* 0x0000000408197981 */ /* 0x002128000c1e1500 */
[----:B0-----:R-:W4:Y:S01]  /*2edd0*/  LDL.64 R8, [R1+0x10b0] ;  /* 0x0010b00001087983 */ /* 0x001f220000100a00 */
[----:B--2---:R0:W-:Y:S03]  /*2ede0*/  STL [R1+0x928], R29 ;  /* 0x0009281d01007387 */ /* 0x0041e60000100800 */
[----:B0-----:R0:W2:Y:S04]  /*2edf0*/  LDG.E.U16 R29, [R10.64] ;  /* 0x000000040a1d7981 */ /* 0x0010a8000c1e1500 */
[----:B0-----:R-:W2:Y:S01]  /*2ee00*/  LDL.64 R10, [R1+0x10a8] ;  /* 0x0010a800010a7983 */ /* 0x001ea20000100a00 */
[----:B------:R0:W-:Y:S03]  /*2ee10*/  STL [R1+0x924], R0 ;  /* 0x0009240001007387 */ /* 0x0001e60000100800 */
[----:B0-----:R0:W2:Y:S01]  /*2ee20*/  LDG.E.U16 R0, [R12.64] ;  /* 0x000000040c007981 */ /* 0x0010a2000c1e1500 */
[----:B---3--:R-:W-:-:S03]  /*2ee30*/  IMAD.WIDE R4, R2, 0x2, R4 ;  /* 0x0000000202047825 */ /* 0x008fc600078e0204 */
[----:B0-----:R-:W3:Y:S04]  /*2ee40*/  LDL.64 R12, [R1+0x10a0] ;  /* 0x0010a000010c7983 */ /* 0x001ee80000100a00 */
[----:B----4-:R0:W-:Y:S04]  /*2ee50*/  STL [R1+0x920], R3 ;  /* 0x0009200301007387 */ /* 0x0101e80000100800 */
[----:B0-----:R0:W4:Y:S01]  /*2ee60*/  LDG.E.U16 R3, [R4.64] ;  /* 0x0000000404037981 */ /* 0x001122000c1e1500 */
[----:B------:R-:W-:-:S03]  /*2ee70*/  IMAD.WIDE R6, R2, 0x2, R6 ;  /* 0x0000000202067825 */ /* 0x000fc600078e0206 */
[----:B0-----:R-:W4:Y:S01]  /*2ee80*/  LDL.64 R4, [R1+0x1098] ;  /* 0x0010980001047983 */ /* 0x001f220000100a00 */
[----:B------:R0:W-:Y:S03]  /*2ee90*/  STL [R1+0x91c], R25 ;  /* 0x00091c1901007387 */ /* 0x0001e60000100800 */
[----:B0-----:R-:W4:Y:S01]  /*2eea0*/  LDG.E.U16 R25, [R6.64] ;  /* 0x0000000406197981 */ /* 0x001f22000c1e1500 */
[----:B------:R-:W-:-:S03]  /*2eeb0*/  IMAD.WIDE R8, R2, 0x2, R8 ;  /* 0x0000000202087825 */ /* 0x000fc600078e0208 */
[----:B--2---:R0:W-:Y:S01]  /*2eec0*/  STL [R1+0x918], R29 ;  /* 0x0009181d01007387 */ /* 0x0041e20000100800 */
[----:B------:R-:W-:-:S03]  /*2eed0*/  IMAD.WIDE R10, R2, 0x2, R10 ;  /* 0x00000002020a7825 */ /* 0x000fc600078e020a */
[----:B0-----:R0:W2:Y:S04]  /*2eee0*/  LDG.E.U16 R29, [R8.64] ;  /* 0x00000004081d7981 */ /* 0x0010a8000c1e1500 */
[----:B------:R1:W-:Y:S04]  /*2eef0*/  STL [R1+0x914], R0 ;  /* 0x0009140001007387 */ /* 0x0003e80000100800 */
[----:B-1----:R1:W2:Y:S01]  /*2ef00*/  LDG.E.U16 R0, [R10.64] ;  /* 0x000000040a007981 */ /* 0x0022a2000c1e1500 */
[----:B---3--:R-:W-:-:S03]  /*2ef10*/  IMAD.WIDE R12, R2, 0x2, R12 ;  /* 0x00000002020c7825 */ /* 0x008fc600078e020c */
[----:B----4-:R3:W-:Y:S04]  /*2ef20*/  STL [R1+0x910], R3 ;  /* 0x0009100301007387 */ /* 0x0107e80000100800 */
[----:B---3--:R3:W4:Y:S01]  /*2ef30*/  LDG.E.U16 R3, [R12.64] ;  /* 0x000000040c037981 */ /* 0x008722000c1e1500 */
[----:B------:R-:W-:-:S03]  /*2ef40*/  IMAD.WIDE R4, R2, 0x2, R4 ;  /* 0x0000000202047825 */ /* 0x000fc600078e0204 */
[----:B------:R0:W-:Y:S04]  /*2ef50*/  STL [R1+0x90c], R25 ;  /* 0x00090c1901007387 */ /* 0x0001e80000100800 */
[----:B0-----:R0:W4:Y:S01]  /*2ef60*/  LDG.E.U16 R25, [R4.64] ;  /* 0x0000000404197981 */ /* 0x001122000c1e1500 */
[----:B------:R-:W-:-:S04]  /*2ef70*/  IMAD.WIDE R6, R2, 0x2, R20 ;  /* 0x0000000202067825 */ /* 0x000fc800078e0214 */
[C---:B------:R-:W-:Y:S01]  /*2ef80*/  IMAD.WIDE R8, R2.reuse, 0x2, R18 ;  /* 0x0000000202087825 */ /* 0x040fe200078e0212 */
[----:B0-----:R-:W4:Y:S03]  /*2ef90*/  LDL.64 R4, [R1+0x1070] ;  /* 0x0010700001047983 */ /* 0x001f260000100a00 */
[----:B--2---:R0:W-:Y:S02]  /*2efa0*/  STL [R1+0x908], R29 ;  /* 0x0009081d01007387 */ /* 0x0041e40000100800 */
[C---:B-1----:R-:W-:Y:S01]  /*2efb0*/  IMAD.WIDE R10, R2.reuse, 0x2, R16 ;  /* 0x00000002020a7825 */ /* 0x042fe200078e0210 */
[----:B0-----:R0:W2:Y:S03]  /*2efc0*/  LDG.E.U16 R29, [R6.64] ;  /* 0x00000004061d7981 */ /* 0x0010a6000c1e1500 */
[C---:B---3--:R-:W-:Y:S01]  /*2efd0*/  IMAD.WIDE R12, R2.reuse, 0x2, R14 ;  /* 0x00000002020c7825 */ /* 0x048fe200078e020e */
        /* <DEDUP_REMOVED lines=8> */
[----:B----4-:R0:W-:Y:S04]  /*2f060*/  STL [R1+0x900], R3 ;  /* 0x0009000301007387 */ /* 0x0101e80000100800 */
[----:B0-----:R0:W4:Y:S04]  /*2f070*/  LDG.E.U16 R3, [R10.64] ;  /* 0x000000040a037981 */ /* 0x001128000c1e1500 */
[----:B0-----:R-:W4:Y:S01]  /*2f080*/  LDL.64 R10, [R1+0x1058] ;  /* 0x00105800010a7983 */ /* 0x001f220000100a00 */
[----:B------:R0:W-:Y:S03]  /*2f090*/  STL [R1+0x8fc], R25 ;  /* 0x0008fc1901007387 */ /* 0x0001e60000100800 */
[----:B0-----:R0:W4:Y:S01]  /*2f0a0*/  LDG.E.U16 R25, [R12.64] ;  /* 0x000000040c197981 */ /* 0x001122000c1e1500 */
[----:B------:R-:W-:-:S03]  /*2f0b0*/  IMAD.WIDE R4, R2, 0x2, R4 ;  /* 0x0000000202047825 */ /* 0x000fc600078e0204 */
[----:B0-----:R-:W4:Y:S01]  /*2f0c0*/  LDL.64 R12, [R1+0x1050] ;  /* 0x00105000010c7983 */ /* 0x001f220000100a00 */
[----:B--2---:R0:W-:Y:S02]  /*2f0d0*/  STL [R1+0x8f8], R29 ;  /* 0x0008f81d01007387 */ /* 0x0041e40000100800 */
[C---:B---3--:R-:W-:Y:S01]  /*2f0e0*/  IMAD.WIDE R6, R2.reuse, 0x2, R6 ;  /* 0x0000000202067825 */ /* 0x048fe200078e0206 */
        /* <DEDUP_REMOVED lines=172> */
[----:B--2---:R0:W-:Y:S03]  /*2fbb0*/  STL [R1+0x844], R29 ;  /* 0x0008441d01007387 */ /* 0x0041e60000100800 */
[C---:B---3--:R-:W-:Y:S01]  /*2fbc0*/  IMAD.WIDE R4, R2.reuse, 0x2, R4 ;  /* 0x0000000202047825 */ /* 0x048fe200078e0204 */
[----:B0-----:R0:W2:Y:S04]  /*2fbd0*/  LDG.E.U16 R29, [R12.64] ;  /* 0x000000040c1d7981 */ /* 0x0010a8000c1e1500 */
[----:B------:R3:W-:Y:S04]  /*2fbe0*/  STL [R1+0x840], R0 ;  /* 0x0008400001007387 */ /* 0x0007e80000100800 */
[----:B---3--:R3:W2:Y:S04]  /*2fbf0*/  LDG.E.U16 R0, [R4.64] ;  /* 0x0000000404007981 */ /* 0x0086a8000c1e1500 */
[----:B---3--:R-:W3:Y:S01]  /*2fc00*/  LDL.64 R4, [R1+0xee0] ;  /* 0x000ee00001047983 */ /* 0x008ee20000100a00 */
[----:B-1----:R-:W-:-:S03]  /*2fc10*/  IMAD.WIDE R8, R2, 0x2, R18 ;  /* 0x0000000202087825 */ /* 0x002fc600078e0212 */
[----:B----4-:R1:W-:Y:S04]  /*2fc20*/  STL [R1+0x83c], R3 ;  /* 0x00083c0301007387 */ /* 0x0103e80000100800 */
[----:B-1----:R1:W4:Y:S04]  /*2fc30*/  LDG.E.U16 R3, [R6.64] ;  /* 0x0000000406037981 */ /* 0x002328000c1e1500 */
[----:B-1----:R-:W4:Y:S01]  /*2fc40*/  LDL.64 R6, [R1+0xed8] ;  /* 0x000ed80001067983 */ /* 0x002f220000100a00 */
[----:B------:R1:W-:Y:S02]  /*2fc50*/  STL [R1+0x838], R25 ;  /* 0x0008381901007387 */ /* 0x0003e40000100800 */
[----:B------:R-:W-:-:S04]  /*2fc60*/  IMAD.WIDE R10, R2, 0x2, R16 ;  /* 0x00000002020a7825 */ /* 0x000fc800078e0210 */
[C---:B0-----:R-:W-:Y:S01]  /*2fc70*/  IMAD.WIDE R12, R2.reuse, 0x2, R14 ;  /* 0x00000002020c7825 */ /* 0x041fe200078e020e */
[----:B------:R-:W4:Y:S04]  /*2fc80*/  LDL.64 R18, [R1+0xeb8] ;  /* 0x000eb80001127983 */ /* 0x000f280000100a00 */
[----:B-1----:R0:W4:Y:S04]  /*2fc90*/  LDG.E.U16 R25, [R8.64] ;  /* 0x0000000408197981 */ /* 0x002128000c1e1500 */
[----:B0-----:R-:W4:Y:S01]  /*2fca0*/  LDL.64 R8, [R1+0xed0] ;  /* 0x000ed00001087983 */ /* 0x001f220000100a00 */
[----:B--2---:R0:W-:Y:S02]  /*2fcb0*/  STL [R1+0x834], R29 ;  /* 0x0008341d01007387 */ /* 0x0041e40000100800 */
[----:B------:R-:W2:Y:S02]  /*2fcc0*/  LDL.64 R20, [R1+0xea8] ;  /* 0x000ea80001147983 */ /* 0x000ea40000100a00 */
[----:B------:R-:W2:Y:S01]  /*2fcd0*/  LDL.64 R16, [R1+0xea0] ;  /* 0x000ea00001107983 */ /* 0x000ea20000100a00 */
[----:B------:R-:W2:Y:S04]  /*2fce0*/  LDL.64 R14, [R1+0xe98] ;  /* 0x000e9800010e7983 */ /* 0x000ea80000100a00 */
[----:B0-----:R0:W2:Y:S04]  /*2fcf0*/  LDG.E.U16 R29, [R10.64] ;  /* 0x000000040a1d7981 */ /* 0x0010a8000c1e1500 */
[----:B0-----:R-:W2:Y:S01]  /*2fd00*/  LDL.64 R10, [R1+0xec8] ;  /* 0x000ec800010a7983 */ /* 0x001ea20000100a00 */
[----:B------:R0:W-:Y:S03]  /*2fd10*/  STL [R1+0x830], R0 ;  /* 0x0008300001007387 */ /* 0x0001e60000100800 */
[----:B0-----:R0:W2:Y:S01]  /*2fd20*/  LDG.E.U16 R0, [R12.64] ;  /* 0x000000040c007981 */ /* 0x0010a2000c1e1500 */
[----:B---3--:R-:W-:-:S06]  /*2fd30*/  IMAD.WIDE R4, R2, 0x2, R4 ;  /* 0x0000000202047825 */ /* 0x008fcc00078e0204 */
[----:B------:R-:W3:Y:S04]  /*2fd40*/  LDG.E.U16 R5, [R4.64] ;  /* 0x0000000404057981 */ /* 0x000ee8000c1e1500 */
[----:B0-----:R-:W3:Y:S04]  /*2fd50*/  LDL.64 R12, [R1+0xec0] ;  /* 0x000ec000010c7983 */ /* 0x001ee80000100a00 */
[----:B----4-:R0:W-:Y:S01]  /*2fd60*/  STL [R1+0x82c], R3 ;  /* 0x00082c0301007387 */ /* 0x0101e20000100800 */
[----:B------:R-:W-:-:S05]  /*2fd70*/  IMAD.WIDE R6, R2, 0x2, R6 ;  /* 0x0000000202067825 */ /* 0x000fca00078e0206 */
[----:B0-----:R0:W4:Y:S04]  /*2fd80*/  LDG.E.U16 R3, [R6.64] ;  /* 0x0000000406037981 */ /* 0x001128000c1e1500 */
[----:B0-----:R-:W4:Y:S01]  /*2fd90*/  LDL.64 R6, [R1+0xeb0] ;  /* 0x000eb00001067983 */ /* 0x001f220000100a00 */
[----:B------:R0:W-:Y:S02]  /*2fda0*/  STL [R1+0x828], R25 ;  /* 0x0008281901007387 */ /* 0x0001e40000100800 */
[----:B------:R-:W-:-:S05]  /*2fdb0*/  IMAD.WIDE R8, R2, 0x2, R8 ;  /* 0x0000000202087825 */ /* 0x000fca00078e0208 */
[----:B0-----:R0:W4:Y:S04]  /*2fdc0*/  LDG.E.U16 R25, [R8.64] ;  /* 0x0000000408197981 */ /* 0x001128000c1e1500 */
[----:B--2---:R1:W-:Y:S01]  /*2fdd0*/  STL [R1+0x824], R29 ;  /* 0x0008241d01007387 */ /* 0x0043e20000100800 */
[----:B------:R-:W-:-:S05]  /*2fde0*/  IMAD.WIDE R10, R2, 0x2, R10 ;  /* 0x00000002020a7825 */ /* 0x000fca00078e020a */
[----:B-1----:R1:W2:Y:S04]  /*2fdf0*/  LDG.E.U16 R29, [R10.64] ;  /* 0x000000040a1d7981 */ /* 0x0022a8000c1e1500 */
[----:B------:R0:W-:Y:S04]  /*2fe00*/  STL [R1+0x820], R0 ;  /* 0x0008200001007387 */ /* 0x0001e80000100800 */
[----:B---3--:R3:W-:Y:S01]  /*2fe10*/  STL [R1+0x81c], R5 ;  /* 0x00081c0501007387 */ /* 0x0087e20000100800 */
[----:B------:R-:W-:-:S05]  /*2fe20*/  IMAD.WIDE R12, R2, 0x2, R12 ;  /* 0x00000002020c7825 */ /* 0x000fca00078e020c */
[----:B0-----:R0:W2:Y:S01]  /*2fe30*/  LDG.E.U16 R0, [R12.64] ;  /* 0x000000040c007981 */ /* 0x0010a2000c1e1500 */
[----:B---3--:R-:W-:-:S03]  /*2fe40*/  IMAD.WIDE R4, R2, 0x2, R18 ;  /* 0x0000000202047825 */ /* 0x008fc600078e0212 */
[----:B------:R-:W2:Y:S04]  /*2fe50*/  LDL.64 R18, [R1+0xe90] ;  /* 0x000e900001127983 */ /* 0x000ea80000100a00 */
[----:B------:R-:W2:Y:S01]  /*2fe60*/  LDG.E.U16 R5, [R4.64] ;  /* 0x0000000404057981 */ /* 0x000ea2000c1e1500 */
[----:B------:R-:W-:-:S03]  /*2fe70*/  IMAD.WIDE R8, R2, 0x2, R20 ;  /* 0x0000000202087825 */ /* 0x000fc600078e0214 */
[----:B----4-:R4:W-:Y:S01]  /*2fe80*/  STL [R1+0x818], R3 ;  /* 0x0008180301007387 */ /* 0x0109e20000100800 */
[----:B------:R-:W-:-:S05]  /*2fe90*/  IMAD.WIDE R6, R2, 0x2, R6 ;  /* 0x0000000202067825 */ /* 0x000fca00078e0206 */
[----:B----4-:R4:W3:Y:S04]  /*2fea0*/  LDG.E.U16 R3, [R6.64] ;  /* 0x0000000406037981 */ /* 0x0108e8000c1e1500 */
[----:B----4-:R-:W4:Y:S01]  /*2feb0*/  LDL.64 R6, [R1+0xe88] ;  /* 0x000e880001067983 */ /* 0x010f220000100a00 */
[----:B------:R0:W-:Y:S02]  /*2fec0*/  STL [R1+0x814], R25 ;  /* 0x0008141901007387 */ /* 0x0001e40000100800 */
[----:B-1----:R-:W-:-:S04]  /*2fed0*/  IMAD.WIDE R10, R2, 0x2, R16 ;  /* 0x00000002020a7825 */ /* 0x002fc800078e0210 */
[C---:B0-----:R-:W-:Y:S01]  /*2fee0*/  IMAD.WIDE R12, R2.reuse, 0x2, R14 ;  /* 0x00000002020c7825 */ /* 0x041fe200078e020e */
[----:B------:R-:W4:Y:S04]  /*2fef0*/  LDL.64 R20, [R1+0xe68] ;  /* 0x000e680001147983 */ /* 0x000f280000100a00 */
[----:B------:R-:W4:Y:S04]  /*2ff00*/  LDL.64 R16, [R1+0xe60] ;  /* 0x000e600001107983 */ /* 0x000f280000100a00 */
[----:B------:R-:W4:Y:S04]  /*2ff10*/  LDL.64 R14, [R1+0xe58] ;  /* 0x000e5800010e7983 */ /* 0x000f280000100a00 */
[----:B------:R0:W4:Y:S04]  /*2ff20*/  LDG.E.U16 R25, [R8.64] ;  /* 0x0000000408197981 */ /* 0x000128000c1e1500 */
[----:B0-----:R-:W4:Y:S01]  /*2ff30*/  LDL.64 R8, [R1+0xe80] ;  /* 0x000e800001087983 */ /* 0x001f220000100a00 */
[----:B--2---:R0:W-:Y:S03]  /*2ff40*/  STL [R1+0x810], R29 ;  /* 0x0008101d01007387 */ /* 0x0041e60000100800 */
[----:B0-----:R0:W2:Y:S04]  /*2ff50*/  LDG.E.U16 R29, [R10.64] ;  /* 0x000000040a1d7981 */ /* 0x0010a8000c1e1500 */
[----:B0-----:R-:W2:Y:S01]  /*2ff60*/  LDL.64 R10, [R1+0xe78] ;  /* 0x000e7800010a7983 */ /* 0x001ea20000100a00 */
[----:B------:R0:W-:Y:S03]  /*2ff70*/  STL [R1+0x80c], R0 ;  /* 0x00080c0001007387 */ /* 0x0001e60000100800 */
[----:B0-----:R0:W2:Y:S04]  /*2ff80*/  LDG.E.U16 R0, [R12.64] ;  /* 0x000000040c007981 */ /* 0x0010a8000c1e1500 */
[----:B0-----:R-:W2:Y:S01]  /*2ff90*/  LDL.64 R12, [R1+0xe70] ;  /* 0x000e7000010c7983 */ /* 0x001ea20000100a00 */
[----:B------:R0:W-:Y:S02]  /*2ffa0*/  STL [R1+0x808], R5 ;  /* 0x0008080501007387 */ /* 0x0001e40000100800 */
[----:B0-----:R-:W-:-:S02]  /*2ffb0*/  IMAD.WIDE R4, R2, 0x2, R18 ;  /* 0x0000000202047825 */ /* 0x001fc400078e0212 */
[----:B------:R-:W2:Y:S04]  /*2ffc0*/  LDL.64 R18, [R1+0xe50] ;  /* 0x000e500001127983 */ /* 0x000ea80000100a00 */
[----:B------:R-:W2:Y:S04]  /*2ffd0*/  LDG.E.U16 R5, [R4.64] ;  /* 0x0000000404057981 */ /* 0x000ea8000c1e1500 */
[----:B---3--:R0:W-:Y:S01]  /*2ffe0*/  STL [R1+0x804], R3 ;  /* 0x0008040301007387 */ /* 0x0081e20000100800 */
[----:B----4-:R-:W-:-:S05]  /*2fff0*/  IMAD.WIDE R6, R2, 0x2, R6 ;  /* 0x0000000202067825 */ /* 0x010fca00078e0206 */
[----:B0-----:R0:W3:Y:S04]  /*30000*/  LDG.E.U16 R3, [R6.64] ;  /* 0x0000000406037981 */ /* 0x0010e8000c1e1500 */
[----:B------:R1:W-:Y:S01]  /*30010*/  STL [R1+0x800], R25 ;  /* 0x0008001901007387 */ /* 0x0003e20000100800 */
[----:B------:R-:W-:-:S05]  /*30020*/  IMAD.WIDE R8, R2, 0x2, R8 ;  /* 0x0000000202087825 */ /* 0x000fca00078e0208 */
[----:B-1----:R1:W4:Y:S04]  /*30030*/  LDG.E.U16 R25, [R8.64] ;  /* 0x0000000408197981 */ /* 0x002328000c1e1500 */
[----:B--2---:R2:W-:Y:S01]  /*30040*/  STL [R1+0x7fc], R29 ;  /* 0x0007fc1d01007387 */ /* 0x0045e20000100800 */
[----:B0-----:R-:W-:-:S04]  /*30050*/  IMAD.WIDE R6, R2, 0x2, R16 ;  /* 0x0000000202067825 */ /* 0x001fc800078e0210 */
[----:B-1----:R-:W-:-:S06]  /*30060*/  IMAD.WIDE R8, R2, 0x2, R14 ;  /* 0x0000000202087825 */ /* 0x002fcc00078e020e */
[----:B------:R0:W4:Y:S01]  /*30070*/  LDG.E.U16 R8, [R8.64] ;  /* 0x0000000408087981 */ /* 0x000122000c1e1500 */
[----:B------:R-:W-:-:S05]  /*30080*/  IMAD.WIDE R10, R2, 0x2, R10 ;  /* 0x00000002020a7825 */ /* 0x000fca00078e020a */
[----:B--2---:R1:W2:Y:S04]  /*30090*/  LDG.E.U16 R29, [R10.64] ;  /* 0x000000040a1d7981 */ /* 0x0042a8000c1e1500 */
[----:B------:R0:W-:Y:S01]  /*300a0*/  STL [R1+0x7f8], R0 ;  /* 0x0007f80001007387 */ /* 0x0001e20000100800 */
[----:B------:R-:W-:-:S05]  /*300b0*/  IMAD.WIDE R12, R2, 0x2, R12 ;  /* 0x00000002020c7825 */ /* 0x000fca00078e020c */
[----:B0-----:R0:W2:Y:S04]  /*300c0*/  LDG.E.U16 R0, [R12.64] ;  /* 0x000000040c007981 */ /* 0x0010a8000c1e1500 */
[----:B0-----:R-:W2:Y:S01]  /*300d0*/  LDL.64 R12, [R1+0xe48] ;  /* 0x000e4800010c7983 */ /* 0x001ea20000100a00 */
[----:B------:R0:W-:Y:S02]  /*300e0*/  STL [R1+0x7f4], R5 ;  /* 0x0007f40501007387 */ /* 0x0001e40000100800 */
[----:B------:R-:W2:Y:S02]  /*300f0*/  LDL.64 R16, [R1+0xe28] ;  /* 0x000e280001107983 */ /* 0x000ea40000100a00 */
[----:B------:R-:W2:Y:S02]  /*30100*/  LDL.64 R14, [R1+0xe20] ;  /* 0x000e2000010e7983 */ /* 0x000ea40000100a00 */
[----:B-1----:R-:W-:-:S05]  /*30110*/  IMAD.WIDE R10, R2, 0x2, R18 ;  /* 0x00000002020a7825 */ /* 0x002fca00078e0212 */
[----:B------:R1:W2:Y:S01]  /*30120*/  LDG.E.U16 R9, [R10.64] ;  /* 0x000000040a097981 */ /* 0x0002a2000c1e1500 */
[----:B0-----:R-:W-:-:S03]  /*30130*/  IMAD.WIDE R4, R2, 0x2, R20 ;  /* 0x0000000202047825 */ /* 0x001fc600078e0214 */
[----:B------:R-:W2:Y:S01]  /*30140*/  LDL.64 R20, [R1+0xe30] ;  /* 0x000e300001147983 */ /* 0x000ea20000100a00 */
[----:B------:R-:W2:Y:S03]  /*30150*/  LDL.LU R18, [R1+0xa60] ;  /* 0x000a600001127983 */ /* 0x000ea60000300800 */
[----:B------:R0:W2:Y:S04]  /*30160*/  LDG.E.U16 R19, [R4.64] ;  /* 0x0000000404137981 */ /* 0x0000a8000c1e1500 */
[----:B---3--:R3:W-:Y:S01]  /*30170*/  STL [R1+0x7f0], R3 ;  /* 0x0007f00301007387 */ /* 0x0087e20000100800 */
[----:B0-----:R-:W1:Y:S03]  /*30180*/  LDL.64 R4, [R1+0xe38] ;  /* 0x000e380001047983 */ /* 0x001e660000100a00 */
[----:B---3--:R-:W3:Y:S04]  /*30190*/  LDL R3, [R1+0x6fc] ;  /* 0x0006fc0001037983 */ /* 0x008ee80000100800 */
[----:B----4-:R0:W-:Y:S04]  /*301a0*/  STL [R1+0x6b0], R25 ;  /* 0x0006b01901007387 */ /* 0x0101e80000100800 */
[----:B0-----:R0:W4:Y:S04]  /*301b0*/  LDG.E.U16 R25, [R6.64] ;  /* 0x0000000406197981 */ /* 0x001128000c1e1500 */
[----:B0-----:R-:W3:Y:S01]  /*301c0*/  LDL.64 R6, [R1+0xe40] ;  /* 0x000e400001067983 */ /* 0x001ee20000100a00 */
[----:B--2---:R-:W-:Y:S03]  /*301d0*/  STL [R1+0x44c], R29 ;  /* 0x00044c1d01007387 */ /* 0x004fe60000100800 */
[----:B------:R0:W-:Y:S01]  /*301e0*/  STL [R1+0x3bc], R0 ;  /* 0x0003bc0001007387 */ /* 0x0001e20000100800 */
[----:B------:R-:W-:-:S05]  /*301f0*/  IMAD.WIDE R12, R2, 0x2, R12 ;  /* 0x00000002020c7825 */ /* 0x000fca00078e020c */
[----:B0-----:R3:W3:Y:S01]  /*30200*/  LDG.E.U16 R0, [R12.64] ;  /* 0x000000040c007981 */ /* 0x0016e2000c1e1500 */
[----:B-1----:R-:W-:-:S04]  /*30210*/  IMAD.WIDE R10, R2, 0x2, R4 ;  /* 0x00000002020a7825 */ /* 0x002fc800078e0204 */
[C---:B------:R-:W-:Y:S02]  /*30220*/  IMAD.WIDE R4, R2.reuse, 0x2, R16 ;  /* 0x0000000202047825 */ /* 0x040fe400078e0210 */
[----:B------:R0:W2:Y:S02]  /*30230*/  LDG.E.U16 R17, [R10.64] ;  /* 0x000000040a117981 */ /* 0x0000a4000c1e1500 */
[----:B---3--:R-:W-:-:S05]  /*30240*/  IMAD.WIDE R12, R2, 0x2, R6 ;  /* 0x00000002020c7825 */ /* 0x008fca00078e0206 */
[----:B------:R1:W3:Y:S04]  /*30250*/  LDG.E.U16 R16, [R12.64] ;  /* 0x000000040c107981 */ /* 0x0002e8000c1e1500 */
[----:B------:R-:W0:Y:S04]  /*30260*/  S2R R29, SR_TID.X ;  /* 0x00000000001d7919 */ /* 0x000e280000002100 */
[----:B------:R-:W-:Y:S01]  /*30270*/  STL [R1+0x3b8], R19 ;  /* 0x0003b81301007387 */ /* 0x000fe20000100800 */
[----:B----4-:R4:W-:Y:S02]  /*30280*/  STL [R1+0x3ac], R25 ;  /* 0x0003ac1901007387 */ /* 0x0109e40000100800 */
[----:B------:R-:W-:Y:S01]  /*30290*/  IMAD.WIDE R6, R2, 0x2, R20 ;  /* 0x0000000202067825 */ /* 0x000fe200078e0214 */
[----:B----4-:R-:W4:Y:S01]  /*302a0*/  LDL.LU R25, [R1+0xa64] ;  /* 0x000a640001197983 */ /* 0x010f220000300800 */
[----:B0-----:R-:W-:-:S03]  /*302b0*/  LOP3.LUT R19, R29, 0x1c, RZ, 0xc0, !PT ;  /* 0x0000001c1d137812 */ /* 0x001fc600078ec0ff */
[----:B------:R-:W4:Y:S01]  /*302c0*/  LDL R29, [R1+0x6f8] ;  /* 0x0006f800011d7983 */ /* 0x000f220000100800 */
[----:B------:R-:W-:Y:S02]  /*302d0*/  STL [R1+0x3a4], R9 ;  /* 0x0003a40901007387 */ /* 0x000fe40000100800 */
[----:B------:R0:W-:Y:S01]  /*302e0*/  STL [R1+0x3a8], R8 ;  /* 0x0003a80801007387 */ /* 0x0001e20000100800 */
[----:B------:R-:W-:Y:S01]  /*302f0*/  STL [R1+0x3a0], R0 ;  /* 0x0003a00001007387 */ /* 0x000fe20000100800 */
[----:B-1----:R-:W4:Y:S02]  /*30300*/  LDL.64 R12, [R1+0xe00] ;  /* 0x000e0000010c7983 */ /* 0x002f240000100a00 */
[----:B------:R-:W4:Y:S02]  /*30310*/  LDL.64 R10, [R1+0xe08] ;  /* 0x000e0800010a7983 */ /* 0x000f240000100a00 */
[----:B------:R-:W4:Y:S01]  /*30320*/  LDL.64 R20, [R1+0xdf8] ;  /* 0x000df80001147983 */ /* 0x000f220000100a00 */
[----:B------:R-:W1:Y:S01]  /*30330*/  LDS R0, [R19.X4+0x10000] ;  /* 0x0100000013007984 */ /* 0x000e620000004800 */
[----:B0-----:R-:W-:-:S03]  /*30340*/  IMAD.WIDE R8, R2, 0x2, R14 ;  /* 0x0000000202087825 */ /* 0x001fc600078e020e */
[----:B------:R-:W4:Y:S04]  /*30350*/  LDL.64 R14, [R1+0xdf0] ;  /* 0x000df000010e7983 */ /* 0x000f280000100a00 */
[----:B------:R-:W4:Y:S04]  /*30360*/  LDG.E.U16 R9, [R8.64] ;  /* 0x0000000408097981 */ /* 0x000f28000c1e1500 */
[----:B---3--:R0:W-:Y:S04]  /*30370*/  STL [R1+0x39c], R16 ;  /* 0x00039c1001007387 */ /* 0x0081e80000100800 */
[----:B0-----:R0:W3:Y:S04]  /*30380*/  LDG.E.U16 R16, [R6.64] ;  /* 0x0000000406107981 */ /* 0x0010e8000c1e1500 */
[----:B0-----:R-:W3:Y:S01]  /*30390*/  LDL.64 R6, [R1+0xe10] ;  /* 0x000e100001067983 */ /* 0x001ee20000100a00 */
[----:B--2---:R0:W-:Y:S03]  /*303a0*/  STL [R1+0x398], R17 ;  /* 0x0003981101007387 */ /* 0x0041e60000100800 */
[----:B0-----:R0:W2:Y:S04]  /*303b0*/  LDG.E.U16 R17, [R4.64] ;  /* 0x0000000404117981 */ /* 0x0010a8000c1e1500 */
[----:B0-----:R-:W2:Y:S02]  /*303c0*/  LDL.64 R4, [R1+0xe18] ;  /* 0x000e180001047983 */ /* 0x001ea40000100a00 */
[----:B--2---:R-:W-:-:S06]  /*303d0*/  IMAD.WIDE R4, R2, 0x2, R4 ;  /* 0x0000000202047825 */ /* 0x004fcc00078e0204 */
[----:B------:R0:W2:Y:S04]  /*303e0*/  LDG.E.U16 R4, [R4.64] ;  /* 0x0000000404047981 */ /* 0x0000a8000c1e1500 */
[----:B------:R-:W-:Y:S01]  /*303f0*/  STL [R1+0x390], R17 ;  /* 0x0003901101007387 */ /* 0x000fe20000100800 */
[----:B---3--:R3:W-:Y:S02]  /*30400*/  STL [R1+0x394], R16 ;  /* 0x0003941001007387 */ /* 0x0087e40000100800 */
[----:B------:R-:W-:-:S05]  /*30410*/  IMAD.WIDE R6, R2, 0x2, R6 ;  /* 0x0000000202067825 */ /* 0x000fca00078e0206 */
[----:B0-----:R0:W2:Y:S04]  /*30420*/  LDG.E.U16 R5, [R6.64] ;  /* 0x0000000406057981 */ /* 0x0010a8000c1e1500 */
[----:B---3--:R-:W3:Y:S01]  /*30430*/  LDL.64 R16, [R1+0xde8] ;  /* 0x000de80001107983 */ /* 0x008ee20000100a00 */
[----:B----4-:R4:W-:Y:S02]  /*30440*/  STL [R1+0x38c], R9 ;  /* 0x00038c0901007387 */ /* 0x0109e40000100800 */
[----:B----4-:R-:W-:-:S04]  /*30450*/  IMAD.WIDE R8, R2, 0x2, R10 ;  /* 0x0000000202087825 */ /* 0x010fc800078e020a */
[C---:B------:R-:W-:Y:S02]  /*30460*/  IMAD.WIDE R10, R2.reuse, 0x2, R12 ;  /* 0x00000002020a7825 */ /* 0x040fe400078e020c */
[----:B------:R-:W4:Y:S04]  /*30470*/  LDL.64 R12, [R1+0xde0] ;  /* 0x000de000010c7983 */ /* 0x000f280000100a00 */
[----:B--2---:R2:W-:Y:S02]  /*30480*/  STL [R1+0x388], R4 ;  /* 0x0003880401007387 */ /* 0x0045e40000100800 */
[----:B--2---:R-:W-:Y:S02]  /*30490*/  FADD R4, -R3, R18 ;  /* 0x0000001203047221 */ /* 0x004fe40000000100 */
[----:B------:R2:W4:Y:S01]  /*304a0*/  LDG.E.U16 R3, [R8.64] ;  /* 0x0000000408037981 */ /* 0x000522000c1e1500 */
[----:B0-----:R-:W-:-:S03]  /*304b0*/  IMAD.WIDE R6, R2, 0x2, R20 ;  /* 0x0000000202067825 */ /* 0x001fc600078e0214 */
[----:B------:R3:W4:Y:S02]  /*304c0*/  LDG.E.U16 R18, [R10.64] ;  /* 0x000000040a127981 */ /* 0x000724000c1e1500 */
[C---:B---3--:R-:W-:Y:S02]  /*304d0*/  IMAD.WIDE R10, R2.reuse, 0x2, R16 ;  /* 0x00000002020a7825 */ /* 0x048fe400078e0210 */
[----:B------:R0:W3:Y:S02]  /*304e0*/  LDG.E.U16 R16, [R6.64] ;  /* 0x0000000406107981 */ /* 0x0000e4000c1e1500 */
[----:B--2---:R-:W-:-:S04]  /*304f0*/  IMAD.WIDE R8, R2, 0x2, R14 ;  /* 0x0000000202087825 */ /* 0x004fc800078e020e */
[----:B------:R-:W1:Y:S02]  /*30500*/  LDL.LU R15, [R1+0xa88] ;  /* 0x000a8800010f7983 */ /* 0x000e640000300800 */
[----:B------:R-:W-:Y:S01]  /*30510*/  STL [R1+0x384], R5 ;  /* 0x0003840501007387 */ /* 0x000fe20000100800 */
[----:B------:R-:W2:Y:S01]  /*30520*/  LDL.LU R14, [R1+0x4d0] ;  /* 0x0004d000010e7983 */ /* 0x000ea20000300800 */
[----:B------:R-:W-:-:S03]  /*30530*/  FMUL R4, R4, 1.4426950216293334961 ;  /* 0x3fb8aa3b04047820 */ /* 0x000fc60000400000 */
[----:B------:R0:W2:Y:S04]  /*30540*/  LDG.E.U16 R20, [R10.64] ;  /* 0x000000040a147981 */ /* 0x0000a8000c1e1500 */
[----:B------:R0:W2:Y:S04]  /*30550*/  LDG.E.U16 R21, [R8.64] ;  /* 0x0000000408157981 */ /* 0x0000a8000c1e1500 */
[----:B----4-:R4:W-:Y:S04]  /*30560*/  STL [R1+0x380], R3 ;  /* 0x0003800301007387 */ /* 0x0109e80000100800 */
[----:B----4-:R-:W4:Y:S01]  /*30570*/  LDL.LU R3, [R1+0x4d4] ;  /* 0x0004d40001037983 */ /* 0x010f220000300800 */
[----:B------:R-:W1:Y:S01]  /*30580*/  MUFU.EX2 R5, R4 ;  /* 0x0000000400057308 */ /* 0x000e620000000800 */
[----:B0-----:R-:W-:-:S04]  /*30590*/  IMAD.WIDE R6, R2, 0x2, R12 ;  /* 0x0000000202067825 */ /* 0x001fc800078e020c */
[----:B------:R-:W4:Y:S01]  /*305a0*/  LDL.LU R17, [R1+0x4c0] ;  /* 0x0004c00001117983 */ /* 0x000f220000300800 */
[----:B------:R-:W4:Y:S01]  /*305b0*/  LDL.LU R13, [R1+0x4c4] ;  /* 0x0004c400010d7983 */ /* 0x000f220000300800 */
[----:B------:R-:W4:Y:S02]  /*305c0*/  LDL.LU R12, [R1+0x4b0] ;  /* 0x0004b000010c7983 */ /* 0x000f240000300800 */
[----:B------:R-:W4:Y:S02]  /*305d0*/  LDL.LU R11, [R1+0x4b4] ;  /* 0x0004b400010b7983 */ /* 0x000f240000300800 */
[----:B------:R0:W-:Y:S01]  /*305e0*/  STL [R1+0x37c], R18 ;  /* 0x00037c1201007387 */ /* 0x0001e20000100800 */
[----:B---3--:R3:W-:Y:S04]  /*305f0*/  STL [R1+0x378], R16 ;  /* 0x0003781001007387 */ /* 0x0087e80000100800 */
[----:B0-----:R0:W4:Y:S04]  /*30600*/  LDG.E.U16 R18, [R6.64] ;  /* 0x0000000406127981 */ /* 0x001128000c1e1500 */
[----:B---3--:R-:W3:Y:S01]  /*30610*/  LDL.LU R16, [R1+0x4a0] ;  /* 0x0004a00001107983 */ /* 0x008ee20000300800 */
[----:B-1----:R-:W-:-:S03]  /*30620*/  FFMA R15, R5, R15, R0 ;  /* 0x0000000f050f7223 */ /* 0x002fc60000000000 */
[----:B0-----:R-:W3:Y:S01]  /*30630*/  LDL.LU R6, [R1+0x4a4] ;  /* 0x0004a40001067983 */ /* 0x001ee20000300800 */
[C---:B--2---:R-:W-:Y:S02]  /*30640*/  FMUL R7, R5.reuse, R14 ;  /* 0x0000000e05077220 */ /* 0x044fe40000400000 */
[----:B------:R0:W-:Y:S02]  /*30650*/  STL [R1+0xa88], R15 ;  /* 0x000a880f01007387 */ /* 0x0001e40000100800 */
[----:B0-----:R-:W2:Y:S01]  /*30660*/  LDL.LU R15, [R1+0x490] ;  /* 0x00049000010f7983 */ /* 0x001ea20000300800 */
[----:B------:R-:W-:Y:S02]  /*30670*/  STL [R1+0x90], R7 ;  /* 0x0000900701007387 */ /* 0x000fe40000100800 */
[----:B------:R-:W2:Y:S02]  /*30680*/  LDL.LU R14, [R1+0x494] ;  /* 0x00049400010e7983 */ /* 0x000ea40000300800 */
[----:B----4-:R-:W-:-:S05]  /*30690*/  FMUL R0, R5, R3 ;  /* 0x0000000305007220 */ /* 0x010fca0000400000 */
[----:B------:R0:W-:Y:S01]  /*306a0*/  STL [R1+0x94], R0 ;  /* 0x0000940001007387 */ /* 0x0001e20000100800 */
[----:B------:R-:W4:Y:S02]  /*306b0*/  LDL.LU R10, [R1+0x300] ;  /* 0x00030000010a7983 */ /* 0x000f240000300800 */
[----:B------:R-:W4:Y:S02]  /*306c0*/  LDL.LU R9, [R1+0x304] ;  /* 0x0003040001097983 */ /* 0x000f240000300800 */
[----:B------:R-:W4:Y:S01]  /*306d0*/  LDL.LU R8, [R1+0x2f0] ;  /* 0x0002f00001087983 */ /* 0x000f220000300800 */
[----:B------:R-:W4:Y:S01]  /*306e0*/  LDL.LU R3, [R1+0x2f4] ;  /* 0x0002f40001037983 */ /* 0x000f220000300800 */
[C---:B------:R-:W-:Y:S02]  /*306f0*/  FMUL R13, R5.reuse, R13 ;  /* 0x0000000d050d7220 */ /* 0x040fe40000400000 */
[C---:B0-----:R-:W-:Y:S02]  /*30700*/  FMUL R0, R5.reuse, R17 ;  /* 0x0000001105007220 */ /* 0x041fe40000400000 */
[----:B------:R-:W-:-:S03]  /*30710*/  FMUL R7, R5, R12 ;  /* 0x0000000c05077220 */ /* 0x000fc60000400000 */
[----:B------:R0:W-:Y:S01]  /*30720*/  STL [R1+0x80], R0 ;  /* 0x0000800001007387 */ /* 0x0001e20000100800 */
[----:B------:R1:W-:Y:S02]  /*30730*/  STL [R1+0x84], R13 ;  /* 0x0000840d01007387 */ /* 0x0003e40000100800 */
[----:B------:R-:W-:Y:S02]  /*30740*/  STL [R1+0x374], R21 ;  /* 0x0003741501007387 */ /* 0x000fe40000100800 */
[C---:B---3--:R-:W-:Y:S02]  /*30750*/  FMUL R17, R5.reuse, R16 ;  /* 0x0000001005117220 */ /* 0x048fe40000400000 */
[C---:B0-----:R-:W-:Y:S01]  /*30760*/  FMUL R0, R5.reuse, R11 ;  /* 0x0000000b05007220 */ /* 0x041fe20000400000 */
[----:B-1----:R-:W3:Y:S01]  /*30770*/  LDL.LU R13, [R1+0x480] ;  /* 0x00048000010d7983 */ /* 0x002ee20000300800 */
[----:B------:R-:W-:Y:S02]  /*30780*/  STL [R1+0x370], R20 ;  /* 0x0003701401007387 */ /* 0x000fe40000100800 */
[----:B------:R-:W-:Y:S02]  /*30790*/  STL [R1+0x70], R7 ;  /* 0x0000700701007387 */ /* 0x000fe40000100800 */
[----:B------:R-:W3:Y:S01]  /*307a0*/  LDL.LU R12, [R1+0x484] ;  /* 0x00048400010c7983 */ /* 0x000ee20000300800 */
[----:B------:R0:W-:Y:S01]  /*307b0*/  STL [R1+0x74], R0 ;  /* 0x0000740001007387 */ /* 0x0001e20000100800 */
[----:B------:R-:W3:Y:S02]  /*307c0*/  LDL.LU R11, [R1+0x470] ;  /* 0x00047000010b7983 */ /* 0x000ee40000300800 */
[C---:B------:R-:W-:Y:S01]  /*307d0*/  FMUL R16, R5.reuse, R6 ;  /* 0x0000000605107220 */ /* 0x040fe20000400000 */
[----:B0-----:R-:W3:Y:S01]  /*307e0*/  LDL.LU R0, [R1+0x474] ;  /* 0x0004740001007983 */ /* 0x001ee20000300800 */
[----:B------:R-:W3:Y:S02]  /*307f0*/  LDL.LU R7, [R1+0x460] ;  /* 0x0004600001077983 */ /* 0x000ee40000300800 */
[----:B------:R-:W-:Y:S02]  /*30800*/  STL [R1+0x36c], R18 ;  /* 0x00036c1201007387 */ /* 0x000fe40000100800 */
[----:B------:R-:W-:Y:S01]  /*30810*/  STL [R1+0x60], R17 ;  /* 0x0000601101007387 */ /* 0x000fe20000100800 */
[----:B------:R-:W3:Y:S01]  /*30820*/  LDL.LU R6, [R1+0x464] ;  /* 0x0004640001067983 */ /* 0x000ee20000300800 */
[----:B--2---:R-:W-:-:S02]  /*30830*/  FMUL R15, R5, R15 ;  /* 0x0000000f050f7220 */ /* 0x004fc40000400000 */
[C---:B------:R-:W-:Y:S02]  /*30840*/  FMUL R14, R5.reuse, R14 ;  /* 0x0000000e050e7220 */ /* 0x040fe40000400000 */
[----:B------:R-:W-:Y:S01]  /*30850*/  STL [R1+0x64], R16 ;  /* 0x0000641001007387 */ /* 0x000fe20000100800 */
[----:B------:R-:W-:Y:S02]  /*30860*/  STL [R1+0x210], R15 ;  /* 0x0002100f01007387 */ /* 0x000fe40000100800 */
[----:B------:R-:W-:Y:S02]  /*30870*/  STL [R1+0x214], R14 ;  /* 0x0002140e01007387 */ /* 0x000fe40000100800 */
[C---:B----4-:R-:W-:Y:S02]  /*30880*/  FMUL R10, R5.reuse, R10 ;  /* 0x0000000a050a7220 */ /* 0x050fe40000400000 */
[C---:B------:R-:W-:Y:S02]  /*30890*/  FMUL R9, R5.reuse, R9 ;  /* 0x0000000905097220 */ /* 0x040fe40000400000 */
[C---:B------:R-:W-:Y:S01]  /*308a0*/  FMUL R8, R5.reuse, R8 ;  /* 0x0000000805087220 */ /* 0x040fe20000400000 */
[----:B------:R0:W-:Y:S02]  /*308b0*/  STL [R1+0x220], R10 ;  /* 0x0002200a01007387 */ /* 0x0001e40000100800 */
[----:B------:R1:W-:Y:S02]  /*308c0*/  STL [R1+0x224], R9 ;  /* 0x0002240901007387 */ /* 0x0003e40000100800 */
[C---:B------:R-:W-:Y:S01]  /*308d0*/  FMUL R3, R5.reuse, R3 ;  /* 0x0000000305037220 */ /* 0x040fe20000400000 */
[----:B0-----:R-:W2:Y:S01]  /*308e0*/  LDL.LU R10, [R1+0x450] ;  /* 0x00045000010a7983 */ /* 0x001ea20000300800 */
[----:B------:R0:W-:Y:S02]  /*308f0*/  STL [R1+0x230], R8 ;  /* 0x0002300801007387 */ /* 0x0001e40000100800 */
[----:B-1----:R-:W4:Y:S02]  /*30900*/  LDL.LU R9, [R1+0x454] ;  /* 0x0004540001097983 */ /* 0x002f240000300800 */
[----:B------:R1:W-:Y:S01]  /*30910*/  STL [R1+0x234], R3 ;  /* 0x0002340301007387 */ /* 0x0003e20000100800 */
[----:B0-----:R-:W4:Y:S01]  /*30920*/  LDL.LU R8, [R1+0x430] ;  /* 0x0004300001087983 */ /* 0x001f220000300800 */
[----:B-1----:R-:W4:Y:S02]  /*30930*/  LDL.LU R3, [R1+0x434] ;  /* 0x0004340001037983 */ /* 0x002f240000300800 */
[----:B---3--:R-:W-:-:S02]  /*30940*/  FMUL R14, R5, R13 ;  /* 0x0000000d050e7220 */ /* 0x008fc40000400000 */
[C---:B------:R-:W-:Y:S02]  /*30950*/  FMUL R13, R5.reuse, R12 ;  /* 0x0000000c050d7220 */ /* 0x040fe40000400000 */
[C---:B------:R-:W-:Y:S01]  /*30960*/  FMUL R12, R5.reuse, R11 ;  /* 0x0000000b050c7220 */ /* 0x040fe20000400000 */
[----:B------:R0:W-:Y:S02]  /*30970*/  STL [R1+0x240], R14 ;  /* 0x0002400e01007387 */ /* 0x0001e40000100800 */
[----:B------:R1:W-:Y:S02]  /*30980*/  STL [R1+0x244], R13 ;  /* 0x0002440d01007387 */ /* 0x0003e40000100800 */
[C---:B------:R-:W-:Y:S02]  /*30990*/  FMUL R11, R5.reuse, R0 ;  /* 0x00000000050b7220 */ /* 0x040fe40000400000 */
[C---:B------:R-:W-:Y:S01]  /*309a0*/  FMUL R7, R5.reuse, R7 ;  /* 0x0000000705077220 */ /* 0x040fe20000400000 */
[----:B------:R-:W3:Y:S01]  /*309b0*/  LDL.LU R0, [R1+0x420] ;  /* 0x0004200001007983 */ /* 0x000ee20000300800 */
[----:B------:R1:W-:Y:S02]  /*309c0*/  STL [R1+0x250], R12 ;  /* 0x0002500c01007387 */ /* 0x0003e40000100800 */
[----:B------:R-:W-:-:S02]  /*309d0*/  FMUL R6, R5, R6 ;  /* 0x0000000605067220 */ /* 0x000fc40000400000 */
[----:B------:R1:W-:Y:S01]  /*309e0*/  STL [R1+0x254], R11 ;  /* 0x0002540b01007387 */ /* 0x0003e20000100800 */
[----:B------:R-:W3:Y:S01]  /*309f0*/  LDL.LU R15, [R1+0x424] ;  /* 0x00042400010f7983 */ /* 0x000ee20000300800 */
[----:B------:R1:W-:Y:S02]  /*30a00*/  STL [R1+0x260], R7 ;  /* 0x0002600701007387 */ /* 0x0003e40000100800 */
[----:B0-----:R-:W3:Y:S02]  /*30a10*/  LDL.LU R14, [R1+0x410] ;  /* 0x00041000010e7983 */ /* 0x001ee40000300800 */
[----:B------:R0:W-:Y:S01]  /*30a20*/  STL [R1+0x264], R6 ;  /* 0x0002640601007387 */ /* 0x0001e20000100800 */
[----:B-1----:R-:W3:Y:S01]  /*30a30*/  LDL.LU R13, [R1+0x414] ;  /* 0x00041400010d7983 */ /* 0x002ee20000300800 */
[----:B------:R-:W3:Y:S03]  /*30a40*/  LDL.LU R12, [R1+0x400] ;  /* 0x00040000010c7983 */ /* 0x000ee60000300800 */
[----:B------:R-:W3:Y:S01]  /*30a50*/  LDL.LU R11, [R1+0x404] ;  /* 0x00040400010b7983 */ /* 0x000ee20000300800 */
[----:B------:R-:W3:Y:S03]  /*30a60*/  LDL.LU R7, [R1+0x2e0] ;  /* 0x0002e00001077983 */ /* 0x000ee60000300800 */
[----:B0-----:R-:W3:Y:S01]  /*30a70*/  LDL.LU R6, [R1+0x2e4] ;  /* 0x0002e40001067983 */ /* 0x001ee20000300800 */
[----:B--2---:R-:W-:-:S02]  /*30a80*/  FMUL R16, R5, R10 ;  /* 0x0000000a05107220 */ /* 0x004fc40000400000 */
[----:B----4-:R-:W-:-:S03]  /*30a90*/  FMUL R10, R5, R9 ;  /* 0x00000009050a7220 */ /* 0x010fc60000400000 */
[----:B------:R-:W-:Y:S04]  /*30aa0*/  STL [R1+0x270], R16 ;  /* 0x0002701001007387 */ /* 0x000fe80000100800 */
[----:B------:R0:W-:Y:S01]  /*30ab0*/  STL [R1+0x274], R10 ;  /* 0x0002740a01007387 */ /* 0x0001e20000100800 */
[C---:B------:R-:W-:Y:S02]  /*30ac0*/  FMUL R9, R5.reuse, R8 ;  /* 0x0000000805097220 */ /* 0x040fe40000400000 */
[----:B------:R-:W-:Y:S01]  /*30ad0*/  FMUL R8, R5, R3 ;  /* 0x0000000305087220 */ /* 0x000fe20000400000 */
[----:B0-----:R-:W2:Y:S02]  /*30ae0*/  LDL.LU R10, [R1+0x4d8] ;  /* 0x0004d800010a7983 */ /* 0x001ea40000300800 */
[----:B------:R0:W-:Y:S02]  /*30af0*/  STL [R1+0x280], R9 ;  /* 0x0002800901007387 */ /* 0x0001e40000100800 */
[----:B------:R-:W4:Y:S02]  /*30b00*/  LDL.LU R3, [R1+0x4dc] ;  /* 0x0004dc0001037983 */ /* 0x000f240000300800 */
[----:B------:R-:W-:Y:S01]  /*30b10*/  FADD R4, -R29, R25 ;  /* 0x000000191d047221 */ /* 0x000fe20000000100 */
[----:B------:R1:W-:Y:S03]  /*30b20*/  STL [R1+0x284], R8 ;  /* 0x0002840801007387 */ /* 0x0003e60000100800 */
[----:B------:R-:W-:Y:S01]  /*30b30*/  FMUL R4, R4, 1.4426950216293334961 ;  /* 0x3fb8aa3b04047820 */ /* 0x000fe20000400000 */
[----:B0-----:R-:W4:Y:S01]  /*30b40*/  LDL.LU R9, [R1+0x4c8] ;  /* 0x0004c80001097983 */ /* 0x001f220000300800 */
[----:B-1----:R-:W4:Y:S02]  /*30b50*/  LDL.LU R8, [R1+0x4cc] ;  /* 0x0004cc0001087983 */ /* 0x002f240000300800 */
[----:B---3--:R-:W-:-:S02]  /*30b60*/  FMUL R16, R5, R0 ;  /* 0x0000000005107220 */ /* 0x008fc40000400000 */
[C---:B------:R-:W-:Y:S02]  /*30b70*/  FMUL R15, R5.reuse, R15 ;  /* 0x0000000f050f7220 */ /* 0x040fe40000400000 */
[C---:B------:R-:W-:Y:S01]  /*30b80*/  FMUL R14, R5.reuse, R14 ;  /* 0x0000000e050e7220 */ /* 0x040fe20000400000 */
[----:B------:R-:W2:Y:S01]  /*30b90*/  MUFU.EX2 R4, R4 ;  /* 0x0000000400047308 */ /* 0x000ea20000000800 */
[C---:B------:R-:W-:Y:S02]  /*30ba0*/  FMUL R13, R5.reuse, R13 ;  /* 0x0000000d050d7220 */ /* 0x040fe40000400000 */
[C---:B------:R-:W-:Y:S01]  /*30bb0*/  FMUL R12, R5.reuse, R12 ;  /* 0x0000000c050c7220 */ /* 0x040fe20000400000 */
[----:B------:R0:W-:Y:S01]  /*30bc0*/  STL [R1+0x290], R16 ;  /* 0x0002901001007387 */ /* 0x0001e20000100800 */
[----:B------:R-:W-:Y:S02]  /*30bd0*/  STL [R1+0x294], R15 ;  /* 0x0002940f01007387 */ /* 0x000fe40000100800 */
[C---:B------:R-:W-:Y:S01]  /*30be0*/  FMUL R11, R5.reuse, R11 ;  /* 0x0000000b050b7220 */ /* 0x040fe20000400000 */
[----:B------:R-:W-:Y:S01]  /*30bf0*/  STL [R1+0x2a0], R14 ;  /* 0x0002a00e01007387 */ /* 0x000fe20000100800 */
[----:B------:R-:W-:-:S02]  /*30c00*/  FMUL R7, R5, R7 ;  /* 0x0000000705077220 */ /* 0x000fc40000400000 */
[----:B------:R-:W-:Y:S02]  /*30c10*/  STL [R1+0x2a4], R13 ;  /* 0x0002a40d01007387 */ /* 0x000fe40000100800 */
[----:B------:R-:W-:Y:S02]  /*30c20*/  STL [R1+0x2b0], R12 ;  /* 0x0002b00c01007387 */ /* 0x000fe40000100800 */
[----:B------:R-:W-:Y:S01]  /*30c30*/  FMUL R5, R5, R6 ;  /* 0x0000000605057220 */ /* 0x000fe20000400000 */
[----:B------:R-:W-:Y:S01]  /*30c40*/  STL [R1+0x2b4], R11 ;  /* 0x0002b40b01007387 */ /* 0x000fe20000100800 */
[----:B------:R-:W3:Y:S02]  /*30c50*/  LDL.LU R17, [R1+0x4b8] ;  /* 0x0004b80001117983 */ /* 0x000ee40000300800 */
[----:B------:R1:W-:Y:S02]  /*30c60*/  STL [R1+0x2c0], R7 ;  /* 0x0002c00701007387 */ /* 0x0003e40000100800 */
[----:B0-----:R-:W3:Y:S01]  /*30c70*/  LDL.LU R16, [R1+0x4bc] ;  /* 0x0004bc0001107983 */ /* 0x001ee20000300800 */
[----:B------:R0:W-:Y:S04]  /*30c80*/  STL [R1+0x2c4], R5 ;  /* 0x0002c40501007387 */ /* 0x0001e80000100800 */
[----:B------:R-:W2:Y:S04]  /*30c90*/  LDS R0, [R19.X4+0x10080] ;  /* 0x0100800013007984 */ /* 0x000ea80000004800 */
[----:B-1----:R-:W3:Y:S01]  /*30ca0*/  LDL.LU R7, [R1+0x4a8] ;  /* 0x0004a80001077983 */ /* 0x002ee20000300800 */
[----:B------:R-:W3:Y:S02]  /*30cb0*/  LDL.LU R6, [R1+0x4ac] ;  /* 0x0004ac0001067983 */ /* 0x000ee40000300800 */
[----:B0-----:R-:W3:Y:S02]  /*30cc0*/  LDL.LU R5, [R1+0x498] ;  /* 0x0004980001057983 */ /* 0x001ee40000300800 */
[----:B--2---:R-:W-:-:S02]  /*30cd0*/  FMUL R11, R4, R10 ;  /* 0x0000000a040b7220 */ /* 0x004fc40000400000 */
[----:B----4-:R-:W-:-:S03]  /*30ce0*/  FMUL R10, R4, R3 ;  /* 0x00000003040a7220 */ /* 0x010fc60000400000 */
[----:B------:R0:W-:Y:S01]  /*30cf0*/  STL [R1+0x98], R11 ;  /* 0x0000980b01007387 */ /* 0x0001e20000100800 */
[----:B------:R-:W2:Y:S03]  /*30d00*/  LDL.LU R3, [R1+0x49c] ;  /* 0x00049c0001037983 */ /* 0x000ea60000300800 */
[----:B------:R1:W-:Y:S01]  /*30d10*/  STL [R1+0x9c], R10 ;  /* 0x00009c0a01007387 */ /* 0x0003e20000100800 */
[----:B------:R-:W4:Y:S02]  /*30d20*/  LDL.LU R15, [R1+0x308] ;  /* 0x00030800010f7983 */ /* 0x000f240000300800 */
[C---:B------:R-:W-:Y:S02]  /*30d30*/  FMUL R9, R4.reuse, R9 ;  /* 0x0000000904097220 */ /* 0x040fe40000400000 */
[----:B------:R-:W-:-:S03]  /*30d40*/  FMUL R8, R4, R8 ;  /* 0x0000000804087220 */ /* 0x000fc60000400000 */
[----:B------:R1:W-:Y:S01]  /*30d50*/  STL [R1+0x88], R9 ;  /* 0x0000880901007387 */ /* 0x0003e20000100800 */
[----:B------:R-:W4:Y:S02]  /*30d60*/  LDL.LU R14, [R1+0x30c] ;  /* 0x00030c00010e7983 */ /* 0x000f240000300800 */
[----:B------:R1:W-:Y:S02]  /*30d70*/  STL [R1+0x8c], R8 ;  /* 0x00008c0801007387 */ /* 0x0003e40000100800 */
[----:B------:R-:W4:Y:S01]  /*30d80*/  LDL.LU R13, [R1+0x2f8] ;  /* 0x0002f800010d7983 */ /* 0x000f220000300800 */
[----:B------:R-:W4:Y:S01]  /*30d90*/  LDL.LU R12, [R1+0x2fc] ;  /* 0x0002fc00010c7983 */ /* 0x000f220000300800 */
[----:B0-----:R-:W4:Y:S02]  /*30da0*/  LDL.LU R11, [R1+0x488] ;  /* 0x00048800010b7983 */ /* 0x001f240000300800 */
[----:B-1----:R-:W4:Y:S01]  /*30db0*/  LDL.LU R10, [R1+0x48c] ;  /* 0x00048c00010a7983 */ /* 0x002f220000300800 */
[----:B------:R-:W4:Y:S01]  /*30dc0*/  LDL.LU R9, [R1+0x478] ;  /* 0x0004780001097983 */ /* 0x000f220000300800 */
[----:B------:R-:W4:Y:S02]  /*30dd0*/  LDL.LU R8, [R1+0x47c] ;  /* 0x00047c0001087983 */ /* 0x000f240000300800 */
[----:B---3--:R-:W-:-:S02]  /*30de0*/  FMUL R20, R4, R17 ;  /* 0x0000001104147220 */ /* 0x008fc40000400000 */
[----:B------:R-:W-:-:S03]  /*30df0*/  FMUL R18, R4, R16 ;  /* 0x0000001004127220 */ /* 0x000fc60000400000 */
[----:B------:R-:W-:Y:S02]  /*30e00*/  STL [R1+0x78], R20 ;  /* 0x0000781401007387 */ /* 0x000fe40000100800 */
[----:B------:R-:W-:Y:S02]  /*30e10*/  STL [R1+0x7c], R18 ;  /* 0x00007c1201007387 */ /* 0x000fe40000100800 */
[C---:B------:R-:W-:Y:S02]  /*30e20*/  FMUL R17, R4.reuse, R7 ;  /* 0x0000000704117220 */ /* 0x040fe40000400000 */
[C---:B------:R-:W-:Y:S01]  /*30e30*/  FMUL R16, R4.reuse, R6 ;  /* 0x0000000604107220 */ /* 0x040fe20000400000 */
[----:B------:R-:W3:Y:S02]  /*30e40*/  LDL.LU R7, [R1+0x468] ;  /* 0x0004680001077983 */ /* 0x000ee40000300800 */
[----:B------:R0:W-:Y:S02]  /*30e50*/  STL [R1+0x68], R17 ;  /* 0x0000681101007387 */ /* 0x0001e40000100800 */
[----:B------:R-:W3:Y:S01]  /*30e60*/  LDL.LU R6, [R1+0x46c] ;  /* 0x00046c0001067983 */ /* 0x000ee20000300800 */
[----:B------:R2:W-:Y:S01]  /*30e70*/  STL [R1+0x6c], R16 ;  /* 0x00006c1001007387 */ /* 0x0005e20000100800 */
[----:B0-----:R-:W-:-:S03]  /*30e80*/  FMUL R17, R4, R5 ;  /* 0x0000000504117220 */ /* 0x001fc60000400000 */
[----:B------:R-:W3:Y:S02]  /*30e90*/  LDL.LU R5, [R1+0x458] ;  /* 0x0004580001057983 */ /* 0x000ee40000300800 */
[----:B------:R0:W-:Y:S02]  /*30ea0*/  STL [R1+0x218], R17 ;  /* 0x0002181101007387 */ /* 0x0001e40000100800 */
[C---:B--2---:R-:W-:Y:S02]  /*30eb0*/  FMUL R16, R4.reuse, R3 ;  /* 0x0000000304107220 */ /* 0x044fe40000400000 */
[----:B------:R-:W2:Y:S01]  /*30ec0*/  LDL.LU R3, [R1+0x45c] ;  /* 0x00045c0001037983 */ /* 0x000ea20000300800 */
[----:B----4-:R-:W-:-:S03]  /*30ed0*/  FMUL R15, R4, R15 ;  /* 0x0000000f040f7220 */ /* 0x010fc60000400000 */
[----:B------:R1:W-:Y:S01]  /*30ee0*/  STL [R1+0x21c], R16 ;  /* 0x00021c1001007387 */ /* 0x0003e20000100800 */
[C---:B------:R-:W-:Y:S02]  /*30ef0*/  FMUL R14, R4.reuse, R14 ;  /* 0x0000000e040e7220 */ /* 0x040fe40000400000 */
[C---:B------:R-:W-:Y:S02]  /*30f00*/  FMUL R13, R4.reuse, R13 ;  /* 0x0000000d040d7220 */ /* 0x040fe40000400000 */
[C---:B------:R-:W-:Y:S02]  /*30f10*/  FMUL R12, R4.reuse, R12 ;  /* 0x0000000c040c7220 */ /* 0x040fe40000400000 */
[C---:B------:R-:W-:Y:S01]  /*30f20*/  FMUL R11, R4.reuse, R11 ;  /* 0x0000000b040b7220 */ /* 0x040fe20000400000 */
[----:B------:R4:W-:Y:S01]  /*30f30*/  STL [R1+0x228], R15 ;  /* 0x0002280f01007387 */ /* 0x0009e20000100800 */
[C---:B------:R-:W-:Y:S02]  /*30f40*/  FMUL R10, R4.reuse, R10 ;  /* 0x0000000a040a7220 */ /* 0x040fe40000400000 */
[----:B------:R4:W-:Y:S02]  /*30f50*/  STL [R1+0x22c], R14 ;  /* 0x00022c0e01007387 */ /* 0x0009e40000100800 */
[----:B------:R4:W-:Y:S02]  /*30f60*/  STL [R1+0x238], R13 ;  /* 0x0002380d01007387 */ /* 0x0009e40000100800 */
[C---:B------:R-:W-:Y:S01]  /*30f70*/  FMUL R9, R4.reuse, R9 ;  /* 0x0000000904097220 */ /* 0x040fe20000400000 */
[----:B------:R3:W-:Y:S01]  /*30f80*/  STL [R1+0x23c], R12 ;  /* 0x00023c0c01007387 */ /* 0x0007e20000100800 */
[----:B------:R-:W-:Y:S02]  /*30f90*/  STL [R1+0x248], R11 ;  /* 0x0002480b01007387 */ /* 0x000fe40000100800 */
[----:B------:R-:W-:-:S02]  /*30fa0*/  FMUL R8, R4, R8 ;  /* 0x0000000804087220 */ /* 0x000fc40000400000 */
[----:B------:R-:W-:Y:S01]  /*30fb0*/  STL [R1+0x24c], R10 ;  /* 0x00024c0a01007387 */ /* 0x000fe20000100800 */
[----:B0-----:R-:W2:Y:S01]  /*30fc0*/  LDL.LU R17, [R1+0x438] ;  /* 0x0004380001117983 */ /* 0x001ea20000300800 */
[----:B------:R-:W-:Y:S02]  /*30fd0*/  STL [R1+0x258], R9 ;  /* 0x0002580901007387 */ /* 0x000fe40000100800 */
[----:B-1----:R-:W2:Y:S02]  /*30fe0*/  LDL.LU R16, [R1+0x43c] ;  /* 0x00043c0001107983 */ /* 0x002ea40000300800 */
[----:B------:R-:W-:Y:S01]  /*30ff0*/  STL [R1+0x25c], R8 ;  /* 0x00025c0801007387 */ /* 0x000fe20000100800 */
[----:B----4-:R-:W4:Y:S01]  /*31000*/  LDL.LU R15, [R1+0x428] ;  /* 0x00042800010f7983 */ /* 0x010f220000300800 */
[----:B------:R-:W4:Y:S02]  /*31010*/  LDL.LU R14, [R1+0x42c] ;  /* 0x00042c00010e7983 */ /* 0x000f240000300800 */
[----:B------:R-:W4:Y:S02]  /*31020*/  LDL.LU R13, [R1+0x418] ;  /* 0x00041800010d7983 */ /* 0x000f240000300800 */
[----:B---3--:R-:W-:-:S02]  /*31030*/  FMUL R7, R4, R7 ;  /* 0x0000000704077220 */ /* 0x008fc40000400000 */
[----:B------:R-:W-:-:S03]  /*31040*/  FMUL R6, R4, R6 ;  /* 0x0000000604067220 */ /* 0x000fc60000400000 */
[----:B------:R-:W-:Y:S01]  /*31050*/  STL [R1+0x268], R7 ;  /* 0x0002680701007387 */ /* 0x000fe20000100800 */
[----:B------:R-:W3:Y:S02]  /*31060*/  LDL.LU R12, [R1+0x41c] ;  /* 0x00041c00010c7983 */ /* 0x000ee40000300800 */
[----:B------:R-:W-:Y:S02]  /*31070*/  STL [R1+0x26c], R6 ;  /* 0x00026c0601007387 */ /* 0x000fe40000100800 */
[----:B------:R-:W3:Y:S02]  /*31080*/  LDL.LU R21, [R1+0x408] ;  /* 0x0004080001157983 */ /* 0x000ee40000300800 */
[----:B------:R-:W-:-:S05]  /*31090*/  FMUL R5, R4, R5 ;  /* 0x0000000504057220 */ /* 0x000fca0000400000 */
[----:B------:R0:W-:Y:S01]  /*310a0*/  STL [R1+0x278], R5 ;  /* 0x0002780501007387 */ /* 0x0001e20000100800 */
[----:B------:R-:W3:Y:S02]  /*310b0*/  LDL.LU R20, [R1+0x40c] ;  /* 0x00040c0001147983 */ /* 0x000ee40000300800 */
[----:B--2---:R-:W-:-:S05]  /*310c0*/  FMUL R3, R4, R3 ;  /* 0x0000000304037220 */ /* 0x004fca0000400000 */
[----:B------:R1:W-:Y:S01]  /*310d0*/  STL [R1+0x27c], R3 ;  /* 0x00027c0301007387 */ /* 0x0003e20000100800 */
[----:B------:R-:W2:Y:S02]  /*310e0*/  LDL.LU R18, [R1+0x2e8] ;  /* 0x0002e80001127983 */ /* 0x000ea40000300800 */
[----:B0-----:R-:W2:Y:S01]  /*310f0*/  LDL.LU R5, [R1+0x2ec] ;  /* 0x0002ec0001057983 */ /* 0x001ea20000300800 */
[----:B-1----:R-:W2:Y:S01]  /*31100*/  LDL.LU R3, [R1+0xa8c] ;  /* 0x000a8c0001037983 */ /* 0x002ea20000300800 */
[----:B------:R-:W2:Y:S02]  /*31110*/  LDL.64 R10, [R1+0xdd8] ;  /* 0x000dd800010a7983 */ /* 0x000ea40000100a00 */
[----:B------:R-:W2:Y:S02]  /*31120*/  LDL.64 R6, [R1+0xdd0] ;  /* 0x000dd00001067983 */ /* 0x000ea40000100a00 */
[----:B------:R-:W2:Y:S02]  /*31130*/  LDL.64 R8, [R1+0xdc8] ;  /* 0x000dc80001087983 */ /* 0x000ea40000100a00 */
[----:B------:R-:W-:-:S02]  /*31140*/  FMUL R25, R4, R17 ;  /* 0x0000001104197220 */ /* 0x000fc40000400000 */
[C---:B------:R-:W-:Y:S02]  /*31150*/  FMUL R17, R4.reuse, R16 ;  /* 0x0000001004117220 */ /* 0x040fe40000400000 */
[C---:B----4-:R-:W-:Y:S01]  /*31160*/  FMUL R16, R4.reuse, R15 ;  /* 0x0000000f04107220 */ /* 0x050fe20000400000 */
[----:B------:R0:W-:Y:S02]  /*31170*/  STL [R1+0x288], R25 ;  /* 0x0002881901007387 */ /* 0x0001e40000100800 */
[----:B------:R-:W-:Y:S02]  /*31180*/  STL [R1+0x28c], R17 ;  /* 0x00028c1101007387 */ /* 0x000fe40000100800 */
[C---:B0-----:R-:W-:Y:S02]  /*31190*/  FMUL R25, R4.reuse, R14 ;  /* 0x0000000e04197220 */ /* 0x041fe40000400000 */
[----:B------:R-:W4:Y:S01]  /*311a0*/  LDL.64 R14, [R1+0xdc0] ;  /* 0x000dc000010e7983 */ /* 0x000f220000100a00 */
[----:B------:R0:W-:Y:S02]  /*311b0*/  STL [R1+0x298], R16 ;  /* 0x0002981001007387 */ /* 0x0001e40000100800 */
[C---:B---3--:R-:W-:Y:S01]  /*311c0*/  FMUL R29, R4.reuse, R12 ;  /* 0x0000000c041d7220 */ /* 0x048fe20000400000 */
[----:B0-----:R-:W3:Y:S01]  /*311d0*/  LDL.64 R16, [R1+0xdb8] ;  /* 0x000db80001107983 */ /* 0x001ee20000100a00 */
[----:B------:R0:W-:Y:S02]  /*311e0*/  STL [R1+0x29c], R25 ;  /* 0x00029c1901007387 */ /* 0x0001e40000100800 */
[----:B0-----:R-:W-:-:S02]  /*311f0*/  FMUL R25, R4, R13 ;  /* 0x0000000d04197220 */ /* 0x001fc40000400000 */
[----:B------:R-:W3:Y:S03]  /*31200*/  LDL.64 R12, [R1+0xdb0] ;  /* 0x000db000010c7983 */ /* 0x000ee60000100a00 */
[----:B------:R0:W-:Y:S02]  /*31210*/  STL [R1+0x2a8], R25 ;  /* 0x0002a81901007387 */ /* 0x0001e40000100800 */
[----:B------:R-:W-:Y:S02]  /*31220*/  STL [R1+0x2ac], R29 ;  /* 0x0002ac1d01007387 */ /* 0x000fe40000100800 */
[C---:B0-----:R-:W-:Y:S02]  /*31230*/  FMUL R25, R4.reuse, R21 ;  /* 0x0000001504197220 */ /* 0x041fe40000400000 */
[----:B------:R-:W-:-:S03]  /*31240*/  FMUL R21, R4, R20 ;  /* 0x0000001404157220 */ /* 0x000fc60000400000 */
[----:B------:R-:W-:Y:S02]  /*31250*/  STL [R1+0x2b8], R25 ;  /* 0x0002b81901007387 */ /* 0x000fe40000100800 */
[----:B------:R-:W-:Y:S02]  /*31260*/  STL [R1+0x2bc], R21 ;  /* 0x0002bc1501007387 */ /* 0x000fe40000100800 */
[C---:B--2---:R-:W-:Y:S02]  /*31270*/  FMUL R20, R4.reuse, R18 ;  /* 0x0000001204147220 */ /* 0x044fe40000400000 */
[----:B------:R-:W-:-:S03]  /*31280*/  FMUL R18, R4, R5 ;  /* 0x0000000504127220 */ /* 0x000fc60000400000 */
[----:B------:R0:W-:Y:S02]  /*31290*/  STL [R1+0x2c8], R20 ;  /* 0x0002c81401007387 */ /* 0x0001e40000100800 */
[----:B------:R-:W-:Y:S02]  /*312a0*/  STL [R1+0x2cc], R18 ;  /* 0x0002cc1201007387 */ /* 0x000fe40000100800 */
[----:B------:R-:W-:Y:S02]  /*312b0*/  FFMA R3, R4, R3, R0 ;  /* 0x0000000304037223 */ /* 0x000fe40000000000 */
[----:B------:R-:W-:-:S04]  /*312c0*/  IMAD.WIDE R4, R2, 0x2, R10 ;  /* 0x0000000202047825 */ /* 0x000fc800078e020a */
[C---:B------:R-:W-:Y:S01]  /*312d0*/  IMAD.WIDE R6, R2.reuse, 0x2, R6 ;  /* 0x0000000202067825 */ /* 0x040fe200078e0206 */
[----:B------:R-:W2:Y:S03]  /*312e0*/  LDL.64 R10, [R1+0xda8] ;  /* 0x000da800010a7983 */ /* 0x000ea60000100a00 */
[----:B------:R1:W-:Y:S02]  /*312f0*/  STL [R1+0xa8c], R3 ;  /* 0x000a8c0301007387 */ /* 0x0003e40000100800 */
[C---:B------:R-:W-:Y:S01]  /*31300*/  IMAD.WIDE R8, R2.reuse, 0x2, R8 ;  /* 0x0000000202087825 */ /* 0x040fe200078e0208 */
[----:B0-----:R-:W2:Y:S04]  /*31310*/  LDL.64 R20, [R1+0xd80] ;  /* 0x000d800001147983 */ /* 0x001ea80000100a00 */
[----:B------:R3:W2:Y:S04]  /*31320*/  LDG.E.U16 R29, [R6.64] ;  /* 0x00000004061d7981 */ /* 0x0006a8000c1e1500 */
[----:B------:R0:W2:Y:S04]  /*31330*/  LDG.E.U16 R25, [R8.64] ;  /* 0x0000000408197981 */ /* 0x0000a8000c1e1500 */
[----:B-1----:R4:W2:Y:S02]  /*31340*/  LDG.E.U16 R3, [R4.64] ;  /* 0x0000000404037981 */ /* 0x0028a4000c1e1500 */
[----:B----4-:R-:W-:-:S02]  /*31350*/  IMAD.WIDE R4, R2, 0x2, R14 ;  /* 0x0000000202047825 */ /* 0x010fc400078e020e */
[----:B------:R-:W4:Y:S04]  /*31360*/  LDL.64 R14, [R1+0xd88] ;  /* 0x000d8800010e7983 */ /* 0x000f280000100a00 */
[----:B------:R2:W4:Y:S01]  /*31370*/  LDG.E.U16 R18, [R4.64] ;  /* 0x0000000404127981 */ /* 0x000522000c1e1500 */
[----:B---3--:R-:W-:-:S05]  /*31380*/  IMAD.WIDE R6, R2, 0x2, R16 ;  /* 0x0000000202067825 */ /* 0x008fca00078e0210 */
[----:B------:R1:W3:Y:S01]  /*31390*/  LDG.E.U16 R0, [R6.64] ;  /* 0x0000000406007981 */ /* 0x0002e2000c1e1500 */
[----:B0-----:R-:W-:-:S03]  /*313a0*/  IMAD.WIDE R8, R2, 0x2, R12 ;  /* 0x0000000202087825 */ /* 0x001fc600078e020c */
[----:B-1----:R-:W3:Y:S04]  /*313b0*/  LDL.64 R6, [R1+0xda0] ;  /* 0x000da00001067983 */ /* 0x002ee80000100a00 */
[----:B------:R-:W3:Y:S01]  /*313c0*/  LDL.64 R12, [R1+0xd78] ;  /* 0x000d7800010c7983 */ /* 0x000ee20000100a00 */
[----:B--2---:R-:W-:-:S03]  /*313d0*/  IMAD.WIDE R4, R2, 0x2, R10 ;  /* 0x0000000202047825 */ /* 0x004fc600078e020a */
[----:B------:R0:W-:Y:S01]  /*313e0*/  STL [R1+0x368], R3 ;  /* 0x0003680301007387 */ /* 0x0001e20000100800 */
[----:B------:R-:W2:Y:S02]  /*313f0*/  LDL.64 R16, [R1+0xd70] ;  /* 0x000d700001107983 */ /* 0x000ea40000100a00 */
[----:B------:R-:W2:Y:S01]  /*31400*/  LDL.64 R10, [R1+0xd68] ;  /* 0x000d6800010a7983 */ /* 0x000ea20000100a00 */
[----:B0-----:R0:W2:Y:S04]  /*31410*/  LDG.E.U16 R3, [R8.64] ;  /* 0x0000000408037981 */ /* 0x0010a8000c1e1500 */
[----:B0-----:R-:W2:Y:S01]  /*31420*/  LDL.64 R8, [R1+0xd98] ;  /* 0x000d980001087983 */ /* 0x001ea20000100a00 */
[----:B------:R0:W-:Y:S03]  /*31430*/  STL [R1+0x364], R29 ;  /* 0x0003641d01007387 */ /* 0x0001e60000100800 */
[----:B0-----:R0:W2:Y:S04]  /*31440*/  LDG.E.U16 R29, [R4.64] ;  /* 0x00000004041d7981 */ /* 0x0010a8000c1e1500 */
[----:B0-----:R-:W2:Y:S01]  /*31450*/  LDL.64 R4, [R1+0xd90] ;  /* 0x000d900001047983 */ /* 0x001ea20000100a00 */
[----:B---3--:R-:W-:-:S04]  /*31460*/  IMAD.WIDE R6, R2, 0x2, R6 ;  /* 0x0000000202067825 */ /* 0x008fc800078e0206 */
[----:B------:R0:W-:Y:S02]  /*31470*/  STL [R1+0x360], R25 ;  /* 0x0003601901007387 */ /* 0x0001e40000100800 */
[----:B----4-:R-:W-:Y:S01]  /*31480*/  STL [R1+0x35c], R18 ;  /* 0x00035c1201007387 */ /* 0x010fe20000100800 */
[----:B0-----:R0:W3:Y:S02]  /*31490*/  LDG.E.U16 R25, [R6.64] ;  /* 0x0000000406197981 */ /* 0x0010e4000c1e1500 */
[C---:B0-----:R-:W-:Y:S02]  /*314a0*/  IMAD.WIDE R6, R2.reuse, 0x2, R14 ;  /* 0x0000000202067825 */ /* 0x041fe400078e020e */
[----:B------:R-:W4:Y:S02]  /*314b0*/  LDL.64 R14, [R1+0xd60] ;  /* 0x000d6000010e7983 */ /* 0x000f240000100a00 */
[----:B------:R-:W-:Y:S02]  /*314c0*/  STL [R1+0x358], R0 ;  /* 0x0003580001007387 */ /* 0x000fe40000100800 */
[----:B--2---:R0:W-:Y:S01]  /*314d0*/  STL [R1+0x354], R3 ;  /* 0x0003540301007387 */ /* 0x0041e20000100800 */
[----:B------:R-:W-:-:S03]  /*314e0*/  IMAD.WIDE R8, R2, 0x2, R8 ;  /* 0x0000000202087825 */ /* 0x000fc600078e0208 */
[----:B0-----:R0:W2:Y:S04]  /*314f0*/  LDG.E.U16 R3, [R6.64] ;  /* 0x0000000406037981 */ /* 0x0010a8000c1e1500 */
[----:B------:R1:W2:Y:S01]  /*31500*/  LDG.E.U16 R18, [R8.64] ;  /* 0x0000000408127981 */ /* 0x0002a2000c1e1500 */
[----:B------:R-:W-:-:S05]  /*31510*/  IMAD.WIDE R4, R2, 0x2, R4 ;  /* 0x0000000202047825 */ /* 0x000fca00078e0204 */
[----:B------:R3:W2:Y:S01]  /*31520*/  LDG.E.U16 R0, [R4.64] ;  /* 0x0000000404007981 */ /* 0x0006a2000c1e1500 */
[----:B-1----:R-:W-:-:S04]  /*31530*/  IMAD.WIDE R8, R2, 0x2, R20 ;  /* 0x0000000202087825 */ /* 0x002fc800078e0214 */
[C---:B0-----:R-:W-:Y:S01]  /*31540*/  IMAD.WIDE R6, R2.reuse, 0x2, R16 ;  /* 0x0000000202067825 */ /* 0x041fe200078e0210 */
[----:B------:R0:W-:Y:S03]  /*31550*/  STL [R1+0x350], R29 ;  /* 0x0003501d01007387 */ /* 0x0001e60000100800 */
[----:B------:R-:W2:Y:S02]  /*31560*/  LDL.64 R20, [R1+0xd38] ;  /* 0x000d380001147983 */ /* 0x000ea40000100a00 */
[C---:B---3--:R-:W-:Y:S02]  /*31570*/  IMAD.WIDE R4, R2.reuse, 0x2, R12 ;  /* 0x0000000202047825 */ /* 0x048fe400078e020c */
[----:B------:R-:W3:Y:S04]  /*31580*/  LDL.64 R12, [R1+0xd40] ;  /* 0x000d4000010c7983 */ /* 0x000ee80000100a00 */
[----:B0-----:R0:W3:Y:S01]  /*31590*/  LDG.E.U16 R29, [R8.64] ;  /* 0x00000004081d7981 */ /* 0x0010e2000c1e1500 */
[----:B------:R1:W-:Y:S02]  /*315a0*/  STL [R1+0x34c], R25 ;  /* 0x00034c1901007387 */ /* 0x0003e40000100800 */
[C---:B0-----:R-:W-:Y:S01]  /*315b0*/  IMAD.WIDE R8, R2.reuse, 0x2, R10 ;  /* 0x0000000202087825 */ /* 0x041fe200078e020a */
[----:B-1----:R4:W3:Y:S03]  /*315c0*/  LDG.E.U16 R25, [R4.64] ;  /* 0x0000000404197981 */ /* 0x0028e6000c1e1500 */
[C---:B----4-:R-:W-:Y:S01]  /*315d0*/  IMAD.WIDE R4, R2.reuse, 0x2, R14 ;  /* 0x0000000202047825 */ /* 0x050fe200078e020e */
[----:B--2---:R0:W-:Y:S03]  /*315e0*/  STL [R1+0x348], R18 ;  /* 0x0003481201007387 */ /* 0x0041e60000100800 */
[----:B------:R-:W2:Y:S01]  /*315f0*/  LDL.64 R10, [R1+0xd30] ;  /* 0x000d3000010a7983 */ /* 0x000ea20000100a00 */
[----:B0-----:R0:W4:Y:S04]  /*31600*/  LDG.E.U16 R18, [R6.64] ;  /* 0x0000000406127981 */ /* 0x001128000c1e1500 */
[----:B0-----:R-:W2:Y:S01]  /*31610*/  LDL.64 R6, [R1+0xd58] ;  /* 0x000d580001067983 */ /* 0x001ea20000100a00 */
[----:B------:R0:W-:Y:S02]  /*31620*/  STL [R1+0x344], R0 ;  /* 0x0003440001007387 */ /* 0x0001e40000100800 */
[----:B------:R-:W4:Y:S02]  /*31630*/  LDL.64 R16, [R1+0xd28] ;  /* 0x000d280001107983 */ /* 0x000f240000100a00 */
[----:B------:R-:W4:Y:S01]  /*31640*/  LDL.64 R14, [R1+0xd20] ;  /* 0x000d2000010e7983 */ /* 0x000f220000100a00 */
[----:B0-----:R0:W4:Y:S04]  /*31650*/  LDG.E.U16 R0, [R8.64] ;  /* 0x0000000408007981 */ /* 0x001128000c1e1500 */
[----:B0-----:R-:W4:Y:S01]  /*31660*/  LDL.64 R8, [R1+0xd50] ;  /* 0x000d500001087983 */ /* 0x001f220000100a00 */
[----:B------:R0:W-:Y:S03]  /*31670*/  STL [R1+0x340], R3 ;  /* 0x0003400301007387 */ /* 0x0001e60000100800 */
[----:B0-----:R0:W4:Y:S04]  /*31680*/  LDG.E.U16 R3, [R4.64] ;  /* 0x0000000404037981 */ /* 0x001128000c1e1500 */
[----:B0-----:R-:W4:Y:S01]  /*31690*/  LDL.64 R4, [R1+0xd48] ;  /* 0x000d480001047983 */ /* 0x001f220000100a00 */
[----:B---3--:R0:W-:Y:S02]  /*316a0*/  STL [R1+0x33c], R29 ;  /* 0x00033c1d01007387 */ /* 0x0081e40000100800 */
[----:B------:R1:W-:Y:S02]  /*316b0*/  STL [R1+0x338], R25 ;  /* 0x0003381901007387 */ /* 0x0003e40000100800 */
[----:B--2---:R-:W-:-:S05]  /*316c0*/  IMAD.WIDE R6, R2, 0x2, R6 ;  /* 0x0000000202067825 */ /* 0x004fca00078e0206 */
[----:B0-----:R0:W2:Y:S02]  /*316d0*/  LDG.E.U16 R29, [R6.64] ;  /* 0x00000004061d7981 */ /* 0x0010a4000c1e1500 */
[C---:B0-----:R-:W-:Y:S02]  /*316e0*/  IMAD.WIDE R6, R2.reuse, 0x2, R12 ;  /* 0x0000000202067825 */ /* 0x041fe400078e020c */
[----:B------:R-:W3:Y:S02]  /*316f0*/  LDL.64 R12, [R1+0xd18] ;  /* 0x000d1800010c7983 */ /* 0x000ee40000100a00 */
[C---:B----4-:R-:W-:Y:S02]  /*31700*/  IMAD.WIDE R8, R2.reuse, 0x2, R8 ;  /* 0x0000000202087825 */ /* 0x050fe400078e0208 */
[----:B------:R-:W-:Y:S04]  /*31710*/  STL [R1+0x334], R18 ;  /* 0x0003341201007387 */ /* 0x000fe80000100800 */
[----:B-1----:R0:W4:Y:S01]  /*31720*/  LDG.E.U16 R25, [R8.64] ;  /* 0x0000000408197981 */ /* 0x002122000c1e1500 */
[----:B------:R1:W-:Y:S03]  /*31730*/  STL [R1+0x330], R0 ;  /* 0x0003300001007387 */ /* 0x0003e60000100800 */
[----:B-1----:R1:W3:Y:S01]  /*31740*/  LDG.E.U16 R0, [R6.64] ;  /* 0x0000000406007981 */ /* 0x0022e2000c1e1500 */
[----:B------:R-:W-:-:S05]  /*31750*/  IMAD.WIDE R4, R2, 0x2, R4 ;  /* 0x0000000202047825 */ /* 0x000fca00078e0204 */
[----:B------:R1:W3:Y:S01]  /*31760*/  LDG.E.U16 R18, [R4.64] ;  /* 0x0000000404127981 */ /* 0x0002e2000c1e1500 */
[----:B0-----:R-:W-:-:S04]  /*31770*/  IMAD.WIDE R8, R2, 0x2, R20 ;  /* 0x0000000202087825 */ /* 0x001fc800078e0214 */
[C---:B-1----:R-:W-:Y:S01]  /*31780*/  IMAD.WIDE R6, R2.reuse, 0x2, R16 ;  /* 0x0000000202067825 */ /* 0x042fe200078e0210 */
[----:B------:R0:W-:Y:S03]  /*31790*/  STL [R1+0x32c], R3 ;  /* 0x00032c0301007387 */ /* 0x0001e60000100800 */
[----:B------:R-:W3:Y:S02]  /*317a0*/  LDL.64 R20, [R1+0xcf0] ;  /* 0x000cf00001147983 */ /* 0x000ee40000100a00 */
[C---:B------:R-:W-:Y:S02]  /*317b0*/  IMAD.WIDE R4, R2.reuse, 0x2, R10 ;  /* 0x0000000202047825 */ /* 0x040fe400078e020a */
[----:B------:R-:W3:Y:S04]  /*317c0*/  LDL.64 R10, [R1+0xcf8] ;  /* 0x000cf800010a7983 */ /* 0x000ee80000100a00 */
[----:B0-----:R0:W3:Y:S02]  /*317d0*/  LDG.E.U16 R3, [R8.64] ;  /* 0x0000000408037981 */ /* 0x0010e4000c1e1500 */
[----:B0-----:R-:W-:-:S02]  /*317e0*/  IMAD.WIDE R8, R2, 0x2, R14 ;  /* 0x0000000202087825 */ /* 0x001fc400078e020e */
[----:B--2---:R0:W-:Y:S04]  /*317f0*/  STL [R1+0x328], R29 ;  /* 0x0003281d01007387 */ /* 0x0041e80000100800 */
[----:B0-----:R3:W2:Y:S04]  /*31800*/  LDG.E.U16 R29, [R4.64] ;  /* 0x00000004041d7981 */ /* 0x0016a8000c1e1500 */
[----:B----4-:R0:W-:Y:S01]  /*31810*/  STL [R1+0x324], R25 ;  /* 0x0003241901007387 */ /* 0x0101e20000100800 */
[----:B------:R-:W4:Y:S02]  /*31820*/  LDL.64 R14, [R1+0xce8] ;  /* 0x000ce800010e7983 */ /* 0x000f240000100a00 */
[C---:B---3--:R-:W-:Y:S01]  /*31830*/  IMAD.WIDE R4, R2.reuse, 0x2, R12 ;  /* 0x0000000202047825 */ /* 0x048fe200078e020c */
[----:B0-----:R0:W3:Y:S04]  /*31840*/  LDG.E.U16 R25, [R6.64] ;  /* 0x0000000406197981 */ /* 0x0010e8000c1e1500 */
[----:B0-----:R-:W3:Y:S01]  /*31850*/  LDL.64 R6, [R1+0xd10] ;  /* 0x000d100001067983 */ /* 0x001ee20000100a00 */
        /* <DEDUP_REMOVED lines=8> */
[----:B------:R0:W-:Y:S03]  /*318e0*/  STL [R1+0x318], R3 ;  /* 0x0003180301007387 */ /* 0x0001e60000100800 */
[----:B--2---:R1:W-:Y:S01]  /*318f0*/  STL [R1+0x314], R29 ;  /* 0x0003141d01007387 */ /* 0x0043e20000100800 */
[----:B---3--:R-:W-:-:S05]  /*31900*/  IMAD.WIDE R6, R2, 0x2, R6 ;  /* 0x0000000202067825 */ /* 0x008fca00078e0206 */
        /* <DEDUP_REMOVED lines=76> */
[----:B------:R0:W-:Y:S04]  /*31dd0*/  STL [R1+0x208], R3 ;  /* 0x0002080301007387 */ /* 0x0001e80000100800 */
[----:B-1----:R1:W4:Y:S01]  /*31de0*/  LDG.E.U16 R0, [R8.64] ;  /* 0x0000000408007981 */ /* 0x002322000c1e1500 */
[----:B------:R-:W-:-:S05]  /*31df0*/  IMAD.WIDE R4, R2, 0x2, R4 ;  /* 0x0000000202047825 */ /* 0x000fca00078e0204 */
[----:B0-----:R0:W3:Y:S01]  /*31e00*/  LDG.E.U16 R3, [R4.64] ;  /* 0x0000000404037981 */ /* 0x0010e2000c1e1500 */
[----:B-1----:R-:W-:-:S03]  /*31e10*/  IMAD.WIDE R8, R2, 0x2, R20 ;  /* 0x0000000202087825 */ /* 0x002fc600078e0214 */
[----:B------:R1:W-:Y:S01]  /*31e20*/  STL [R1+0x204], R29 ;  /* 0x0002041d01007387 */ /* 0x0003e20000100800 */
[----:B------:R1:W-:Y:S02]  /*31e30*/  STL [R1+0x200], R25 ;  /* 0x0002001901007387 */ /* 0x0003e40000100800 */
[----:B------:R-:W3:Y:S02]  /*31e40*/  LDL.64 R20, [R1+0xbe8] ;  /* 0x000be80001147983 */ /* 0x000ee40000100a00 */
[C---:B0-----:R-:W-:Y:S01]  /*31e50*/  IMAD.WIDE R4, R2.reuse, 0x2, R10 ;  /* 0x0000000202047825 */ /* 0x041fe200078e020a */
[----:B-1----:R0:W3:Y:S04]  /*31e60*/  LDG.E.U16 R29, [R6.64] ;  /* 0x00000004061d7981 */ /* 0x0020e8000c1e1500 */
[----:B------:R1:W3:Y:S04]  /*31e70*/  LDG.E.U16 R25, [R8.64] ;  /* 0x0000000408197981 */ /* 0x0002e8000c1e1500 */
[----:B------:R-:W3:Y:S01]  /*31e80*/  LDL.64 R10, [R1+0xc08] ;  /* 0x000c0800010a7983 */ /* 0x000ee20000100a00 */
[----:B0-----:R-:W-:-:S04]  /*31e90*/  IMAD.WIDE R6, R2, 0x2, R16 ;  /* 0x0000000202067825 */ /* 0x001fc800078e0210 */
[C---:B-1----:R-:W-:Y:S01]  /*31ea0*/  IMAD.WIDE R8, R2.reuse, 0x2, R14 ;  /* 0x0000000202087825 */ /* 0x042fe200078e020e */
[----:B--2---:R0:W-:Y:S04]  /*31eb0*/  STL [R1+0x1cc], R18 ;  /* 0x0001cc1201007387 */ /* 0x0041e80000100800 */
[----:B0-----:R0:W2:Y:S04]  /*31ec0*/  LDG.E.U16 R18, [R4.64] ;  /* 0x0000000404127981 */ /* 0x0010a8000c1e1500 */
[----:B----4-:R1:W-:Y:S01]  /*31ed0*/  STL [R1+0x1c8], R0 ;  /* 0x0001c80001007387 */ /* 0x0103e20000100800 */
[----:B------:R-:W4:Y:S03]  /*31ee0*/  LDL.64 R16, [R1+0xbc8] ;  /* 0x000bc80001107983 */ /* 0x000f260000100a00 */
[----:B-1----:R1:W4:Y:S04]  /*31ef0*/  LDG.E.U16 R0, [R6.64] ;  /* 0x0000000406007981 */ /* 0x002328000c1e1500 */
[----:B-1----:R-:W4:Y:S01]  /*31f00*/  LDL.64 R6, [R1+0xc38] ;  /* 0x000c380001067983 */ /* 0x002f220000100a00 */
[----:B---3--:R1:W-:Y:S02]  /*31f10*/  STL [R1+0x1c4], R3 ;  /* 0x0001c40301007387 */ /* 0x0083e40000100800 */
[----:B0-----:R-:W-:-:S04]  /*31f20*/  IMAD.WIDE R4, R2, 0x2, R12 ;  /* 0x0000000202047825 */ /* 0x001fc800078e020c */
[----:B------:R-:W3:Y:S01]  /*31f30*/  LDL.64 R14, [R1+0xba8] ;  /* 0x000ba800010e7983 */ /* 0x000ee20000100a00 */
[----:B------:R-:W3:Y:S04]  /*31f40*/  LDL.64 R12, [R1+0xb88] ;  /* 0x000b8800010c7983 */ /* 0x000ee80000100a00 */
[----:B-1----:R0:W3:Y:S04]  /*31f50*/  LDG.E.U16 R3, [R8.64] ;  /* 0x0000000408037981 */ /* 0x0020e8000c1e1500 */
[----:B0-----:R-:W3:Y:S01]  /*31f60*/  LDL.64 R8, [R1+0xc30] ;  /* 0x000c300001087983 */ /* 0x001ee20000100a00 */
[----:B------:R0:W-:Y:S03]  /*31f70*/  STL [R1+0x1c0], R29 ;  /* 0x0001c01d01007387 */ /* 0x0001e60000100800 */
[----:B0-----:R0:W3:Y:S04]  /*31f80*/  LDG.E.U16 R29, [R4.64] ;  /* 0x00000004041d7981 */ /* 0x0010e8000c1e1500 */
[----:B0-----:R-:W3:Y:S01]  /*31f90*/  LDL.64 R4, [R1+0xc28] ;  /* 0x000c280001047983 */ /* 0x001ee20000100a00 */
[----:B------:R0:W-:Y:S03]  /*31fa0*/  STL [R1+0x1ac], R25 ;  /* 0x0001ac1901007387 */ /* 0x0001e60000100800 */
[----:B--2---:R1:W-:Y:S01]  /*31fb0*/  STL [R1+0x1a8], R18 ;  /* 0x0001a81201007387 */ /* 0x0043e20000100800 */
[----:B----4-:R-:W-:-:S05]  /*31fc0*/  IMAD.WIDE R6, R2, 0x2, R6 ;  /* 0x0000000202067825 */ /* 0x010fca00078e0206 */
[----:B0-----:R0:W2:Y:S01]  /*31fd0*/  LDG.E.U16 R25, [R6.64] ;  /* 0x0000000406197981 */ /* 0x0010a2000c1e1500 */
[----:B---3--:R-:W-:-:S05]  /*31fe0*/  IMAD.WIDE R8, R2, 0x2, R8 ;  /* 0x0000000202087825 */ /* 0x008fca00078e0208 */
[----:B-1----:R1:W3:Y:S01]  /*31ff0*/  LDG.E.U16 R18, [R8.64] ;  /* 0x0000000408127981 */ /* 0x0022e2000c1e1500 */
[----:B0-----:R-:W-:-:S04]  /*32000*/  IMAD.WIDE R6, R2, 0x2, R10 ;  /* 0x0000000202067825 */ /* 0x001fc800078e020a */
[----:B------:R-:W4:Y:S02]  /*32010*/  LDL.64 R10, [R1+0xb68] ;  /* 0x000b6800010a7983 */ /* 0x000f240000100a00 */
[----:B------:R-:W-:Y:S01]  /*32020*/  STL [R1+0x1a4], R0 ;  /* 0x0001a40001007387 */ /* 0x000fe20000100800 */
[----:B------:R0:W-:Y:S01]  /*32030*/  STL [R1+0x1a0], R3 ;  /* 0x0001a00301007387 */ /* 0x0001e20000100800 */
[----:B------:R0:W-:Y:S02]  /*32040*/  STL [R1+0x19c], R29 ;  /* 0x00019c1d01007387 */ /* 0x0001e40000100800 */
[C---:B-1----:R-:W-:Y:S02]  /*32050*/  IMAD.WIDE R8, R2.reuse, 0x2, R20 ;  /* 0x0000000202087825 */ /* 0x042fe400078e0214 */
[----:B------:R-:W4:Y:S04]  /*32060*/  LDL.64 R20, [R1+0xac8] ;  /* 0x000ac80001147983 */ /* 0x000f280000100a00 */
[----:B0-----:R0:W4:Y:S04]  /*32070*/  LDG.E.U16 R3, [R6.64] ;  /* 0x0000000406037981 */ /* 0x001128000c1e1500 */
[----:B------:R1:W4:Y:S01]  /*32080*/  LDG.E.U16 R29, [R8.64] ;  /* 0x00000004081d7981 */ /* 0x000322000c1e1500 */
[----:B------:R-:W-:-:S05]  /*32090*/  IMAD.WIDE R4, R2, 0x2, R4 ;  /* 0x0000000202047825 */ /* 0x000fca00078e0204 */
[----:B------:R1:W4:Y:S01]  /*320a0*/  LDG.E.U16 R0, [R4.64] ;  /* 0x0000000404007981 */ /* 0x000322000c1e1500 */
[----:B0-----:R-:W-:-:S04]  /*320b0*/  IMAD.WIDE R6, R2, 0x2, R14 ;  /* 0x0000000202067825 */ /* 0x001fc800078e020e */
[C---:B-1----:R-:W-:Y:S02]  /*320c0*/  IMAD.WIDE R4, R2.reuse, 0x2, R16 ;  /* 0x0000000202047825 */ /* 0x042fe400078e0210 */
[----:B------:R-:W4:Y:S04]  /*320d0*/  LDL.64 R16, [R1+0xb08] ;  /* 0x000b080001107983 */ /* 0x000f280000100a00 */
[----:B--2---:R0:W-:Y:S01]  /*320e0*/  STL [R1+0x198], R25 ;  /* 0x0001981901007387 */ /* 0x0041e20000100800 */
[----:B------:R-:W-:-:S03]  /*320f0*/  IMAD.WIDE R8, R2, 0x2, R12 ;  /* 0x0000000202087825 */ /* 0x000fc600078e020c */
[----:B0-----:R0:W2:Y:S04]  /*32100*/  LDG.E.U16 R25, [R4.64] ;  /* 0x0000000404197981 */ /* 0x0010a8000c1e1500 */
[----:B---3--:R1:W-:Y:S01]  /*32110*/  STL [R1+0x194], R18 ;  /* 0x0001941201007387 */ /* 0x0083e20000100800 */
[----:B------:R-:W3:Y:S03]  /*32120*/  LDL.64 R14, [R1+0xc20] ;  /* 0x000c2000010e7983 */ /* 0x000ee60000100a00 */
[----:B-1----:R1:W2:Y:S04]  /*32130*/  LDG.E.U16 R18, [R6.64] ;  /* 0x0000000406127981 */ /* 0x0022a8000c1e1500 */
[----:B-1----:R-:W2:Y:S01]  /*32140*/  LDL.64 R6, [R1+0xb48] ;  /* 0x000b480001067983 */ /* 0x002ea20000100a00 */
[----:B----4-:R1:W-:Y:S02]  /*32150*/  STL [R1+0x190], R0 ;  /* 0x0001900001007387 */ /* 0x0103e40000100800 */
[C---:B0-----:R-:W-:Y:S01]  /*32160*/  IMAD.WIDE R4, R2.reuse, 0x2, R10 ;  /* 0x0000000202047825 */ /* 0x041fe200078e020a */
[----:B------:R-:W4:Y:S04]  /*32170*/  LDL.64 R12, [R1+0xc18] ;  /* 0x000c1800010c7983 */ /* 0x000f280000100a00 */
[----:B------:R-:W3:Y:S04]  /*32180*/  LDL.64 R10, [R1+0xc10] ;  /* 0x000c1000010a7983 */ /* 0x000ee80000100a00 */
[----:B-1----:R0:W3:Y:S04]  /*32190*/  LDG.E.U16 R0, [R8.64] ;  /* 0x0000000408007981 */ /* 0x0020e8000c1e1500 */
[----:B0-----:R-:W3:Y:S01]  /*321a0*/  LDL.64 R8, [R1+0xb28] ;  /* 0x000b280001087983 */ /* 0x001ee20000100a00 */
[----:B------:R0:W-:Y:S02]  /*321b0*/  STL [R1+0x18c], R3 ;  /* 0x00018c0301007387 */ /* 0x0001e40000100800 */
[----:B------:R1:W-:Y:S01]  /*321c0*/  STL [R1+0x188], R29 ;  /* 0x0001881d01007387 */ /* 0x0003e20000100800 */
[----:B0-----:R0:W4:Y:S01]  /*321d0*/  LDG.E.U16 R3, [R4.64] ;  /* 0x0000000404037981 */ /* 0x001122000c1e1500 */
[----:B--2---:R-:W-:-:S05]  /*321e0*/  IMAD.WIDE R6, R2, 0x2, R6 ;  /* 0x0000000202067825 */ /* 0x004fca00078e0206 */
[----:B-1----:R1:W2:Y:S04]  /*321f0*/  LDG.E.U16 R29, [R6.64] ;  /* 0x00000004061d7981 */ /* 0x0022a8000c1e1500 */
[----:B-1----:R-:W2:Y:S01]  /*32200*/  LDL.64 R6, [R1+0xae8] ;  /* 0x000ae80001067983 */ /* 0x002ea20000100a00 */
[----:B0-----:R-:W-:-:S04]  /*32210*/  IMAD.WIDE R4, R2, 0x2, R16 ;  /* 0x0000000202047825 */ /* 0x001fc800078e0210 */
[----:B------:R0:W-:Y:S02]  /*32220*/  STL [R1+0x184], R25 ;  /* 0x0001841901007387 */ /* 0x0001e40000100800 */
[----:B------:R-:W4:Y:S02]  /*32230*/  LDL.64 R16, [R1+0xc00] ;  /* 0x000c000001107983 */ /* 0x000f240000100a00 */
[C---:B---3--:R-:W-:Y:S01]  /*32240*/  IMAD.WIDE R8, R2.reuse, 0x2, R8 ;  /* 0x0000000202087825 */ /* 0x048fe200078e0208 */
[----:B------:R1:W-:Y:S04]  /*32250*/  STL [R1+0x180], R18 ;  /* 0x0001801201007387 */ /* 0x0003e80000100800 */
[----:B0-----:R0:W3:Y:S02]  /*32260*/  LDG.E.U16 R25, [R8.64] ;  /* 0x0000000408197981 */ /* 0x0010e4000c1e1500 */
[----:B0-----:R-:W-:-:S02]  /*32270*/  IMAD.WIDE R8, R2, 0x2, R20 ;  /* 0x0000000202087825 */ /* 0x001fc400078e0214 */
[----:B------:R0:W3:Y:S02]  /*32280*/  LDG.E.U16 R21, [R4.64] ;  /* 0x0000000404157981 */ /* 0x0000e4000c1e1500 */
[----:B--2---:R-:W-:-:S05]  /*32290*/  IMAD.WIDE R6, R2, 0x2, R6 ;  /* 0x0000000202067825 */ /* 0x004fca00078e0206 */
[----:B-1----:R4:W2:Y:S04]  /*322a0*/  LDG.E.U16 R18, [R6.64] ;  /* 0x0000000406127981 */ /* 0x0028a8000c1e1500 */
[----:B------:R1:W-:Y:S01]  /*322b0*/  STL [R1+0x17c], R0 ;  /* 0x00017c0001007387 */ /* 0x0003e20000100800 */
[----:B0-----:R-:W-:-:S04]  /*322c0*/  IMAD.WIDE R4, R2, 0x2, R14 ;  /* 0x0000000202047825 */ /* 0x001fc800078e020e */
[----:B------:R-:W2:Y:S02]  /*322d0*/  LDL.64 R14, [R1+0xbd8] ;  /* 0x000bd800010e7983 */ /* 0x000ea40000100a00 */
[C---:B----4-:R-:W-:Y:S01]  /*322e0*/  IMAD.WIDE R6, R2.reuse, 0x2, R12 ;  /* 0x0000000202067825 */ /* 0x050fe200078e020c */
[----:B-1----:R0:W4:Y:S04]  /*322f0*/  LDG.E.U16 R0, [R8.64] ;  /* 0x0000000408007981 */ /* 0x002128000c1e1500 */
[----:B------:R-:W4:Y:S01]  /*32300*/  LDL.64 R12, [R1+0xbd0] ;  /* 0x000bd000010c7983 */ /* 0x000f220000100a00 */
[----:B------:R-:W-:Y:S02]  /*32310*/  STL [R1+0x178], R3 ;  /* 0x0001780301007387 */ /* 0x000fe40000100800 */
[----:B------:R1:W-:Y:S02]  /*32320*/  STL [R1+0x174], R29 ;  /* 0x0001741d01007387 */ /* 0x0003e40000100800 */
[----:B0-----:R-:W-:-:S02]  /*32330*/  IMAD.WIDE R8, R2, 0x2, R10 ;  /* 0x0000000202087825 */ /* 0x001fc400078e020a */
[----:B------:R-:W4:Y:S04]  /*32340*/  LDL.64 R10, [R1+0xbc0] ;  /* 0x000bc000010a7983 */ /* 0x000f280000100a00 */
[----:B-1----:R0:W4:Y:S04]  /*32350*/  LDG.E.U16 R29, [R6.64] ;  /* 0x00000004061d7981 */ /* 0x002128000c1e1500 */
[----:B------:R1:W4:Y:S04]  /*32360*/  LDG.E.U16 R3, [R4.64] ;  /* 0x0000000404037981 */ /* 0x000328000c1e1500 */
[----:B0-----:R-:W4:Y:S01]  /*32370*/  LDL.64 R6, [R1+0xbf8] ;  /* 0x000bf80001067983 */ /* 0x001f220000100a00 */
[----:B---3--:R0:W-:Y:S02]  /*32380*/  STL [R1+0x170], R25 ;  /* 0x0001701901007387 */ /* 0x0081e40000100800 */
[C---:B-1----:R-:W-:Y:S01]  /*32390*/  IMAD.WIDE R4, R2.reuse, 0x2, R16 ;  /* 0x0000000202047825 */ /* 0x042fe200078e0210 */
[----:B0-----:R0:W3:Y:S04]  /*323a0*/  LDG.E.U16 R25, [R8.64] ;  /* 0x0000000408197981 */ /* 0x0010e8000c1e1500 */
[----:B0-----:R-:W3:Y:S01]  /*323b0*/  LDL.64 R8, [R1+0xbf0] ;  /* 0x000bf00001087983 */ /* 0x001ee20000100a00 */
[----:B------:R0:W-:Y:S02]  /*323c0*/  STL [R1+0x16c], R21 ;  /* 0x00016c1501007387 */ /* 0x0001e40000100800 */
[----:B------:R-:W3:Y:S01]  /*323d0*/  LDL.64 R16, [R1+0xb80] ;  /* 0x000b800001107983 */ /* 0x000ee20000100a00 */
[----:B0-----:R-:W3:Y:S04]  /*323e0*/  LDL.64 R20, [R1+0xba0] ;  /* 0x000ba00001147983 */ /* 0x001ee80000100a00 */
[----:B--2---:R0:W-:Y:S04]  /*323f0*/  STL [R1+0x168], R18 ;  /* 0x0001681201007387 */ /* 0x0041e80000100800 */
[----:B0-----:R0:W2:Y:S04]  /*32400*/  LDG.E.U16 R18, [R4.64] ;  /* 0x0000000404127981 */ /* 0x0010a8000c1e1500 */
[----:B0-----:R-:W2:Y:S01]  /*32410*/  LDL.64 R4, [R1+0xbe0] ;  /* 0x000be00001047983 */ /* 0x001ea20000100a00 */
[----:B----4-:R0:W-:Y:S02]  /*32420*/  STL [R1+0x164], R0 ;  /* 0x0001640001007387 */ /* 0x0101e40000100800 */
[----:B------:R-:W-:-:S05]  /*32430*/  IMAD.WIDE R6, R2, 0x2, R6 ;  /* 0x0000000202067825 */ /* 0x000fca00078e0206 */
[----:B0-----:R0:W4:Y:S04]  /*32440*/  LDG.E.U16 R0, [R6.64] ;  /* 0x0000000406007981 */ /* 0x001128000c1e1500 */
[----:B------:R1:W-:Y:S01]  /*32450*/  STL [R1+0x160], R3 ;  /* 0x0001600301007387 */ /* 0x0003e20000100800 */
[----:B0-----:R-:W-:-:S03]  /*32460*/  IMAD.WIDE R6, R2, 0x2, R14 ;  /* 0x0000000202067825 */ /* 0x001fc600078e020e */
[----:B------:R-:W4:Y:S01]  /*32470*/  LDL.64 R14, [R1+0xb40] ;  /* 0x000b4000010e7983 */ /* 0x000f220000100a00 */
[----:B---3--:R-:W-:-:S03]  /*32480*/  IMAD.WIDE R8, R2, 0x2, R8 ;  /* 0x0000000202087825 */ /* 0x008fc600078e0208 */
[----:B------:R0:W-:Y:S04]  /*32490*/  STL [R1+0x15c], R29 ;  /* 0x00015c1d01007387 */ /* 0x0001e80000100800 */
[----:B-1----:R1:W3:Y:S01]  /*324a0*/  LDG.E.U16 R3, [R8.64] ;  /* 0x0000000408037981 */ /* 0x0022e2000c1e1500 */
[----:B--2---:R-:W-:-:S05]  /*324b0*/  IMAD.WIDE R4, R2, 0x2, R4 ;  /* 0x0000000202047825 */ /* 0x004fca00078e0204 */
[----:B0-----:R0:W2:Y:S04]  /*324c0*/  LDG.E.U16 R29, [R4.64] ;  /* 0x00000004041d7981 */ /* 0x0010a8000c1e1500 */
[----:B------:R0:W-:Y:S01]  /*324d0*/  STL [R1+0x158], R25 ;  /* 0x0001581901007387 */ /* 0x0001e20000100800 */
[----:B-1----:R-:W-:-:S04]  /*324e0*/  IMAD.WIDE R8, R2, 0x2, R12 ;  /* 0x0000000202087825 */ /* 0x002fc800078e020c */
[----:B------:R1:W-:Y:S02]  /*324f0*/  STL [R1+0x154], R18 ;  /* 0x0001541201007387 */ /* 0x0003e40000100800 */
[----:B------:R-:W2:Y:S02]  /*32500*/  LDL.64 R12, [R1+0xae0] ;  /* 0x000ae000010c7983 */ /* 0x000ea40000100a00 */
[C---:B0-----:R-:W-:Y:S01]  /*32510*/  IMAD.WIDE R4, R2.reuse, 0x2, R10 ;  /* 0x0000000202047825 */ /* 0x041fe200078e020a */
[----:B------:R0:W2:Y:S04]  /*32520*/  LDG.E.U16 R25, [R6.64] ;  /* 0x0000000406197981 */ /* 0x0000a8000c1e1500 */
[----:B------:R-:W2:Y:S04]  /*32530*/  LDL.64 R10, [R1+0xac0] ;  /* 0x000ac000010a7983 */ /* 0x000ea80000100a00 */
[----:B----4-:R4:W-:Y:S04]  /*32540*/  STL [R1+0x150], R0 ;  /* 0x0001500001007387 */ /* 0x0109e80000100800 */
[----:B-1----:R1:W2:Y:S04]  /*32550*/  LDG.E.U16 R18, [R8.64] ;  /* 0x0000000408127981 */ /* 0x0022a8000c1e1500 */
[----:B----4-:R4:W2:Y:S04]  /*32560*/  LDG.E.U16 R0, [R4.64] ;  /* 0x0000000404007981 */ /* 0x0108a8000c1e1500 */
[----:B----4-:R-:W4:Y:S01]  /*32570*/  LDL.64 R4, [R1+0xb60] ;  /* 0x000b600001047983 */ /* 0x010f220000100a00 */
[----:B-1----:R-:W-:-:S04]  /*32580*/  IMAD.WIDE R8, R2, 0x2, R16 ;  /* 0x0000000202087825 */ /* 0x002fc800078e0210 */
[----:B---3--:R1:W-:Y:S01]  /*32590*/  STL [R1+0x14c], R3 ;  /* 0x00014c0301007387 */ /* 0x0083e20000100800 */
[----:B--2---:R2:W-:Y:S01]  /*325a0*/  STL [R1+0x148], R29 ;  /* 0x0001481d01007387 */ /* 0x0045e20000100800 */
[----:B0-----:R-:W-:-:S04]  /*325b0*/  IMAD.WIDE R6, R2, 0x2, R20 ;  /* 0x0000000202067825 */ /* 0x001fc800078e0214 */
[----:B------:R-:W3:Y:S02]  /*325c0*/  LDL.64 R20, [R1+0xbb8] ;  /* 0x000bb80001147983 */ /* 0x000ee40000100a00 */
[----:B------:R-:W3:Y:S01]  /*325d0*/  LDL.64 R16, [R1+0xbb0] ;  /* 0x000bb00001107983 */ /* 0x000ee20000100a00 */
[----:B-1----:R0:W3:Y:S04]  /*325e0*/  LDG.E.U16 R3, [R6.64] ;  /* 0x0000000406037981 */ /* 0x0020e8000c1e1500 */
[----:B--2---:R1:W2:Y:S04]  /*325f0*/  LDG.E.U16 R29, [R8.64] ;  /* 0x00000004081d7981 */ /* 0x0042a8000c1e1500 */
[----:B-1----:R-:W2:Y:S01]  /*32600*/  LDL.64 R8, [R1+0xb20] ;  /* 0x000b200001087983 */ /* 0x002ea20000100a00 */
[----:B0-----:R-:W-:-:S04]  /*32610*/  IMAD.WIDE R6, R2, 0x2, R14 ;  /* 0x0000000202067825 */ /* 0x001fc800078e020e */
[----:B------:R-:W3:Y:S02]  /*32620*/  LDL.64 R14, [R1+0xb98] ;  /* 0x000b9800010e7983 */ /* 0x000ee40000100a00 */
[----:B------:R0:W-:Y:S02]  /*32630*/  STL [R1+0x144], R25 ;  /* 0x0001441901007387 */ /* 0x0001e40000100800 */
[----:B----4-:R-:W-:-:S05]  /*32640*/  IMAD.WIDE R4, R2, 0x2, R4 ;  /* 0x0000000202047825 */ /* 0x010fca00078e0204 */
[----:B0-----:R0:W4:Y:S04]  /*32650*/  LDG.E.U16 R25, [R4.64] ;  /* 0x0000000404197981 */ /* 0x001128000c1e1500 */
[----:B0-----:R-:W4:Y:S01]  /*32660*/  LDL.64 R4, [R1+0xb00] ;  /* 0x000b000001047983 */ /* 0x001f220000100a00 */
[----:B------:R0:W-:Y:S02]  /*32670*/  STL [R1+0x140], R18 ;  /* 0x0001401201007387 */ /* 0x0001e40000100800 */
[----:B------:R1:W-:Y:S01]  /*32680*/  STL [R1+0x13c], R0 ;  /* 0x00013c0001007387 */ /* 0x0003e20000100800 */
[----:B0-----:R0:W4:Y:S01]  /*32690*/  LDG.E.U16 R18, [R6.64] ;  /* 0x0000000406127981 */ /* 0x001122000c1e1500 */
[----:B--2---:R-:W-:-:S05]  /*326a0*/  IMAD.WIDE R8, R2, 0x2, R8 ;  /* 0x0000000202087825 */ /* 0x004fca00078e0208 */
[----:B-1----:R1:W2:Y:S01]  /*326b0*/  LDG.E.U16 R0, [R8.64] ;  /* 0x0000000408007981 */ /* 0x0022a2000c1e1500 */
[----:B0-----:R-:W-:-:S04]  /*326c0*/  IMAD.WIDE R6, R2, 0x2, R12 ;  /* 0x0000000202067825 */ /* 0x001fc800078e020c */
[----:B------:R-:W2:Y:S02]  /*326d0*/  LDL.64 R12, [R1+0xb90] ;  /* 0x000b9000010c7983 */ /* 0x000ea40000100a00 */
[C---:B-1----:R-:W-:Y:S02]  /*326e0*/  IMAD.WIDE R8, R2.reuse, 0x2, R10 ;  /* 0x0000000202087825 */ /* 0x042fe400078e020a */
[----:B------:R-:W2:Y:S02]  /*326f0*/  LDL.64 R10, [R1+0xb78] ;  /* 0x000b7800010a7983 */ /* 0x000ea40000100a00 */
[----:B---3--:R-:W-:Y:S02]  /*32700*/  STL [R1+0x138], R3 ;  /* 0x0001380301007387 */ /* 0x008fe40000100800 */
[----:B------:R0:W-:Y:S02]  /*32710*/  STL [R1+0x134], R29 ;  /* 0x0001341d01007387 */ /* 0x0001e40000100800 */
[----:B----4-:R1:W-:Y:S02]  /*32720*/  STL [R1+0x130], R25 ;  /* 0x0001301901007387 */ /* 0x0103e40000100800 */
[C---:B------:R-:W-:Y:S01]  /*32730*/  IMAD.WIDE R4, R2.reuse, 0x2, R4 ;  /* 0x0000000202047825 */ /* 0x040fe200078e0204 */
[----:B0-----:R0:W3:Y:S04]  /*32740*/  LDG.E.U16 R29, [R6.64] ;  /* 0x00000004061d7981 */ /* 0x0010e8000c1e1500 */
[----:B-1----:R1:W4:Y:S04]  /*32750*/  LDG.E.U16 R25, [R8.64] ;  /* 0x0000000408197981 */ /* 0x002328000c1e1500 */
[----:B------:R1:W3:Y:S01]  /*32760*/  LDG.E.U16 R3, [R4.64] ;  /* 0x0000000404037981 */ /* 0x0002e2000c1e1500 */
[----:B0-----:R-:W-:-:S04]  /*32770*/  IMAD.WIDE R6, R2, 0x2, R16 ;  /* 0x0000000202067825 */ /* 0x001fc800078e0210 */
[C---:B-1----:R-:W-:Y:S01]  /*32780*/  IMAD.WIDE R4, R2.reuse, 0x2, R20 ;  /* 0x0000000202047825 */ /* 0x042fe200078e0214 */
[----:B------:R-:W4:Y:S04]  /*32790*/  LDL.64 R16, [R1+0xb50] ;  /* 0x000b500001107983 */ /* 0x000f280000100a00 */
[----:B------:R-:W4:Y:S01]  /*327a0*/  LDL.64 R20, [R1+0xb58] ;  /* 0x000b580001147983 */ /* 0x000f220000100a00 */
[----:B------:R-:W-:-:S04]  /*327b0*/  IMAD.WIDE R8, R2, 0x2, R14 ;  /* 0x0000000202087825 */ /* 0x000fc800078e020e */
[----:B------:R0:W-:Y:S02]  /*327c0*/  STL [R1+0x12c], R18 ;  /* 0x00012c1201007387 */ /* 0x0001e40000100800 */
[----:B------:R-:W4:Y:S01]  /*327d0*/  LDL.64 R14, [R1+0xb38] ;  /* 0x000b3800010e7983 */ /* 0x000f220000100a00 */
[----:B0-----:R0:W4:Y:S04]  /*327e0*/  LDG.E.U16 R18, [R4.64] ;  /* 0x0000000404127981 */ /* 0x001128000c1e1500 */
[----:B--2---:R1:W-:Y:S04]  /*327f0*/  STL [R1+0x128], R0 ;  /* 0x0001280001007387 */ /* 0x0043e80000100800 */
[----:B-1----:R1:W2:Y:S01]  /*32800*/  LDG.E.U16 R0, [R6.64] ;  /* 0x0000000406007981 */ /* 0x0022a2000c1e1500 */
[----:B0-----:R-:W-:-:S03]  /*32810*/  IMAD.WIDE R4, R2, 0x2, R12 ;  /* 0x0000000202047825 */ /* 0x001fc600078e020c */
[----:B---3--:R0:W-:Y:S01]  /*32820*/  STL [R1+0x124], R3 ;  /* 0x0001240301007387 */ /* 0x0081e20000100800 */
[----:B-1----:R-:W-:-:S03]  /*32830*/  IMAD.WIDE R6, R2, 0x2, R10 ;  /* 0x0000000202067825 */ /* 0x002fc600078e020a */
[----:B0-----:R-:W3:Y:S01]  /*32840*/  LDL.LU R3, [R1+0xa68] ;  /* 0x000a680001037983 */ /* 0x001ee20000300800 */
[----:B------:R0:W-:Y:S03]  /*32850*/  STL [R1+0x120], R29 ;  /* 0x0001201d01007387 */ /* 0x0001e60000100800 */
[----:B0-----:R-:W3:Y:S01]  /*32860*/  LDL R29, [R1+0x6f4] ;  /* 0x0006f400011d7983 */ /* 0x001ee20000100800 */
[----:B----4-:R0:W-:Y:S03]  /*32870*/  STL [R1+0x10c], R25 ;  /* 0x00010c1901007387 */ /* 0x0101e60000100800 */
[----:B------:R-:W4:Y:S01]  /*32880*/  LDL.64 R12, [R1+0xb18] ;  /* 0x000b1800010c7983 */ /* 0x000f220000100a00 */
[----:B------:R-:W3:Y:S03]  /*32890*/  LDL.64 R10, [R1+0xb10] ;  /* 0x000b1000010a7983 */ /* 0x000ee60000100a00 */
[----:B0-----:R0:W3:Y:S04]  /*328a0*/  LDG.E.U16 R25, [R8.64] ;  /* 0x0000000408197981 */ /* 0x0010e8000c1e1500 */
[----:B0-----:R-:W4:Y:S01]  /*328b0*/  LDL.64 R8, [R1+0xb70] ;  /* 0x000b700001087983 */ /* 0x001f220000100a00 */
[----:B------:R0:W-:Y:S03]  /*328c0*/  STL [R1+0x108], R18 ;  /* 0x0001081201007387 */ /* 0x0001e60000100800 */
[----:B0-----:R0:W4:Y:S04]  /*328d0*/  LDG.E.U16 R18, [R4.64] ;  /* 0x0000000404127981 */ /* 0x001128000c1e1500 */
[----:B--2---:R1:W-:Y:S04]  /*328e0*/  STL [R1+0x104], R0 ;  /* 0x0001040001007387 */ /* 0x0043e80000100800 */
[----:B-1----:R1:W2:Y:S01]  /*328f0*/  LDG.E.U16 R0, [R6.64] ;  /* 0x0000000406007981 */ /* 0x0022a2000c1e1500 */
[----:B0-----:R-:W-:-:S04]  /*32900*/  IMAD.WIDE R4, R2, 0x2, R20 ;  /* 0x0000000202047825 */ /* 0x001fc800078e0214 */
[C---:B-1----:R-:W-:Y:S01]  /*32910*/  IMAD.WIDE R6, R2.reuse, 0x2, R16 ;  /* 0x0000000202067825 */ /* 0x042fe200078e0210 */
[----:B---3--:R0:W-:Y:S03]  /*32920*/  STL [R1+0x100], R25 ;  /* 0x0001001901007387 */ /* 0x0081e60000100800 */
[----:B------:R-:W3:Y:S02]  /*32930*/  LDL.64 R20, [R1+0xad8] ;  /* 0x000ad80001147983 */ /* 0x000ee40000100a00 */
[----:B------:R-:W3:Y:S02]  /*32940*/  LDL.LU R16, [R1+0x30] ;  /* 0x0000300001107983 */ /* 0x000ee40000300800 */
[----:B----4-:R-:W-:-:S05]  /*32950*/  IMAD.WIDE R8, R2, 0x2, R8 ;  /* 0x0000000202087825 */ /* 0x010fca00078e0208 */
[----:B0-----:R0:W4:Y:S04]  /*32960*/  LDG.E.U16 R25, [R8.64] ;  /* 0x0000000408197981 */ /* 0x001128000c1e1500 */
[----:B------:R1:W-:Y:S04]  /*32970*/  STL [R1+0xfc], R18 ;  /* 0x0000fc1201007387 */ /* 0x0003e80000100800 */
[----:B-1----:R-:W3:Y:S04]  /*32980*/  LDL.LU R18, [R1+0x24] ;  /* 0x0000240001127983 */ /* 0x002ee80000300800 */
[----:B--2---:R1:W-:Y:S04]  /*32990*/  STL [R1+0xf8], R0 ;  /* 0x0000f80001007387 */ /* 0x0043e80000100800 */
[----:B-1----:R1:W2:Y:S04]  /*329a0*/  LDG.E.U16 R0, [R4.64] ;  /* 0x0000000404007981 */ /* 0x0022a8000c1e1500 */
[----:B-1----:R-:W2:Y:S01]  /*329b0*/  LDL.64 R4, [R1+0xb30] ;  /* 0x000b300001047983 */ /* 0x002ea20000100a00 */
[----:B0-----:R-:W-:-:S04]  /*329c0*/  IMAD.WIDE R8, R2, 0x2, R14 ;  /* 0x0000000202087825 */ /* 0x001fc800078e020e */
[----:B------:R-:W3:Y:S01]  /*329d0*/  LDL.64 R14, [R1+0xab8] ;  /* 0x000ab800010e7983 */ /* 0x000ee20000100a00 */
[----:B------:R0:W3:Y:S02]  /*329e0*/  LDG.E.U16 R17, [R8.64] ;  /* 0x0000000408117981 */ /* 0x0000e4000c1e1500 */
[C---:B0-----:R-:W-:Y:S02]  /*329f0*/  IMAD.WIDE R8, R2.reuse, 0x2, R10 ;  /* 0x0000000202087825 */ /* 0x041fe400078e020a */
[----:B------:R-:W0:Y:S04]  /*32a00*/  LDS R10, [R19.X4+0x10100] ;  /* 0x01010000130a7984 */ /* 0x000e280000004800 */
[----:B----4-:R1:W-:Y:S04]  /*32a10*/  STL [R1+0xf4], R25 ;  /* 0x0000f41901007387 */ /* 0x0103e80000100800 */
[----:B-1----:R1:W4:Y:S02]  /*32a20*/  LDG.E.U16 R25, [R6.64] ;  /* 0x0000000406197981 */ /* 0x002324000c1e1500 */
[----:B-1----:R-:W-:-:S04]  /*32a30*/  IMAD.WIDE R6, R2, 0x2, R12 ;  /* 0x0000000202067825 */ /* 0x002fc800078e020c */
[----:B--2---:R-:W-:-:S05]  /*32a40*/  IMAD.WIDE R4, R2, 0x2, R4 ;  /* 0x0000000202047825 */ /* 0x004fca00078e0204 */
[----:B------:R1:W2:Y:S04]  /*32a50*/  LDG.E.U16 R11, [R4.64] ;  /* 0x00000004040b7981 */ /* 0x0002a8000c1e1500 */
[----:B-1----:R-:W2:Y:S01]  /*32a60*/  LDL.64 R4, [R1+0xaf8] ;  /* 0x000af80001047983 */ /* 0x002ea20000100a00 */
[----:B------:R1:W-:Y:S03]  /*32a70*/  STL [R1+0xf0], R0 ;  /* 0x0000f00001007387 */ /* 0x0003e60000100800 */
[----:B-1----:R1:W2:Y:S04]  /*32a80*/  LDG.E.U16 R0, [R6.64] ;  /* 0x0000000406007981 */ /* 0x0022a8000c1e1500 */
[----:B-1----:R-:W2:Y:S04]  /*32a90*/  LDL.64 R6, [R1+0xaf0] ;  /* 0x000af00001067983 */ /* 0x002ea80000100a00 */
[----:B----4-:R1:W-:Y:S01]  /*32aa0*/  STL [R1+0xec], R25 ;  /* 0x0000ec1901007387 */ /* 0x0103e20000100800 */
[----:B------:R-:W4:Y:S02]  /*32ab0*/  LDL.64 R12, [R1+0xad0] ;  /* 0x000ad000010c7983 */ /* 0x000f240000100a00 */
[----:B---3--:R3:W-:Y:S01]  /*32ac0*/  STL [R1+0xe8], R17 ;  /* 0x0000e81101007387 */ /* 0x0087e20000100800 */
[----:B-1----:R1:W4:Y:S02]  /*32ad0*/  LDG.E.U16 R25, [R8.64] ;  /* 0x0000000408197981 */ /* 0x002324000c1e1500 */
[----:B-1----:R-:W-:-:S02]  /*32ae0*/  IMAD.WIDE R8, R2, 0x2, R20 ;  /* 0x0000000202087825 */ /* 0x002fc400078e0214 */
[----:B--2---:R-:W-:Y:S02]  /*32af0*/  STL [R1+0xe4], R11 ;  /* 0x0000e40b01007387 */ /* 0x004fe40000100800 */
[----:B------:R-:W-:-:S05]  /*32b00*/  IMAD.WIDE R4, R2, 0x2, R4 ;  /* 0x0000000202047825 */ /* 0x000fca00078e0204 */
[----:B---3--:R1:W2:Y:S04]  /*32b10*/  LDG.E.U16 R17, [R4.64] ;  /* 0x0000000404117981 */ /* 0x0082a8000c1e1500 */
[----:B------:R3:W-:Y:S01]  /*32b20*/  STL [R1+0xe0], R0 ;  /* 0x0000e00001007387 */ /* 0x0007e20000100800 */
[----:B-1----:R-:W-:-:S04]  /*32b30*/  IMAD.WIDE R4, R2, 0x2, R14 ;  /* 0x0000000202047825 */ /* 0x002fc800078e020e */
[----:B------:R-:W-:-:S04]  /*32b40*/  IMAD.WIDE R6, R2, 0x2, R6 ;  /* 0x0000000202067825 */ /* 0x000fc800078e0206 */
[----:B---3--:R-:W-:Y:S02]  /*32b50*/  FADD R0, -R29, R3 ;  /* 0x000000031d007221 */ /* 0x008fe40000000100 */
[----:B------:R4:W3:Y:S04]  /*32b60*/  LDG.E.U16 R29, [R4.64] ;  /* 0x00000004041d7981 */ /* 0x0008e8000c1e1500 */
[----:B------:R1:W2:Y:S04]  /*32b70*/  LDG.E.U16 R11, [R6.64] ;  /* 0x00000004060b7981 */ /* 0x0002a8000c1e1500 */
[----:B-1----:R1:W2:Y:S04]  /*32b80*/  LDG.E.U16 R7, [R8.64] ;  /* 0x0000000408077981 */ /* 0x0022a8000c1e1500 */
[----:B-1----:R-:W2:Y:S01]  /*32b90*/  LDL.64 R8, [R1+0xab0] ;  /* 0x000ab00001087983 */ /* 0x002ea20000100a00 */
[----:B----4-:R-:W-:Y:S01]  /*32ba0*/  IMAD.WIDE R4, R2, 0x2, R12 ;  /* 0x0000000202047825 */ /* 0x010fe200078e020c */
[----:B------:R-:W-:-:S03]  /*32bb0*/  F2FP.BF16.PACK_AB R15, R18, R27 ;  /* 0x0000001b120f723e */ /* 0x000fc600000010ff */
[----:B------:R-:W4:Y:S01]  /*32bc0*/  LDL.LU R21, [R1+0xa6c] ;  /* 0x000a6c0001157983 */ /* 0x000f220000300800 */
[----:B------:R-:W4:Y:S04]  /*32bd0*/  LDL R20, [R1+0x6f0] ;  /* 0x0006f00001147983 */ /* 0x000f280000100800 */
[----:B------:R2:W4:Y:S01]  /*32be0*/  LDG.E.U16 R27, [R4.64] ;  /* 0x00000004041b7981 */ /* 0x000522000c1e1500 */
[----:B------:R-:W-:Y:S01]  /*32bf0*/  F2FP.BF16.PACK_AB R24, R16, R24 ;  /* 0x000000181018723e */ /* 0x000fe200000010ff */
[----:B------:R1:W-:Y:S01]  /*32c00*/  STL [R1+0xc], R25 ;  /* 0x00000c1901007387 */ /* 0x0003e20000100800 */
[----:B------:R-:W-:Y:S01]  /*32c10*/  F2FP.BF16.PACK_AB R13, R28, R26 ;  /* 0x0000001a1c0d723e */ /* 0x000fe200000010ff */
[----:B-1----:R-:W4:Y:S01]  /*32c20*/  LDL.LU R25, [R1+0xa70] ;  /* 0x000a700001197983 */ /* 0x002f220000300800 */
[----:B------:R-:W4:Y:S03]  /*32c30*/  LDL R3, [R1+0x6ec] ;  /* 0x0006ec0001037983 */ /* 0x000f260000100800 */
[----:B---3--:R-:W-:Y:S01]  /*32c40*/  STL [R1+0x2d60], R29 ;  /* 0x002d601d01007387 */ /* 0x008fe20000100800 */
[----:B------:R-:W-:Y:S02]  /*32c50*/  STL [R1+0x2d20], R24 ;  /* 0x002d201801007387 */ /* 0x000fe40000100800 */
[----:B------:R-:W0:Y:S02]  /*32c60*/  LDL.LU R6, [R1+0xa90] ;  /* 0x000a900001067983 */ /* 0x000e240000300800 */
[----:B--2---:R-:W-:-:S05]  /*32c70*/  IMAD.WIDE R4, R2, 0x2, R8 ;  /* 0x0000000202047825 */ /* 0x004fca00078e0208 */
[----:B------:R1:W2:Y:S01]  /*32c80*/  LDG.E.U16 R26, [R4.64] ;  /* 0x00000004041a7981 */ /* 0x0002a2000c1e1500 */
[----:B------:R-:W-:-:S03]  /*32c90*/  FMUL R0, R0, 1.4426950216293334961 ;  /* 0x3fb8aa3b00007820 */ /* 0x000fc60000400000 */
[----:B------:R-:W-:Y:S01]  /*32ca0*/  STL [R1+0x2d24], R15 ;  /* 0x002d240f01007387 */ /* 0x000fe20000100800 */
[----:B----4-:R-:W-:Y:S03]  /*32cb0*/  STL [R1+0x2d28], R27 ;  /* 0x002d281b01007387 */ /* 0x010fe60000100800 */
[----:B------:R-:W-:Y:S01]  /*32cc0*/  STL [R1+0x1c24], R2 ;  /* 0x001c240201007387 */ /* 0x000fe20000100800 */
[----:B------:R3:W-:Y:S01]  /*32cd0*/  STL [R1+0x8], R17 ;  /* 0x0000081101007387 */ /* 0x0007e20000100800 */
[----:B------:R-:W0:Y:S01]  /*32ce0*/  MUFU.EX2 R0, R0 ;  /* 0x0000000000007308 */ /* 0x000e220000000800 */
[----:B------:R-:W-:Y:S01]  /*32cf0*/  F2FP.BF16.PACK_AB R14, R23, R22 ;  /* 0x00000016170e723e */ /* 0x000fe200000010ff */
[----:B-1----:R-:W1:Y:S04]  /*32d00*/  LDS R5, [R19.X4+0x10180] ;  /* 0x0101800013057984 */ /* 0x002e680000004800 */
[----:B---3--:R-:W3:Y:S01]  /*32d10*/  LDL.LU R17, [R1+0x3f0] ;  /* 0x0003f00001117983 */ /* 0x008ee20000300800 */
[----:B------:R-:W4:Y:S02]  /*32d20*/  LDL.LU R16, [R1+0x3f4] ;  /* 0x0003f40001107983 */ /* 0x000f240000300800 */
[----:B------:R-:W4:Y:S02]  /*32d30*/  LDL.LU R15, [R1+0x3e0] ;  /* 0x0003e000010f7983 */ /* 0x000f240000300800 */
[----:B------:R-:W4:Y:S01]  /*32d40*/  LDL.LU R12, [R1+0x3e4] ;  /* 0x0003e400010c7983 */ /* 0x000f220000300800 */
[----:B------:R1:W-:Y:S04]  /*32d50*/  STL [R1+0x4], R11 ;  /* 0x0000040b01007387 */ /* 0x0003e80000100800 */
[----:B-1----:R-:W4:Y:S01]  /*32d60*/  LDL.LU R11, [R1+0x580] ;  /* 0x00058000010b7983 */ /* 0x002f220000300800 */
[----:B------:R-:W4:Y:S02]  /*32d70*/  LDL.LU R9, [R1+0x584] ;  /* 0x0005840001097983 */ /* 0x000f240000300800 */
[----:B------:R-:W4:Y:S02]  /*32d80*/  LDL.LU R8, [R1+0x570] ;  /* 0x0005700001087983 */ /* 0x000f240000300800 */
[----:B------:R1:W-:Y:S02]  /*32d90*/  STL [R1], R7 ;  /* 0x0000000701007387 */ /* 0x0003e40000100800 */
[----:B-1----:R-:W4:Y:S01]  /*32da0*/  LDL.LU R7, [R1+0x574] ;  /* 0x0005740001077983 */ /* 0x002f220000300800 */
[----:B------:R-:W-:Y:S02]  /*32db0*/  STL [R1+0x2d2c], R14 ;  /* 0x002d2c0e01007387 */ /* 0x000fe40000100800 */
[----:B------:R-:W-:Y:S02]  /*32dc0*/  STL [R1+0x2d30], R13 ;  /* 0x002d300d01007387 */ /* 0x000fe40000100800 */
[----:B0-----:R-:W-:Y:S01]  /*32dd0*/  FFMA R6, R0, R6, R10 ;  /* 0x0000000600067223 */ /* 0x001fe2000000000a */
[----:B--2---:R-:W-:Y:S04]  /*32de0*/  STL [R1+0x2d34], R26 ;  /* 0x002d341a01007387 */ /* 0x004fe80000100800 */
[----:B------:R0:W-:Y:S02]  /*32df0*/  STL [R1+0xa90], R6 ;  /* 0x000a900601007387 */ /* 0x0001e40000100800 */
[----:B0-----:R-:W-:-:S02]  /*32e00*/  FADD R6, -R3, R25 ;  /* 0x0000001903067221 */ /* 0x001fc40000000100 */
[----:B------:R-:W2:Y:S01]  /*32e10*/  LDL.LU R3, [R1+0x560] ;  /* 0x0005600001037983 */ /* 0x000ea20000300800 */
[----:B------:R-:W2:Y:S02]  /*32e20*/  LDL.LU R2, [R1+0x564] ;  /* 0x0005640001027983 */ /* 0x000ea40000300800 */
[C---:B---3--:R-:W-:Y:S02]  /*32e30*/  FMUL R14, R0.reuse, R17 ;  /* 0x00000011000e7220 */ /* 0x048fe40000400000 */
[C---:B----4-:R-:W-:Y:S02]  /*32e40*/  FMUL R10, R0.reuse, R16 ;  /* 0x00000010000a7220 */ /* 0x050fe40000400000 */
[C---:B------:R-:W-:Y:S02]  /*32e50*/  FMUL R13, R0.reuse, R15 ;  /* 0x0000000f000d7220 */ /* 0x040fe40000400000 */
[----:B------:R-:W-:Y:S02]  /*32e60*/  FMUL R12, R0, R12 ;  /* 0x0000000c000c7220 */ /* 0x000fe40000400000 */
[----:B------:R-:W-:Y:S01]  /*32e70*/  FADD R4, -R20, R21 ;  /* 0x0000001514047221 */ /* 0x000fe20000000100 */
[----:B------:R-:W-:Y:S01]  /*32e80*/  STL [R1+0x50], R14 ;  /* 0x0000500e01007387 */ /* 0x000fe20000100800 */
[----:B------:R0:W-:Y:S02]  /*32e90*/  STL [R1+0x54], R10 ;  /* 0x0000540a01007387 */ /* 0x0001e40000100800 */
[----:B------:R-:W-:Y:S02]  /*32ea0*/  STL [R1+0x40], R13 ;  /* 0x0000400d01007387 */ /* 0x000fe40000100800 */
[----:B------:R-:W-:Y:S01]  /*32eb0*/  STL [R1+0x44], R12 ;  /* 0x0000440c01007387 */ /* 0x000fe20000100800 */
[----:B------:R-:W3:Y:S04]  /*32ec0*/  LDL.LU R16, [R1+0x550] ;  /* 0x0005500001107983 */ /* 0x000ee80000300800 */
[----:B------:R-:W1:Y:S01]  /*32ed0*/  LDS R25, [R19.X4+0x10200] ;  /* 0x0102000013197984 */ /* 0x000e620000004800 */
[----:B------:R-:W-:-:S02]  /*32ee0*/  FMUL R9, R0, R9 ;  /* 0x0000000900097220 */ /* 0x000fc40000400000 */
[C---:B0-----:R-:W-:Y:S02]  /*32ef0*/  FMUL R10, R0.reuse, R11 ;  /* 0x0000000b000a7220 */ /* 0x041fe40000400000 */
[----:B------:R-:W-:-:S03]  /*32f00*/  FMUL R8, R0, R8 ;  /* 0x0000000800087220 */ /* 0x000fc60000400000 */
[----:B------:R0:W-:Y:S01]  /*32f10*/  STL [R1+0x30], R10 ;  /* 0x0000300a01007387 */ /* 0x0001e20000100800 */
[----:B------:R4:W-:Y:S02]  /*32f20*/  STL [R1+0x34], R9 ;  /* 0x0000340901007387 */ /* 0x0009e40000100800 */
[----:B------:R-:W3:Y:S02]  /*32f30*/  LDL.LU R11, [R1+0x554] ;  /* 0x00055400010b7983 */ /* 0x000ee40000300800 */
[----:B------:R0:W-:Y:S01]  /*32f40*/  STL [R1+0x20], R8 ;  /* 0x0000200801007387 */ /* 0x0001e20000100800 */
[----:B------:R-:W3:Y:S01]  /*32f50*/  LDL.LU R20, [R1+0x540] ;  /* 0x0005400001147983 */ /* 0x000ee20000300800 */
[----:B------:R-:W-:-:S05]  /*32f60*/  FMUL R7, R0, R7 ;  /* 0x0000000700077220 */ /* 0x000fca0000400000 */
[----:B------:R1:W-:Y:S01]  /*32f70*/  STL [R1+0x24], R7 ;  /* 0x0000240701007387 */ /* 0x0003e20000100800 */
[----:B------:R-:W3:Y:S02]  /*32f80*/  LDL.LU R21, [R1+0x544] ;  /* 0x0005440001157983 */ /* 0x000ee40000300800 */
[----:B0-----:R-:W3:Y:S02]  /*32f90*/  LDL.LU R10, [R1+0x530] ;  /* 0x00053000010a7983 */ /* 0x001ee40000300800 */
[----:B----4-:R-:W4:Y:S01]  /*32fa0*/  LDL.LU R9, [R1+0x534] ;  /* 0x0005340001097983 */ /* 0x010f220000300800 */
[----:B------:R-:W4:Y:S01]  /*32fb0*/  LDL.LU R18, [R1+0x520] ;  /* 0x0005200001127983 */ /* 0x000f220000300800 */
[C---:B--2---:R-:W-:Y:S02]  /*32fc0*/  FMUL R3, R0.reuse, R3 ;  /* 0x0000000300037220 */ /* 0x044fe40000400000 */
[----:B------:R-:W-:-:S03]  /*32fd0*/  FMUL R2, R0, R2 ;  /* 0x0000000200027220 */ /* 0x000fc60000400000 */
[----:B------:R0:W-:Y:S01]  /*32fe0*/  STL [R1+0x10], R3 ;  /* 0x0000100301007387 */ /* 0x0001e20000100800 */
[----:B------:R-:W2:Y:S02]  /*32ff0*/  LDL.LU R15, [R1+0x524] ;  /* 0x00052400010f7983 */ /* 0x000ea40000300800 */
[----:B------:R0:W-:Y:S02]  /*33000*/  STL [R1+0x14], R2 ;  /* 0x0000140201007387 */ /* 0x0001e40000100800 */
[----:B------:R-:W2:Y:S01]  /*33010*/  LDL.LU R14, [R1+0x510] ;  /* 0x00051000010e7983 */ /* 0x000ea20000300800 */
[----:B------:R-:W2:Y:S01]  /*33020*/  LDL.LU R13, [R1+0x514] ;  /* 0x00051400010d7983 */ /* 0x000ea20000300800 */
[----:B------:R-:W2:Y:S02]  /*33030*/  LDL.LU R8, [R1+0x500] ;  /* 0x0005000001087983 */ /* 0x000ea40000300800 */
[----:B-1----:R-:W2:Y:S01]  /*33040*/  LDL.LU R7, [R1+0x504] ;  /* 0x0005040001077983 */ /* 0x002ea20000300800 */
[----:B0-----:R-:W2:Y:S01]  /*33050*/  LDL.LU R3, [R1+0x4f0] ;  /* 0x0004f00001037983 */ /* 0x001ea20000300800 */
[----:B------:R-:W2:Y:S02]  /*33060*/  LDL.LU R2, [R1+0x4f4] ;  /* 0x0004f40001027983 */ /* 0x000ea40000300800 */
[----:B------:R-:W2:Y:S02]  /*33070*/  LDL.LU R12, [R1+0x4e0] ;  /* 0x0004e000010c7983 */ /* 0x000ea40000300800 */
[----:B---3--:R-:W-:-:S02]  /*33080*/  FMUL R17, R0, R11 ;  /* 0x0000000b00117220 */ /* 0x008fc40000400000 */
[----:B------:R-:W3:Y:S01]  /*33090*/  LDL.LU R11, [R1+0x4e4] ;  /* 0x0004e400010b7983 */ /* 0x000ee20000300800 */
[C---:B------:R-:W-:Y:S02]  /*330a0*/  FMUL R23, R0.reuse, R10 ;  /* 0x0000000a00177220 */ /* 0x040fe40000400000 */
[C---:B----4-:R-:W-:Y:S01]  /*330b0*/  FMUL R22, R0.reuse, R9 ;  /* 0x0000000900167220 */ /* 0x050fe20000400000 */
[----:B------:R-:W4:Y:S02]  /*330c0*/  LDL.LU R10, [R1+0x3d0] ;  /* 0x0003d000010a7983 */ /* 0x000f240000300800 */
[----:B------:R0:W-:Y:S02]  /*330d0*/  STL [R1+0x1f0], R23 ;  /* 0x0001f01701007387 */ /* 0x0001e40000100800 */
[----:B------:R-:W4:Y:S01]  /*330e0*/  LDL.LU R9, [R1+0x3d4] ;  /* 0x0003d40001097983 */ /* 0x000f220000300800 */
[----:B------:R2:W-:Y:S01]  /*330f0*/  STL [R1+0x1f4], R22 ;  /* 0x0001f41601007387 */ /* 0x0005e20000100800 */
[----:B0-----:R-:W-:-:S05]  /*33100*/  FMUL R23, R0, R18 ;  /* 0x0000001200177220 */ /* 0x001fca0000400000 */
[----:B------:R-:W-:Y:S01]  /*33110*/  STL [R1+0x1e0], R23 ;  /* 0x0001e01701007387 */ /* 0x000fe20000100800 */
[C---:B--2---:R-:W-:Y:S02]  /*33120*/  FMUL R22, R0.reuse, R15 ;  /* 0x0000000f00167220 */ /* 0x044fe40000400000 */
[C---:B------:R-:W-:Y:S02]  /*33130*/  FMUL R18, R0.reuse, R14 ;  /* 0x0000000e00127220 */ /* 0x040fe40000400000 */
[C---:B------:R-:W-:Y:S02]  /*33140*/  FMUL R15, R0.reuse, R13 ;  /* 0x0000000d000f7220 */ /* 0x040fe40000400000 */
[C---:B------:R-:W-:Y:S01]  /*33150*/  FMUL R14, R0.reuse, R8 ;  /* 0x00000008000e7220 */ /* 0x040fe20000400000 */
[----:B------:R-:W-:Y:S01]  /*33160*/  STL [R1+0x1e4], R22 ;  /* 0x0001e41601007387 */ /* 0x000fe20000100800 */
[----:B------:R-:W-:Y:S02]  /*33170*/  STL [R1+0x1d0], R18 ;  /* 0x0001d01201007387 */ /* 0x000fe40000100800 */
[----:B------:R-:W-:Y:S02]  /*33180*/  STL [R1+0x1d4], R15 ;  /* 0x0001d40f01007387 */ /* 0x000fe40000100800 */
[----:B------:R-:W2:Y:S02]  /*33190*/  LDL.LU R8, [R1+0x3c0] ;  /* 0x0003c00001087983 */ /* 0x000ea40000300800 */
[C---:B------:R-:W-:Y:S01]  /*331a0*/  FMUL R13, R0.reuse, R7 ;  /* 0x00000007000d7220 */ /* 0x040fe20000400000 */
[----:B------:R0:W-:Y:S01]  /*331b0*/  STL [R1+0x1b0], R14 ;  /* 0x0001b00e01007387 */ /* 0x0001e20000100800 */
[----:B------:R-:W2:Y:S03]  /*331c0*/  LDL.LU R7, [R1+0x3c4] ;  /* 0x0003c40001077983 */ /* 0x000ea60000300800 */
[----:B------:R1:W-:Y:S01]  /*331d0*/  STL [R1+0x1b4], R13 ;  /* 0x0001b40d01007387 */ /* 0x0003e20000100800 */
[----:B0-----:R-:W-:-:S03]  /*331e0*/  FMUL R14, R0, R3 ;  /* 0x00000003000e7220 */ /* 0x001fc60000400000 */
[----:B------:R-:W2:Y:S02]  /*331f0*/  LDL.LU R3, [R1+0x590] ;  /* 0x0005900001037983 */ /* 0x000ea40000300800 */
[----:B------:R0:W-:Y:S02]  /*33200*/  STL [R1+0x110], R14 ;  /* 0x0001100e01007387 */ /* 0x0001e40000100800 */
[C---:B-1----:R-:W-:Y:S02]  /*33210*/  FMUL R13, R0.reuse, R2 ;  /* 0x00000002000d7220 */ /* 0x042fe40000400000 */
[----:B------:R-:W2:Y:S01]  /*33220*/  LDL.LU R2, [R1+0x594] ;  /* 0x0005940001027983 */ /* 0x000ea20000300800 */
[C---:B------:R-:W-:Y:S02]  /*33230*/  FMUL R12, R0.reuse, R12 ;  /* 0x0000000c000c7220 */ /* 0x040fe40000400000 */
[C---:B---3--:R-:W-:Y:S01]  /*33240*/  FMUL R11, R0.reuse, R11 ;  /* 0x0000000b000b7220 */ /* 0x048fe20000400000 */
[----:B------:R1:W-:Y:S04]  /*33250*/  STL [R1+0x114], R13 ;  /* 0x0001140d01007387 */ /* 0x0003e80000100800 */
[----:B------:R-:W3:Y:S01]  /*33260*/  LDL.LU R15, [R1+0xa94] ;  /* 0x000a9400010f7983 */ /* 0x000ee20000300800 */
[----:B----4-:R-:W-:-:S02]  /*33270*/  FMUL R10, R0, R10 ;  /* 0x0000000a000a7220 */ /* 0x010fc40000400000 */
[----:B------:R4:W-:Y:S02]  /*33280*/  STL [R1+0xd0], R12 ;  /* 0x0000d00c01007387 */ /* 0x0009e40000100800 */
[C---:B------:R-:W-:Y:S01]  /*33290*/  FMUL R9, R0.reuse, R9 ;  /* 0x0000000900097220 */ /* 0x040fe20000400000 */
[----:B------:R4:W-:Y:S01]  /*332a0*/  STL [R1+0xd4], R11 ;  /* 0x0000d40b01007387 */ /* 0x0009e20000100800 */
[----:B0-----:R-:W3:Y:S02]  /*332b0*/  LDL.LU R14, [R1+0x3f8] ;  /* 0x0003f800010e7983 */ /* 0x001ee40000300800 */
[----:B------:R0:W-:Y:S01]  /*332c0*/  STL [R1+0xc0], R10 ;  /* 0x0000c00a01007387 */ /* 0x0001e20000100800 */
[----:B-1----:R-:W3:Y:S01]  /*332d0*/  LDL.LU R13, [R1+0x3fc] ;  /* 0x0003fc00010d7983 */ /* 0x002ee20000300800 */
[----:B------:R1:W-:Y:S03]  /*332e0*/  STL [R1+0xc4], R9 ;  /* 0x0000c40901007387 */ /* 0x0003e60000100800 */
[----:B----4-:R-:W4:Y:S01]  /*332f0*/  LDL.LU R12, [R1+0x3e8] ;  /* 0x0003e800010c7983 */ /* 0x010f220000300800 */
[----:B------:R-:W3:Y:S03]  /*33300*/  LDL.LU R11, [R1+0x3ec] ;  /* 0x0003ec00010b7983 */ /* 0x000ee60000300800 */
[----:B0-----:R-:W3:Y:S04]  /*33310*/  LDL.LU R10, [R1+0x588] ;  /* 0x00058800010a7983 */ /* 0x001ee80000300800 */
[----:B-1----:R-:W3:Y:S01]  /*33320*/  LDL.LU R9, [R1+0x58c] ;  /* 0x00058c0001097983 */ /* 0x002ee20000300800 */
[----:B------:R-:W-:-:S02]  /*33330*/  FMUL R16, R0, R16 ;  /* 0x0000001000107220 */ /* 0x000fc40000400000 */
[C---:B------:R-:W-:Y:S02]  /*33340*/  FMUL R20, R0.reuse, R20 ;  /* 0x0000001400147220 */ /* 0x040fe40000400000 */
[C---:B------:R-:W-:Y:S02]  /*33350*/  FMUL R21, R0.reuse, R21 ;  /* 0x0000001500157220 */ /* 0x040fe40000400000 */
[C---:B--2---:R-:W-:Y:S02]  /*33360*/  FMUL R22, R0.reuse, R8 ;  /* 0x0000000800167220 */ /* 0x044fe40000400000 */
[----:B------:R-:W2:Y:S01]  /*33370*/  LDL.LU R8, [R1+0x578] ;  /* 0x0005780001087983 */ /* 0x000ea20000300800 */
[C---:B------:R-:W-:Y:S02]  /*33380*/  FMUL R18, R0.reuse, R7 ;  /* 0x0000000700127220 */ /* 0x040fe40000400000 */
[----:B------:R-:W-:Y:S02]  /*33390*/  STL [R1+0xb0], R22 ;  /* 0x0000b01601007387 */ /* 0x000fe40000100800 */
[----:B------:R-:W2:Y:S01]  /*333a0*/  LDL.LU R7, [R1+0x57c] ;  /* 0x00057c0001077983 */ /* 0x000ea20000300800 */
[----:B------:R0:W-:Y:S02]  /*333b0*/  STL [R1+0xb4], R18 ;  /* 0x0000b41201007387 */ /* 0x0001e40000100800 */
[----:B0-----:R-:W-:-:S02]  /*333c0*/  FMUL R18, R0, R3 ;  /* 0x0000000300127220 */ /* 0x001fc40000400000 */
[----:B------:R-:W-:Y:S01]  /*333d0*/  FMUL R0, R0, R2 ;  /* 0x0000000200007220 */ /* 0x000fe20000400000 */
[----:B------:R-:W2:Y:S02]  /*333e0*/  LDL.LU R3, [R1+0x568] ;  /* 0x0005680001037983 */ /* 0x000ea40000300800 */
[----:B------:R-:W-:Y:S02]  /*333f0*/  STL [R1+0xa0], R18 ;  /* 0x0000a01201007387 */ /* 0x000fe40000100800 */
[----:B------:R-:W2:Y:S02]  /*33400*/  LDL.LU R2, [R1+0x56c] ;  /* 0x00056c0001027983 */ /* 0x000ea40000300800 */
[----:B------:R-:W-:-:S06]  /*33410*/  FMUL R4, R4, 1.4426950216293334961 ;  /* 0x3fb8aa3b04047820 */ /* 0x000fcc0000400000 */
[----:B------:R-:W3:Y:S01]  /*33420*/  MUFU.EX2 R4, R4 ;  /* 0x0000000400047308 */ /* 0x000ee20000000800 */
[----:B------:R0:W-:Y:S02]  /*33430*/  STL [R1+0xa4], R0 ;  /* 0x0000a40001007387 */ /* 0x0001e40000100800 */
[----:B0-----:R-:W-:-:S05]  /*33440*/  FMUL R0, R6, 1.4426950216293334961 ;  /* 0x3fb8aa3b06007820 */ /* 0x001fca0000400000 */
[----:B------:R0:W1:Y:S01]  /*33450*/  MUFU.EX2 R28, R0 ;  /* 0x00000000001c7308 */ /* 0x0000620000000800 */
[C---:B---3--:R-:W-:Y:S02]  /*33460*/  FFMA R15, R4.reuse, R15, R5 ;  /* 0x0000000f040f7223 */ /* 0x048fe40000000005 */
[C---:B------:R-:W-:Y:S02]  /*33470*/  FMUL R6, R4.reuse, R13 ;  /* 0x0000000d04067220 */ /* 0x040fe40000400000 */
[C---:B----4-:R-:W-:Y:S02]  /*33480*/  FMUL R5, R4.reuse, R12 ;  /* 0x0000000c04057220 */ /* 0x050fe40000400000 */
[C---:B0-----:R-:W-:Y:S01]  /*33490*/  FMUL R0, R4.reuse, R14 ;  /* 0x0000000e04007220 */ /* 0x041fe20000400000 */
[----:B------:R-:W-:Y:S04]  /*334a0*/  STL [R1+0xa94], R15 ;  /* 0x000a940f01007387 */ /* 0x000fe80000100800 */
[----:B------:R0:W-:Y:S01]  /*334b0*/  STL [R1+0x58], R0 ;  /* 0x0000580001007387 */ /* 0x0001e20000100800 */
[----:B------:R-:W-:Y:S02]  /*334c0*/  STL [R1+0x5c], R6 ;  /* 0x00005c0601007387 */ /* 0x000fe40000100800 */
[----:B------:R3:W-:Y:S02]  /*334d0*/  STL [R1+0x48], R5 ;  /* 0x0000480501007387 */ /* 0x0007e40000100800 */
[----:B0-----:R-:W-:-:S02]  /*334e0*/  FMUL R0, R4, R11 ;  /* 0x0000000b04007220 */ /* 0x001fc40000400000 */
[----:B---3--:R-:W-:-:S03]  /*334f0*/  FMUL R5, R4, R10 ;  /* 0x0000000a04057220 */ /* 0x008fc60000400000 */
[----:B------:R0:W-:Y:S01]  /*33500*/  STL [R1+0x4c], R0 ;  /* 0x00004c0001007387 */ /* 0x0001e20000100800 */
[----:B------:R-:W3:Y:S02]  /*33510*/  LDL.LU R14, [R1+0x558] ;  /* 0x00055800010e7983 */ /* 0x000ee40000300800 */
[----:B------:R2:W-:Y:S02]  /*33520*/  STL [R1+0x38], R5 ;  /* 0x0000380501007387 */ /* 0x0005e40000100800 */
[----:B------:R-:W4:Y:S02]  /*33530*/  LDL.LU R13, [R1+0x55c] ;  /* 0x00055c00010d7983 */ /* 0x000f240000300800 */
[----:B0-----:R-:W-:-:S05]  /*33540*/  FMUL R0, R4, R9 ;  /* 0x0000000904007220 */ /* 0x001fca0000400000 */
[----:B------:R0:W-:Y:S01]  /*33550*/  STL [R1+0x3c], R0 ;  /* 0x00003c0001007387 */ /* 0x0001e20000100800 */
[----:B------:R-:W4:Y:S02]  /*33560*/  LDL.LU R12, [R1+0x548] ;  /* 0x00054800010c7983 */ /* 0x000f240000300800 */
[C---:B--2---:R-:W-:Y:S02]  /*33570*/  FMUL R5, R4.reuse, R8 ;  /* 0x0000000804057220 */ /* 0x044fe40000400000 */
[----:B0-----:R-:W-:-:S03]  /*33580*/  FMUL R0, R4, R7 ;  /* 0x0000000704007220 */ /* 0x001fc60000400000 */
[----:B------:R-:W-:Y:S01]  /*33590*/  STL [R1+0x28], R5 ;  /* 0x0000280501007387 */ /* 0x000fe20000100800 */
[----:B------:R-:W2:Y:S02]  /*335a0*/  LDL.LU R11, [R1+0x54c] ;  /* 0x00054c00010b7983 */ /* 0x000ea40000300800 */
[----:B------:R0:W-:Y:S02]  /*335b0*/  STL [R1+0x2c], R0 ;  /* 0x00002c0001007387 */ /* 0x0001e40000100800 */
[----:B------:R-:W2:Y:S02]  /*335c0*/  LDL.LU R10, [R1+0x538] ;  /* 0x00053800010a7983 */ /* 0x000ea40000300800 */
[C---:B------:R-:W-:Y:S02]  /*335d0*/  FMUL R3, R4.reuse, R3 ;  /* 0x0000000304037220 */ /* 0x040fe40000400000 */
[C---:B0-----:R-:W-:Y:S02]  /*335e0*/  FMUL R0, R4.reuse, R2 ;  /* 0x0000000204007220 */ /* 0x041fe40000400000 */
[----:B------:R-:W2:Y:S01]  /*335f0*/  LDL.LU R2, [R1+0x53c] ;  /* 0x00053c0001027983 */ /* 0x000ea20000300800 */
[----:B------:R0:W-:Y:S02]  /*33600*/  STL [R1+0x18], R3 ;  /* 0x0000180301007387 */ /* 0x0001e40000100800 */
[----:B------:R-:W2:Y:S02]  /*33610*/  LDL.LU R9, [R1+0x528] ;  /* 0x0005280001097983 */ /* 0x000ea40000300800 */
[----:B------:R1:W-:Y:S01]  /*33620*/  STL [R1+0x1c], R0 ;  /* 0x00001c0001007387 */ /* 0x0003e20000100800 */
[----:B------:R-:W2:Y:S01]  /*33630*/  LDL.LU R8, [R1+0x52c] ;  /* 0x00052c0001087983 */ /* 0x000ea20000300800 */
[----:B------:R-:W2:Y:S02]  /*33640*/  LDL.LU R7, [R1+0x518] ;  /* 0x0005180001077983 */ /* 0x000ea40000300800 */
[----:B------:R-:W2:Y:S02]  /*33650*/  LDL.LU R6, [R1+0x51c] ;  /* 0x00051c0001067983 */ /* 0x000ea40000300800 */
[----:B------:R-:W2:Y:S01]  /*33660*/  LDL.LU R5, [R1+0x508] ;  /* 0x0005080001057983 */ /* 0x000ea20000300800 */
[----:B0-----:R-:W2:Y:S01]  /*33670*/  LDL.LU R3, [R1+0x50c] ;  /* 0x00050c0001037983 */ /* 0x001ea20000300800 */
[----:B-1----:R-:W2:Y:S02]  /*33680*/  LDL.LU R0, [R1+0x4f8] ;  /* 0x0004f80001007983 */ /* 0x002ea40000300800 */
[----:B---3--:R-:W-:-:S02]  /*33690*/  FMUL R18, R4, R14 ;  /* 0x0000000e04127220 */ /* 0x008fc40000400000 */
[----:B----4-:R-:W-:-:S05]  /*336a0*/  FMUL R19, R4, R13 ;  /* 0x0000000d04137220 */ /* 0x010fca0000400000 */
[----:B------:R-:W-:Y:S01]  /*336b0*/  STL.64 [R1+0x2b80], R18 ;  /* 0x002b801201007387 */ /* 0x000fe20000100a00 */
[----:B------:R-:W-:Y:S02]  /*336c0*/  STL.64 [R1+0x2b78], R16 ;  /* 0x002b781001007387 */ /* 0x000fe40000100a00 */
[C---:B------:R-:W-:Y:S02]  /*336d0*/  FMUL R22, R4.reuse, R12 ;  /* 0x0000000c04167220 */ /* 0x040fe40000400000 */
[C---:B--2---:R-:W-:Y:S02]  /*336e0*/  FMUL R23, R4.reuse, R11 ;  /* 0x0000000b04177220 */ /* 0x044fe40000400000 */
[----:B------:R-:W-:-:S03]  /*336f0*/  FMUL R10, R4, R10 ;  /* 0x0000000a040a7220 */ /* 0x000fc60000400000 */
[----:B------:R-:W-:Y:S01]  /*33700*/  STL.64 [R1+0x2b90], R22 ;  /* 0x002b901601007387 */ /* 0x000fe20000100a00 */
[----:B------:R-:W-:Y:S02]  /*33710*/  STL.64 [R1+0x2b88], R20 ;  /* 0x002b881401007387 */ /* 0x000fe40000100a00 */
[C---:B------:R-:W-:Y:S02]  /*33720*/  FMUL R2, R4.reuse, R2 ;  /* 0x0000000204027220 */ /* 0x040fe40000400000 */
[----:B------:R-:W-:-:S03]  /*33730*/  FMUL R9, R4, R9 ;  /* 0x0000000904097220 */ /* 0x000fc60000400000 */
[----:B------:R0:W-:Y:S01]  /*33740*/  STL [R1+0x2b64], R2 ;  /* 0x002b640201007387 */ /* 0x0001e20000100800 */
[----:B------:R-:W-:Y:S02]  /*33750*/  STL [R1+0x1f8], R10 ;  /* 0x0001f80a01007387 */ /* 0x000fe40000100800 */
[C---:B------:R-:W-:Y:S02]  /*33760*/  FMUL R7, R4.reuse, R7 ;  /* 0x0000000704077220 */ /* 0x040fe40000400000 */
[----:B------:R-:W-:Y:S02]  /*33770*/  STL [R1+0x1e8], R9 ;  /* 0x0001e80901007387 */ /* 0x000fe40000100800 */
[C---:B------:R-:W-:Y:S02]  /*33780*/  FMUL R6, R4.reuse, R6 ;  /* 0x0000000604067220 */ /* 0x040fe40000400000 */
[C---:B0-----:R-:W-:Y:S02]  /*33790*/  FMUL R2, R4.reuse, R8 ;  /* 0x0000000804027220 */ /* 0x041fe40000400000 */
[----:B------:R-:W-:-:S02]  /*337a0*/  FMUL R5, R4, R5 ;  /* 0x0000000504057220 */ /* 0x000fc40000400000 */
[C---:B------:R-:W-:Y:S01]  /*337b0*/  FMUL R3, R4.reuse, R3 ;  /* 0x0000000304037220 */ /* 0x040fe20000400000 */
[----:B------:R0:W-:Y:S04]  /*337c0*/  STL [R1+0x1ec], R2 ;  /* 0x0001ec0201007387 */ /* 0x0001e80000100800 */
[----:B0-----:R-:W2:Y:S01]  /*337d0*/  LDL.LU R2, [R1+0x4fc] ;  /* 0x0004fc0001027983 */ /* 0x001ea20000300800 */
[----:B------:R-:W-:Y:S02]  /*337e0*/  STL [R1+0x1d8], R7 ;  /* 0x0001d80701007387 */ /* 0x000fe40000100800 */
[----:B------:R-:W-:Y:S02]  /*337f0*/  STL [R1+0x1dc], R6 ;  /* 0x0001dc0601007387 */ /* 0x000fe40000100800 */
[----:B------:R-:W3:Y:S01]  /*33800*/  LDL.LU R15, [R1+0x4e8] ;  /* 0x0004e800010f7983 */ /* 0x000ee20000300800 */
[----:B------:R-:W-:Y:S01]  /*33810*/  STL [R1+0x1b8], R5 ;  /* 0x0001b80501007387 */ /* 0x000fe20000100800 */
[----:B------:R0:W-:Y:S03]  /*33820*/  STL [R1+0x1bc], R3 ;  /* 0x0001bc0301007387 */ /* 0x0001e60000100800 */
[----:B0-----:R-:W4:Y:S01]  /*33830*/  LDL.LU R3, [R1+0x4ec] ;  /* 0x0004ec0001037983 */ /* 0x001f220000300800 */
[----:B------:R-:W-:-:S02]  /*33840*/  FMUL R0, R4, R0 ;  /* 0x0000000004007220 */ /* 0x000fc40000400000 */
[----:B------:R-:W4:Y:S03]  /*33850*/  LDL.LU R16, [R1+0xa58] ;  /* 0x000a580001107983 */ /* 0x000f260000300800 */
[----:B------:R0:W-:Y:S01]  /*33860*/  STL [R1+0x118], R0 ;  /* 0x0001180001007387 */ /* 0x0001e20000100800 */
[----:B------:R-:W4:Y:S02]  /*33870*/  LDL.LU R12, [R1+0xa5c] ;  /* 0x000a5c00010c7983 */ /* 0x000f240000300800 */
[----:B------:R-:W4:Y:S02]  /*33880*/  LDL.LU R17, [R1+0xa50] ;  /* 0x000a500001117983 */ /* 0x000f240000300800 */
[----:B------:R-:W4:Y:S01]  /*33890*/  LDL.LU R11, [R1+0xa54] ;  /* 0x000a5400010b7983 */ /* 0x000f220000300800 */
[----:B------:R-:W4:Y:S01]  /*338a0*/  LDL.LU R18, [R1+0xa48] ;  /* 0x000a480001127983 */ /* 0x000f220000300800 */
[----:B------:R-:W4:Y:S02]  /*338b0*/  LDL.LU R10, [R1+0xa4c] ;  /* 0x000a4c00010a7983 */ /* 0x000f240000300800 */
[----:B------:R-:W4:Y:S02]  /*338c0*/  LDL.LU R19, [R1+0xa3c] ;  /* 0x000a3c0001137983 */ /* 0x000f240000300800 */
[----:B------:R-:W4:Y:S01]  /*338d0*/  LDL.LU R8, [R1+0xa44] ;  /* 0x000a440001087983 */ /* 0x000f220000300800 */
[----:B0-----:R-:W4:Y:S01]  /*338e0*/  LDL.LU R0, [R1+0xa34] ;  /* 0x000a340001007983 */ /* 0x001f220000300800 */
[----:B------:R-:W4:Y:S02]  /*338f0*/  LDL.LU R9, [R1+0xa38] ;  /* 0x000a380001097983 */ /* 0x000f240000300800 */
[----:B------:R-:W4:Y:S02]  /*33900*/  LDL.LU R5, [R1+0xa2c] ;  /* 0x000a2c0001057983 */ /* 0x000f240000300800 */
[----:B------:R-:W4:Y:S01]  /*33910*/  LDL.LU R7, [R1+0xa30] ;  /* 0x000a300001077983 */ /* 0x000f220000300800 */
[----:B------:R-:W4:Y:S01]  /*33920*/  LDL.LU R23, [R1+0x3c8] ;  /* 0x0003c80001177983 */ /* 0x000f220000300800 */
[----:B------:R-:W4:Y:S02]  /*33930*/  LDL.LU R22, [R1+0x3cc] ;  /* 0x0003cc0001167983 */ /* 0x000f240000300800 */
[----:B------:R-:W4:Y:S02]  /*33940*/  LDL.LU R21, [R1+0x598] ;  /* 0x0005980001157983 */ /* 0x000f240000300800 */
[----:B------:R-:W4:Y:S01]  /*33950*/  LDL.LU R20, [R1+0x59c] ;  /* 0x00059c0001147983 */ /* 0x000f220000300800 */
[----:B------:R-:W4:Y:S01]  /*33960*/  LDL.LU R6, [R1+0xa24] ;  /* 0x000a240001067983 */ /* 0x000f220000300800 */
[----:B------:R-:W4:Y:S02]  /*33970*/  LDL.LU R26, [R1+0xa28] ;  /* 0x000a2800011a7983 */ /* 0x000f240000300800 */
[----:B------:R-:W4:Y:S02]  /*33980*/  LDL.LU R13, [R1+0xa1c] ;  /* 0x000a1c00010d7983 */ /* 0x000f240000300800 */
[----:B------:R-:W4:Y:S02]  /*33990*/  LDL.LU R14, [R1+0xa20] ;  /* 0x000a2000010e7983 */ /* 0x000f240000300800 */
[----:B--2---:R-:W-:-:S02]  /*339a0*/  FMUL R2, R4, R2 ;  /* 0x0000000204027220 */ /* 0x004fc40000400000 */
[----:B---3--:R-:W-:-:S03]  /*339b0*/  FMUL R24, R4, R15 ;  /* 0x0000000f04187220 */ /* 0x008fc60000400000 */
[----:B------:R0:W-:Y:S04]  /*339c0*/  STL [R1+0x2b6c], R2 ;  /* 0x002b6c0201007387 */ /* 0x0001e80000100800 */
[----:B0-----:R-:W2:Y:S01]  /*339d0*/  LDL.LU R2, [R1+0x3dc] ;  /* 0x0003dc0001027983 */ /* 0x001ea20000300800 */
[----:B------:R-:W3:Y:S02]  /*339e0*/  LDL.LU R27, [R1+0xa14] ;  /* 0x000a1400011b7983 */ /* 0x000ee40000300800 */
[----:B----4-:R-:W-:Y:S01]  /*339f0*/  FMUL R3, R4, R3 ;  /* 0x0000000304037220 */ /* 0x010fe20000400000 */
[----:B------:R-:W3:Y:S04]  /*33a00*/  LDL.LU R15, [R1+0xa18] ;  /* 0x000a1800010f7983 */ /* 0x000ee80000300800 */
[----:B------:R0:W-:Y:S04]  /*33a10*/  STL [R1+0xd8], R24 ;  /* 0x0000d81801007387 */ /* 0x0001e80000100800 */
[----:B0-----:R-:W4:Y:S01]  /*33a20*/  LDL.LU R24, [R1+0xa0c] ;  /* 0x000a0c0001187983 */ /* 0x001f220000300800 */
[----:B------:R-:W4:Y:S02]  /*33a30*/  LDL.LU R29, [R1+0xa10] ;  /* 0x000a1000011d7983 */ /* 0x000f240000300800 */
[----:B------:R0:W-:Y:S02]  /*33a40*/  STL [R1+0x2b68], R3 ;  /* 0x002b680301007387 */ /* 0x0001e40000100800 */
[----:B0-----:R-:W2:Y:S01]  /*33a50*/  LDL.LU R3, [R1+0x3d8] ;  /* 0x0003d80001037983 */ /* 0x001ea20000300800 */
[----:B------:R-:W-:-:S02]  /*33a60*/  F2FP.BF16.PACK_AB R12, R16, R12 ;  /* 0x0000000c100c723e */ /* 0x000fc400000010ff */
[----:B------:R-:W-:Y:S02]  /*33a70*/  F2FP.BF16.PACK_AB R11, R17, R11 ;  /* 0x0000000b110b723e */ /* 0x000fe400000010ff */
[----:B------:R-:W-:Y:S02]  /*33a80*/  F2FP.BF16.PACK_AB R10, R18, R10 ;  /* 0x0000000a120a723e */ /* 0x000fe400000010ff */
[----:B------:R-:W-:Y:S02]  /*33a90*/  F2FP.BF16.PACK_AB R8, R19, R8 ;  /* 0x000000081308723e */ /* 0x000fe400000010ff */
[----:B------:R-:W-:Y:S01]  /*33aa0*/  F2FP.BF16.PACK_AB R9, R0, R9 ;  /* 0x000000090009723e */ /* 0x000fe200000010ff */
[----:B--2---:R-:W-:-:S05]  /*33ab0*/  FMUL R3, R4, R3 ;  /* 0x0000000304037220 */ /* 0x004fca0000400000 */
[----:B------:R0:W-:Y:S02]  /*33ac0*/  STL [R1+0xc8], R3 ;  /* 0x0000c80301007387 */ /* 0x0001e40000100800 */
[C---:B0-----:R-:W-:Y:S02]  /*33ad0*/  FMUL R3, R4.reuse, R2 ;  /* 0x0000000204037220 */ /* 0x041fe40000400000 */
[----:B------:R-:W-:-:S03]  /*33ae0*/  FMUL R2, R4, R23 ;  /* 0x0000001704027220 */ /* 0x000fc60000400000 */
[----:B------:R0:W-:Y:S02]  /*33af0*/  STL [R1+0xcc], R3 ;  /* 0x0000cc0301007387 */ /* 0x0001e40000100800 */
[----:B0-----:R-:W-:-:S05]  /*33b00*/  FMUL R3, R4, R22 ;  /* 0x0000001604037220 */ /* 0x001fca0000400000 */
[----:B------:R0:W-:Y:S01]  /*33b10*/  STL [R1+0x2b70], R3 ;  /* 0x002b700301007387 */ /* 0x0001e20000100800 */
[----:B------:R1:W-:Y:S02]  /*33b20*/  STL [R1+0xb8], R2 ;  /* 0x0000b80201007387 */ /* 0x0003e40000100800 */
[C---:B0-----:R-:W-:Y:S02]  /*33b30*/  FMUL R3, R4.reuse, R21 ;  /* 0x0000001504037220 */ /* 0x041fe40000400000 */
[----:B-1----:R-:W-:-:S03]  /*33b40*/  FMUL R2, R4, R20 ;  /* 0x0000001404027220 */ /* 0x002fc60000400000 */
[----:B------:R-:W-:Y:S01]  /*33b50*/  STL [R1+0xa8], R3 ;  /* 0x0000a80301007387 */ /* 0x000fe20000100800 */
[----:B------:R-:W-:Y:S02]  /*33b60*/  STL [R1+0x2d38], R12 ;  /* 0x002d380c01007387 */ /* 0x000fe40000100800 */
[----:B------:R0:W-:Y:S02]  /*33b70*/  STL [R1+0xac], R2 ;  /* 0x0000ac0201007387 */ /* 0x0001e40000100800 */
[----:B------:R-:W-:Y:S01]  /*33b80*/  STL [R1+0x2d3c], R11 ;  /* 0x002d3c0b01007387 */ /* 0x000fe20000100800 */
[----:B------:R-:W-:Y:S01]  /*33b90*/  STL [R1+0x2d40], R10 ;  /* 0x002d400a01007387 */ /* 0x000fe20000100800 */
[----:B------:R-:W-:Y:S02]  /*33ba0*/  STL [R1+0x2d44], R8 ;  /* 0x002d440801007387 */ /* 0x000fe40000100800 */
[----:B------:R-:W-:Y:S01]  /*33bb0*/  STL [R1+0x2d48], R9 ;  /* 0x002d480901007387 */ /* 0x000fe20000100800 */
[----:B0-----:R-:W2:Y:S04]  /*33bc0*/  LDL.LU R2, [R1+0xa98] ;  /* 0x000a980001027983 */ /* 0x001ea80000300800 */
[----:B------:R-:W0:Y:S01]  /*33bd0*/  S2R R16, SR_TID.X ;  /* 0x0000000000107919 */ /* 0x000e220000002100 */
[----:B------:R-:W-:-:S02]  /*33be0*/  F2FP.BF16.PACK_AB R7, R5, R7 ;  /* 0x000000070507723e */ /* 0x000fc400000010ff */
[----:B------:R-:W-:Y:S02]  /*33bf0*/  F2FP.BF16.PACK_AB R6, R6, R26 ;  /* 0x0000001a0606723e */ /* 0x000fe400000010ff */
[----:B------:R-:W-:Y:S01]  /*33c00*/  F2FP.BF16.PACK_AB R4, R13, R14 ;  /* 0x0000000e0d04723e */ /* 0x000fe200000010ff */
[----:B---3--:R-:W-:Y:S01]  /*33c10*/  F2FP.BF16.PACK_AB R5, R27, R15 ;  /* 0x0000000f1b05723e */ /* 0x008fe200000010ff */
[----:B------:R1:W-:Y:S01]  /*33c20*/  STL [R1+0x2d4c], R7 ;  /* 0x002d4c0701007387 */ /* 0x0003e20000100800 */
[----:B------:R-:W-:Y:S02]  /*33c30*/  STL [R1+0x2d50], R6 ;  /* 0x002d500601007387 */ /* 0x000fe40000100800 */
[----:B------:R-:W3:Y:S02]  /*33c40*/  LDL.LU R14, [R1+0xa04] ;  /* 0x000a0400010e7983 */ /* 0x000ee40000300800 */
[----:B------:R-:W-:Y:S01]  /*33c50*/  STL [R1+0x2d54], R4 ;  /* 0x002d540401007387 */ /* 0x000fe20000100800 */
[----:B----4-:R-:W-:Y:S01]  /*33c60*/  F2FP.BF16.PACK_AB R0, R24, R29 ;  /* 0x0000001d1800723e */ /* 0x010fe200000010ff */
[----:B------:R-:W-:Y:S04]  /*33c70*/  STL [R1+0x2d58], R5 ;  /* 0x002d580501007387 */ /* 0x000fe80000100800 */
[----:B0-----:R-:W-:Y:S01]  /*33c80*/  STL [R1+0x2d64], R16 ;  /* 0x002d641001007387 */ /* 0x001fe20000100800 */
[----:B------:R-:W-:Y:S01]  /*33c90*/  LOP3.LUT R17, R16, 0x1c, RZ, 0xc0, !PT ;  /* 0x0000001c10117812 */ /* 0x000fe200078ec0ff */
[----:B------:R-:W4:Y:S02]  /*33ca0*/  LDL.LU R23, [R1+0x9f4] ;  /* 0x0009f40001177983 */ /* 0x000f240000300800 */
[----:B------:R-:W3:Y:S01]  /*33cb0*/  LDL.LU R19, [R1+0x9e4] ;  /* 0x0009e40001137983 */ /* 0x000ee20000300800 */
[----:B------:R-:W-:Y:S01]  /*33cc0*/  STL [R1+0x2d5c], R0 ;  /* 0x002d5c0001007387 */ /* 0x000fe20000100800 */
[----:B------:R-:W-:Y:S02]  /*33cd0*/  STL [R1+0x2adc], R28 ;  /* 0x002adc1c01007387 */ /* 0x000fe40000100800 */
[----:B------:R-:W-:Y:S01]  /*33ce0*/  LDS R0, [R17.X4+0x10300] ;  /* 0x0103000011007984 */ /* 0x000fe20000004800 */
[----:B------:R-:W0:Y:S04]  /*33cf0*/  S2R R29, SR_TID.X ;  /* 0x00000000001d7919 */ /* 0x000e280000002100 */
[----:B------:R-:W-:Y:S01]  /*33d00*/  LDS R3, [R17.X4+0x10380] ;  /* 0x0103800011037984 */ /* 0x000fe20000004800 */
[----:B0-----:R-:W-:-:S02]  /*33d10*/  LOP3.LUT R13, R29, 0x3f, RZ, 0xc0, !PT ;  /* 0x0000003f1d0d7812 */ /* 0x001fc400078ec0ff */
[----:B-1----:R-:W-:Y:S01]  /*33d20*/  SHF.R.S32.HI R7, RZ, 0x6, R29 ;  /* 0x00000006ff077819 */ /* 0x002fe2000001141d */
[----:B--2---:R-:W-:-:S05]  /*33d30*/  FFMA R2, R28, R2, R25 ;  /* 0x000000021c027223 */ /* 0x004fca0000000019 */
[----:B------:R-:W-:Y:S02]  /*33d40*/  STL [R1+0xa98], R2 ;  /* 0x000a980201007387 */ /* 0x000fe40000100800 */
[----:B------:R-:W0:Y:S04]  /*33d50*/  LDS R2, [R17.X4+0x10280] ;  /* 0x0102800011027984 */ /* 0x000e280000004800 */
[----:B------:R-:W-:Y:S06]  /*33d60*/  BAR.SYNC.DEFER_BLOCKING 0x0 ;  /* 0x0000000000007b1d */ /* 0x000fec0000010000 */
[----:B0-----:R0:W-:Y:S01]  /*33d70*/  STL [R1+0xa14], R2 ;  /* 0x000a140201007387 */ /* 0x0011e20000100800 */
[----:B------:R-:W2:Y:S02]  /*33d80*/  LDL.LU R18, [R1+0x9d4] ;  /* 0x0009d40001127983 */ /* 0x000ea40000300800 */
[----:B------:R1:W-:Y:S02]  /*33d90*/  STL [R1+0xa10], R0 ;  /* 0x000a100001007387 */ /* 0x0003e40000100800 */
[----:B------:R-:W2:Y:S01]  /*33da0*/  LDL.LU R29, [R1+0x9c4] ;  /* 0x0009c400011d7983 */ /* 0x000ea20000300800 */
[----:B------:R-:W2:Y:S01]  /*33db0*/  LDL.LU R24, [R1+0x9b4] ;  /* 0x0009b40001187983 */ /* 0x000ea20000300800 */
[----:B------:R-:W2:Y:S01]  /*33dc0*/  LDL.LU R25, [R1+0x9a4] ;  /* 0x0009a40001197983 */ /* 0x000ea20000300800 */
[----:B------:R-:W-:Y:S01]  /*33dd0*/  SGXT R7, R7, 0x1 ;  /* 0x000000010707781a */ /* 0x000fe20000000200 */
[C---:B0-----:R-:W-:Y:S01]  /*33de0*/  IMAD.SHL.U32 R2, R13.reuse, 0x2, RZ ;  /* 0x000000020d027824 */ /* 0x041fe200078e00ff */
[----:B-1----:R-:W2:Y:S01]  /*33df0*/  LDL.LU R0, [R1+0x994] ;  /* 0x0009940001007983 */ /* 0x002ea20000300800 */
[----:B------:R-:W-:Y:S02]  /*33e00*/  STL [R1+0xa0c], R3 ;  /* 0x000a0c0301007387 */ /* 0x000fe40000100800 */
[----:B------:R-:W2:Y:S02]  /*33e10*/  LDL.LU R16, [R1+0x984] ;  /* 0x0009840001107983 */ /* 0x000ea40000300800 */
[----:B------:R-:W2:Y:S01]  /*33e20*/  LDL.LU R5, [R1+0x974] ;  /* 0x0009740001057983 */ /* 0x000ea20000300800 */
[----:B------:R-:W2:Y:S01]  /*33e30*/  LDL.LU R4, [R1+0x964] ;  /* 0x0009640001047983 */ /* 0x000ea20000300800 */
[----:B------:R-:W2:Y:S02]  /*33e40*/  LDL.LU R27, [R1+0x954] ;  /* 0x00095400011b7983 */ /* 0x000ea40000300800 */
[----:B------:R-:W2:Y:S01]  /*33e50*/  LDL.LU R15, [R1+0x944] ;  /* 0x00094400010f7983 */ /* 0x000ea20000300800 */
[----:B------:R-:W-:Y:S01]  /*33e60*/  LOP3.LUT R2, R2, 0x90, R7, 0x78, !PT ;  /* 0x0000009002027812 */ /* 0x000fe200078e7807 */
[----:B------:R-:W-:Y:S01]  /*33e70*/  STL [R1+0x2d68], R17 ;  /* 0x002d681101007387 */ /* 0x000fe20000100800 */
[----:B------:R-:W2:Y:S02]  /*33e80*/  LDL.LU R6, [R1+0x934] ;  /* 0x0009340001067983 */ /* 0x000ea40000300800 */
[----:B------:R-:W2:Y:S02]  /*33e90*/  LDL.LU R9, [R1+0x924] ;  /* 0x0009240001097983 */ /* 0x000ea40000300800 */
[----:B------:R-:W2:Y:S01]  /*33ea0*/  LDL.LU R8, [R1+0x914] ;  /* 0x0009140001087983 */ /* 0x000ea20000300800 */
[----:B------:R-:W2:Y:S04]  /*33eb0*/  LDL.LU R10, [R1+0x904] ;  /* 0x00090400010a7983 */ /* 0x000ea80000300800 */
[----:B---3--:R0:W-:Y:S01]  /*33ec0*/  STS.U16 [R2+0x10000], R14 ;  /* 0x0100000e02007388 */ /* 0x0081e20000000400 */
[----:B------:R-:W3:Y:S02]  /*33ed0*/  LDL.LU R26, [R1+0x8f4] ;  /* 0x0008f400011a7983 */ /* 0x000ee40000300800 */
[----:B----4-:R1:W-:Y:S02]  /*33ee0*/  STS.U16 [R2+0x10400], R23 ;  /* 0x0104001702007388 */ /* 0x0103e40000000400 */
[----:B------:R4:W-:Y:S01]  /*33ef0*/  STS.U16 [R2+0x10800], R19 ;  /* 0x0108001302007388 */ /* 0x0009e20000000400 */
[----:B0-----:R-:W3:Y:S01]  /*33f00*/  LDL.LU R14, [R1+0x8e4] ;  /* 0x0008e400010e7983 */ /* 0x001ee20000300800 */
[----:B------:R-:W3:Y:S02]  /*33f10*/  LDL.LU R11, [R1+0x8d4] ;  /* 0x0008d400010b7983 */ /* 0x000ee40000300800 */
[----:B------:R-:W3:Y:S02]  /*33f20*/  LDL.LU R12, [R1+0x8c4] ;  /* 0x0008c400010c7983 */ /* 0x000ee40000300800 */
[----:B------:R-:W3:Y:S01]  /*33f30*/  LDL.LU R3, [R1+0x8b4] ;  /* 0x0008b40001037983 */ /* 0x000ee20000300800 */
[----:B------:R-:W3:Y:S01]  /*33f40*/  LDL.LU R20, [R1+0x8a4] ;  /* 0x0008a40001147983 */ /* 0x000ee20000300800 */
[----:B------:R-:W3:Y:S02]  /*33f50*/  LDL.LU R21, [R1+0x894] ;  /* 0x0008940001157983 */ /* 0x000ee40000300800 */
[----:B-1----:R-:W3:Y:S02]  /*33f60*/  LDL.LU R23, [R1+0x884] ;  /* 0x0008840001177983 */ /* 0x002ee40000300800 */
[----:B----4-:R-:W4:Y:S01]  /*33f70*/  LDL.LU R19, [R1+0x870] ;  /* 0x0008700001137983 */ /* 0x010f220000300800 */
[----:B--2---:R-:W-:Y:S01]  /*33f80*/  STS.U16 [R2+0x10c00], R18 ;  /* 0x010c001202007388 */ /* 0x004fe20000000400 */
[----:B------:R0:W-:Y:S03]  /*33f90*/  STS.U16 [R2+0x11000], R29 ;  /* 0x0110001d02007388 */ /* 0x0001e60000000400 */
[----:B0-----:R-:W2:Y:S01]  /*33fa0*/  LDL.LU R29, [R1+0x860] ;  /* 0x00086000011d7983 */ /* 0x001ea20000300800 */
[----:B------:R-:W2:Y:S02]  /*33fb0*/  LDL.LU R22, [R1+0x850] ;  /* 0x0008500001167983 */ /* 0x000ea40000300800 */
[----:B------:R0:W-:Y:S02]  /*33fc0*/  STS.U16 [R2+0x11400], R24 ;  /* 0x0114001802007388 */ /* 0x0001e40000000400 */
[----:B------:R-:W2:Y:S01]  /*33fd0*/  LDL.LU R18, [R1+0x840] ;  /* 0x0008400001127983 */ /* 0x000ea20000300800 */
[----:B0-----:R-:W2:Y:S04]  /*33fe0*/  LDL.LU R24, [R1+0x830] ;  /* 0x0008300001187983 */ /* 0x001ea80000300800 */
[----:B------:R-:W-:Y:S01]  /*33ff0*/  STS.U16 [R2+0x11800], R25 ;  /* 0x0118001902007388 */ /* 0x000fe20000000400 */
[----:B------:R-:W-:Y:S02]  /*34000*/  STS.U16 [R2+0x11c00], R0 ;  /* 0x011c000002007388 */ /* 0x000fe40000000400 */
[----:B------:R-:W-:Y:S02]  /*34010*/  STS.U16 [R2+0x12000], R16 ;  /* 0x0120001002007388 */ /* 0x000fe40000000400 */
[----:B------:R-:W-:Y:S01]  /*34020*/  STS.U16 [R2+0x12400], R5 ;  /* 0x0124000502007388 */ /* 0x000fe20000000400 */
[----:B------:R-:W-:Y:S01]  /*34030*/  STS.U16 [R2+0x12800], R4 ;  /* 0x0128000402007388 */ /* 0x000fe20000000400 */
[----:B------:R0:W-:Y:S02]  /*34040*/  STS.U16 [R2+0x12c00], R27 ;  /* 0x012c001b02007388 */ /* 0x0001e40000000400 */
[----:B------:R1:W-:Y:S02]  /*34050*/  STS.U16 [R2+0x13000], R15 ;  /* 0x0130000f02007388 */ /* 0x0003e40000000400 */
[----:B------:R-:W-:Y:S01]  /*34060*/  STS.U16 [R2+0x13400], R6 ;  /* 0x0134000602007388 */ /* 0x000fe20000000400 */
[----:B------:R-:W-:Y:S01]  /*34070*/  STS.U16 [R2+0x13800], R9 ;  /* 0x0138000902007388 */ /* 0x000fe20000000400 */
[----:B------:R-:W-:Y:S02]  /*34080*/  STS.U16 [R2+0x13c00], R8 ;  /* 0x013c000802007388 */ /* 0x000fe40000000400 */
[----:B------:R-:W-:Y:S01]  /*34090*/  STS.U16 [R2+0x14000], R10 ;  /* 0x0140000a02007388 */ /* 0x000fe20000000400 */
[----:B0-----:R-:W2:Y:S01]  /*340a0*/  LDL.LU R27, [R1+0x820] ;  /* 0x00082000011b7983 */ /* 0x001ea20000300800 */
[----:B-1----:R-:W2:Y:S02]  /*340b0*/  LDL.LU R15, [R1+0x810] ;  /* 0x00081000010f7983 */ /* 0x002ea40000300800 */
[----:B---3--:R0:W-:Y:S02]  /*340c0*/  STS.U16 [R2+0x14400], R26 ;  /* 0x0144001a02007388 */ /* 0x0081e40000000400 */
[----:B------:R1:W-:Y:S01]  /*340d0*/  STS.U16 [R2+0x14800], R14 ;  /* 0x0148000e02007388 */ /* 0x0003e20000000400 */
[----:B------:R-:W-:Y:S01]  /*340e0*/  STS.U16 [R2+0x14c00], R11 ;  /* 0x014c000b02007388 */ /* 0x000fe20000000400 */
[----:B------:R-:W-:Y:S02]  /*340f0*/  STS.U16 [R2+0x15000], R12 ;  /* 0x0150000c02007388 */ /* 0x000fe40000000400 */
[----:B------:R-:W-:Y:S02]  /*34100*/  STS.U16 [R2+0x15400], R3 ;  /* 0x0154000302007388 */ /* 0x000fe40000000400 */
[----:B------:R-:W-:Y:S01]  /*34110*/  STS.U16 [R2+0x15800], R20 ;  /* 0x0158001402007388 */ /* 0x000fe20000000400 */
[----:B------:R-:W-:Y:S01]  /*34120*/  STS.U16 [R2+0x15c00], R21 ;  /* 0x015c001502007388 */ /* 0x000fe20000000400 */
[----:B------:R3:W-:Y:S02]  /*34130*/  STS.U16 [R2+0x16000], R23 ;  /* 0x0160001702007388 */ /* 0x0007e40000000400 */
[----:B----4-:R4:W-:Y:S01]  /*34140*/  STS.U16 [R2+0x16400], R19 ;  /* 0x0164001302007388 */ /* 0x0109e20000000400 */
[----:B0-----:R-:W2:Y:S01]  /*34150*/  LDL.LU R26, [R1+0x800] ;  /* 0x00080000011a7983 */ /* 0x001ea20000300800 */
[----:B-1----:R-:W2:Y:S03]  /*34160*/  LDL.LU R14, [R1+0x7f0] ;  /* 0x0007f000010e7983 */ /* 0x002ea60000300800 */
[----:B---3--:R-:W3:Y:S01]  /*34170*/  LDL.LU R23, [R1+0x3b8] ;  /* 0x0003b80001177983 */ /* 0x008ee20000300800 */
[----:B----4-:R-:W4:Y:S03]  /*34180*/  LDL.LU R19, [R1+0x3a0] ;  /* 0x0003a00001137983 */ /* 0x010f260000300800 */
[----:B--2---:R0:W-:Y:S04]  /*34190*/  STS.U16 [R2+0x16800], R29 ;  /* 0x0168001d02007388 */ /* 0x0041e80000000400 */
[----:B0-----:R-:W2:Y:S01]  /*341a0*/  LDL.LU R29, [R1+0x390] ;  /* 0x00039000011d7983 */ /* 0x001ea20000300800 */
[----:B------:R-:W2:Y:S02]  /*341b0*/  LDL.LU R25, [R1+0x380] ;  /* 0x0003800001197983 */ /* 0x000ea40000300800 */
[----:B------:R-:W2:Y:S02]  /*341c0*/  LDL.LU R0, [R1+0x370] ;  /* 0x0003700001007983 */ /* 0x000ea40000300800 */
[----:B------:R-:W-:Y:S01]  /*341d0*/  STS.U16 [R2+0x16c00], R22 ;  /* 0x016c001602007388 */ /* 0x000fe20000000400 */
[----:B------:R-:W2:Y:S04]  /*341e0*/  LDL.LU R16, [R1+0x360] ;  /* 0x0003600001107983 */ /* 0x000ea80000300800 */
[----:B------:R-:W-:Y:S01]  /*341f0*/  STS.U16 [R2+0x17000], R18 ;  /* 0x0170001202007388 */ /* 0x000fe20000000400 */
[----:B------:R-:W2:Y:S02]  /*34200*/  LDL.LU R5, [R1+0x350] ;  /* 0x0003500001057983 */ /* 0x000ea40000300800 */
[----:B------:R0:W-:Y:S02]  /*34210*/  STS.U16 [R2+0x17400], R24 ;  /* 0x0174001802007388 */ /* 0x0001e40000000400 */
[----:B------:R-:W2:Y:S01]  /*34220*/  LDL.LU R4, [R1+0x340] ;  /* 0x0003400001047983 */ /* 0x000ea20000300800 */
[----:B0-----:R-:W2:Y:S04]  /*34230*/  LDL.LU R24, [R1+0x330] ;  /* 0x0003300001187983 */ /* 0x001ea80000300800 */
[----:B------:R0:W-:Y:S01]  /*34240*/  STS.U16 [R2+0x17800], R27 ;  /* 0x0178001b02007388 */ /* 0x0001e20000000400 */
[----:B------:R1:W-:Y:S03]  /*34250*/  STS.U16 [R2+0x17c00], R15 ;  /* 0x017c000f02007388 */ /* 0x0003e60000000400 */
[----:B0-----:R-:W2:Y:S01]  /*34260*/  LDL.LU R27, [R1+0x320] ;  /* 0x00032000011b7983 */ /* 0x001ea20000300800 */
[----:B------:R-:W2:Y:S02]  /*34270*/  LDL.LU R6, [R1+0x310] ;  /* 0x0003100001067983 */ /* 0x000ea40000300800 */
[----:B------:R-:W2:Y:S02]  /*34280*/  LDL.LU R9, [R1+0x300] ;  /* 0x0003000001097983 */ /* 0x000ea40000300800 */
[----:B------:R-:W2:Y:S01]  /*34290*/  LDL.LU R8, [R1+0x2f0] ;  /* 0x0002f00001087983 */ /* 0x000ea20000300800 */
[----:B------:R-:W2:Y:S01]  /*342a0*/  LDL.LU R10, [R1+0x2e0] ;  /* 0x0002e000010a7983 */ /* 0x000ea20000300800 */
[----:B------:R-:W2:Y:S02]  /*342b0*/  LDL.LU R18, [R1+0x2d0] ;  /* 0x0002d00001127983 */ /* 0x000ea40000300800 */
[----:B-1----:R-:W2:Y:S02]  /*342c0*/  LDL.LU R15, [R1+0x200] ;  /* 0x00020000010f7983 */ /* 0x002ea40000300800 */
[----:B------:R-:W2:Y:S01]  /*342d0*/  LDL.LU R11, [R1+0x1c0] ;  /* 0x0001c000010b7983 */ /* 0x000ea20000300800 */
[----:B------:R-:W2:Y:S01]  /*342e0*/  LDL.LU R12, [R1+0x1a0] ;  /* 0x0001a000010c7983 */ /* 0x000ea20000300800 */
[----:B------:R-:W2:Y:S02]  /*342f0*/  LDL.LU R3, [R1+0x190] ;  /* 0x0001900001037983 */ /* 0x000ea40000300800 */
[----:B------:R-:W2:Y:S01]  /*34300*/  LDL.LU R20, [R1+0x18c] ;  /* 0x00018c0001147983 */ /* 0x000ea20000300800 */
[----:B------:R0:W-:Y:S01]  /*34310*/  STS.U16 [R2+0x18000], R26 ;  /* 0x0180001a02007388 */ /* 0x0001e20000000400 */
[----:B------:R-:W2:Y:S02]  /*34320*/  LDL.LU R21, [R1+0x188] ;  /* 0x0001880001157983 */ /* 0x000ea40000300800 */
[----:B------:R1:W-:Y:S02]  /*34330*/  STS.U16 [R2+0x18400], R14 ;  /* 0x0184000e02007388 */ /* 0x0003e40000000400 */
[----:B---3--:R-:W-:Y:S01]  /*34340*/  STS.U16 [R2+0x18800], R23 ;  /* 0x0188001702007388 */ /* 0x008fe20000000400 */
[----:B----4-:R3:W-:Y:S04]  /*34350*/  STS.U16 [R2+0x18c00], R19 ;  /* 0x018c001302007388 */ /* 0x0107e80000000400 */
[----:B0-----:R-:W4:Y:S01]  /*34360*/  LDL.LU R26, [R1+0x184] ;  /* 0x00018400011a7983 */ /* 0x001f220000300800 */
[----:B-1----:R-:W4:Y:S03]  /*34370*/  LDL.LU R14, [R1+0x180] ;  /* 0x00018000010e7983 */ /* 0x002f260000300800 */
[----:B---3--:R-:W3:Y:S01]  /*34380*/  LDL.LU R19, [R1+0x17c] ;  /* 0x00017c0001137983 */ /* 0x008ee20000300800 */
[----:B------:R-:W3:Y:S02]  /*34390*/  LDL.LU R22, [R1+0x178] ;  /* 0x0001780001167983 */ /* 0x000ee40000300800 */
[----:B------:R-:W3:Y:S01]  /*343a0*/  LDL.LU R23, [R1+0x174] ;  /* 0x0001740001177983 */ /* 0x000ee20000300800 */
[----:B--2---:R0:W-:Y:S04]  /*343b0*/  STS.U16 [R2+0x19000], R29 ;  /* 0x0190001d02007388 */ /* 0x0041e80000000400 */
[----:B0-----:R-:W2:Y:S01]  /*343c0*/  LDL.LU R29, [R1+0x170] ;  /* 0x00017000011d7983 */ /* 0x001ea20000300800 */
[----:B------:R-:W-:Y:S02]  /*343d0*/  STS.U16 [R2+0x19400], R25 ;  /* 0x0194001902007388 */ /* 0x000fe40000000400 */
[----:B------:R-:W-:Y:S02]  /*343e0*/  STS.U16 [R2+0x19800], R0 ;  /* 0x0198000002007388 */ /* 0x000fe40000000400 */
[----:B------:R-:W-:Y:S01]  /*343f0*/  STS.U16 [R2+0x19c00], R16 ;  /* 0x019c001002007388 */ /* 0x000fe20000000400 */
[----:B------:R-:W-:Y:S01]  /*34400*/  STS.U16 [R2+0x1a000], R5 ;  /* 0x01a0000502007388 */ /* 0x000fe20000000400 */
[----:B------:R-:W-:Y:S02]  /*34410*/  STS.U16 [R2+0x1a400], R4 ;  /* 0x01a4000402007388 */ /* 0x000fe40000000400 */
[----:B------:R0:W-:Y:S02]  /*34420*/  STS.U16 [R2+0x1a800], R24 ;  /* 0x01a8001802007388 */ /* 0x0001e40000000400 */
[----:B0-----:R-:W2:Y:S04]  /*34430*/  LDL.LU R24, [R1+0x16c] ;  /* 0x00016c0001187983 */ /* 0x001ea80000300800 */
[----:B------:R0:W-:Y:S01]  /*34440*/  STS.U16 [R2+0x1ac00], R27 ;  /* 0x01ac001b02007388 */ /* 0x0001e20000000400 */
[----:B------:R-:W-:Y:S02]  /*34450*/  STS.U16 [R2+0x1b000], R6 ;  /* 0x01b0000602007388 */ /* 0x000fe40000000400 */
[----:B------:R-:W-:Y:S01]  /*34460*/  STS.U16 [R2+0x1b400], R9 ;  /* 0x01b4000902007388 */ /* 0x000fe20000000400 */
[----:B------:R-:W-:Y:S01]  /*34470*/  STS.U16 [R2+0x1b800], R8 ;  /* 0x01b8000802007388 */ /* 0x000fe20000000400 */
[----:B------:R-:W-:Y:S02]  /*34480*/  STS.U16 [R2+0x1bc00], R10 ;  /* 0x01bc000a02007388 */ /* 0x000fe40000000400 */
[----:B------:R1:W-:Y:S01]  /*34490*/  STS.U16 [R2+0x1c000], R18 ;  /* 0x01c0001202007388 */ /* 0x0003e20000000400 */
[----:B0-----:R-:W2:Y:S01]  /*344a0*/  LDL.LU R27, [R1+0x168] ;  /* 0x00016800011b7983 */ /* 0x001ea20000300800 */
[----:B------:R0:W-:Y:S02]  /*344b0*/  STS.U16 [R2+0x1c400], R15 ;  /* 0x01c4000f02007388 */ /* 0x0001e40000000400 */
[----:B------:R-:W-:Y:S02]  /*344c0*/  STS.U16 [R2+0x1c800], R11 ;  /* 0x01c8000b02007388 */ /* 0x000fe40000000400 */
[----:B------:R-:W-:Y:S01]  /*344d0*/  STS.U16 [R2+0x1cc00], R12 ;  /* 0x01cc000c02007388 */ /* 0x000fe20000000400 */
[----:B------:R-:W-:Y:S04]  /*344e0*/  STS.U16 [R2+0x1d000], R3 ;  /* 0x01d0000302007388 */ /* 0x000fe80000000400 */
[----:B-1----:R-:W2:Y:S01]  /*344f0*/  LDL.LU R18, [R1+0x164] ;  /* 0x0001640001127983 */ /* 0x002ea20000300800 */
[----:B------:R-:W-:Y:S02]  /*34500*/  STS.U16 [R2+0x1d400], R20 ;  /* 0x01d4001402007388 */ /* 0x000fe40000000400 */
[----:B------:R-:W-:Y:S01]  /*34510*/  STS.U16 [R2+0x1d800], R21 ;  /* 0x01d8001502007388 */ /* 0x000fe20000000400 */
[----:B0-----:R-:W2:Y:S04]  /*34520*/  LDL.LU R15, [R1+0xa00] ;  /* 0x000a0000010f7983 */ /* 0x001ea80000300800 */
[----:B----4-:R0:W-:Y:S01]  /*34530*/  STS.U16 [R2+0x1dc00], R26 ;  /* 0x01dc001a02007388 */ /* 0x0101e20000000400 */
[----:B------:R1:W-:Y:S03]  /*34540*/  STS.U16 [R2+0x1e000], R14 ;  /* 0x01e0000e02007388 */ /* 0x0003e60000000400 */
[----:B---3--:R-:W-:Y:S01]  /*34550*/  STS.U16 [R2+0x1e400], R19 ;  /* 0x01e4001302007388 */ /* 0x008fe20000000400 */
[----:B------:R-:W-:Y:S02]  /*34560*/  STS.U16 [R2+0x1e800], R22 ;  /* 0x01e8001602007388 */ /* 0x000fe40000000400 */
[----:B------:R-:W-:Y:S01]  /*34570*/  STS.U16 [R2+0x1ec00], R23 ;  /* 0x01ec001702007388 */ /* 0x000fe20000000400 */
[----:B0-----:R-:W3:Y:S01]  /*34580*/  LDL.LU R26, [R1+0x9f0] ;  /* 0x0009f000011a7983 */ /* 0x001ee20000300800 */
[----:B-1----:R-:W4:Y:S03]  /*34590*/  LDL.LU R14, [R1+0x9e0] ;  /* 0x0009e000010e7983 */ /* 0x002f260000300800 */
[----:B--2---:R0:W-:Y:S04]  /*345a0*/  STS.U16 [R2+0x1f000], R29 ;  /* 0x01f0001d02007388 */ /* 0x0041e80000000400 */
[----:B0-----:R-:W2:Y:S04]  /*345b0*/  LDL.LU R29, [R1+0x9d0] ;  /* 0x0009d000011d7983 */ /* 0x001ea80000300800 */
[----:B------:R0:W-:Y:S04]  /*345c0*/  STS.U16 [R2+0x1f400], R24 ;  /* 0x01f4001802007388 */ /* 0x0001e80000000400 */
[----:B0-----:R-:W2:Y:S04]  /*345d0*/  LDL.LU R24, [R1+0x9c0] ;  /* 0x0009c00001187983 */ /* 0x001ea80000300800 */
[----:B------:R-:W0:Y:S01]  /*345e0*/  S2R R19, SR_TID.X ;  /* 0x0000000000137919 */ /* 0x000e220000002100 */
[----:B------:R-:W-:Y:S01]  /*345f0*/  SHF.L.U32 R3, R13, 0x1, RZ ;  /* 0x000000010d037819 */ /* 0x000fe200000006ff */
[----:B------:R-:W2:Y:S02]  /*34600*/  LDL.LU R28, [R1+0x9b0] ;  /* 0x0009b000011c7983 */ /* 0x000ea40000300800 */
[----:B------:R-:W2:Y:S01]  /*34610*/  LDL.LU R25, [R1+0x9a0] ;  /* 0x0009a00001197983 */ /* 0x000ea20000300800 */
[----:B------:R-:W2:Y:S01]  /*34620*/  LDL.LU R0, [R1+0x990] ;  /* 0x0009900001007983 */ /* 0x000ea20000300800 */
[----:B------:R-:W2:Y:S03]  /*34630*/  LDL.LU R16, [R1+0x980] ;  /* 0x0009800001107983 */ /* 0x000ea60000300800 */
[----:B------:R1:W-:Y:S01]  /*34640*/  STS.U16 [R2+0x1f800], R27 ;  /* 0x01f8001b02007388 */ /* 0x0003e20000000400 */
[----:B------:R-:W2:Y:S02]  /*34650*/  LDL.LU R13, [R1+0x970] ;  /* 0x00097000010d7983 */ /* 0x000ea40000300800 */
[----:B------:R3:W-:Y:S01]  /*34660*/  STS.U16 [R2+0x1fc00], R18 ;  /* 0x01fc001202007388 */ /* 0x0007e20000000400 */
[----:B-1----:R-:W2:Y:S01]  /*34670*/  LDL.LU R27, [R1+0x960] ;  /* 0x00096000011b7983 */ /* 0x002ea20000300800 */
[----:B------:R-:W2:Y:S02]  /*34680*/  LDL.LU R5, [R1+0x950] ;  /* 0x0009500001057983 */ /* 0x000ea40000300800 */
[----:B------:R-:W2:Y:S02]  /*34690*/  LDL.LU R6, [R1+0x940] ;  /* 0x0009400001067983 */ /* 0x000ea40000300800 */
[----:B------:R-:W2:Y:S01]  /*346a0*/  LDL.LU R7, [R1+0x930] ;  /* 0x0009300001077983 */ /* 0x000ea20000300800 */
[----:B------:R-:W2:Y:S01]  /*346b0*/  LDL.LU R9, [R1+0x920] ;  /* 0x0009200001097983 */ /* 0x000ea20000300800 */
[----:B------:R-:W2:Y:S02]  /*346c0*/  LDL.LU R8, [R1+0x910] ;  /* 0x0009100001087983 */ /* 0x000ea40000300800 */
[----:B---3--:R-:W3:Y:S01]  /*346d0*/  LDL.LU R18, [R1+0x900] ;  /* 0x0009000001127983 */ /* 0x008ee20000300800 */
[----:B0-----:R-:W-:-:S04]  /*346e0*/  SHF.R.S32.HI R4, RZ, 0x6, R19 ;  /* 0x00000006ff047819 */ /* 0x001fc80000011413 */
[----:B------:R-:W-:-:S04]  /*346f0*/  SGXT R4, R4, 0x1 ;  /* 0x000000010404781a */ /* 0x000fc80000000200 */
[----:B------:R-:W-:-:S04]  /*34700*/  LOP3.LUT R3, R3, 0x90, R4, 0x78, !PT ;  /* 0x0000009003037812 */ /* 0x000fc800078e7804 */
[----:B------:R-:W-:-:S05]  /*34710*/  LOP3.LUT R3, R3, 0x20, RZ, 0x3c, !PT ;  /* 0x0000002003037812 */ /* 0x000fca00078e3cff */
[----:B------:R0:W-:Y:S01]  /*34720*/  STS.U16 [R3+0x10100], R15 ;  /* 0x0101000f03007388 */ /* 0x0001e20000000400 */
[----:B------:R-:W-:Y:S02]  /*34730*/  STS.U16 [R3+0x10500], R26 ;  /* 0x0105001a03007388 */ /* 0x000fe40000000400 */
[----:B----4-:R1:W-:Y:S01]  /*34740*/  STS.U16 [R3+0x10900], R14 ;  /* 0x0109000e03007388 */ /* 0x0103e20000000400 */
[----:B0-----:R-:W4:Y:S01]  /*34750*/  LDL.LU R15, [R1+0x8f0] ;  /* 0x0008f000010f7983 */ /* 0x001f220000300800 */
[----:B------:R-:W4:Y:S02]  /*34760*/  LDL.LU R10, [R1+0x8e0] ;  /* 0x0008e000010a7983 */ /* 0x000f240000300800 */
[----:B------:R-:W4:Y:S02]  /*34770*/  LDL.LU R11, [R1+0x8d0] ;  /* 0x0008d000010b7983 */ /* 0x000f240000300800 */
[----:B------:R-:W4:Y:S01]  /*34780*/  LDL.LU R12, [R1+0x8c0] ;  /* 0x0008c000010c7983 */ /* 0x000f220000300800 */
[----:B------:R-:W4:Y:S01]  /*34790*/  LDL.LU R2, [R1+0x8b0] ;  /* 0x0008b00001027983 */ /* 0x000f220000300800 */
[----:B------:R-:W4:Y:S02]  /*347a0*/  LDL.LU R20, [R1+0x8a0] ;  /* 0x0008a00001147983 */ /* 0x000f240000300800 */
[----:B-1----:R-:W4:Y:S02]  /*347b0*/  LDL.LU R14, [R1+0x890] ;  /* 0x00089000010e7983 */ /* 0x002f240000300800 */
[----:B------:R-:W4:Y:S01]  /*347c0*/  LDL.LU R21, [R1+0x880] ;  /* 0x0008800001157983 */ /* 0x000f220000300800 */
[----:B------:R-:W4:Y:S01]  /*347d0*/  LDL.LU R22, [R1+0x86c] ;  /* 0x00086c0001167983 */ /* 0x000f220000300800 */
[----:B------:R-:W4:Y:S02]  /*347e0*/  LDL.LU R23, [R1+0x85c] ;  /* 0x00085c0001177983 */ /* 0x000f240000300800 */
[----:B------:R-:W4:Y:S01]  /*347f0*/  LDL.LU R26, [R1+0x84c] ;  /* 0x00084c00011a7983 */ /* 0x000f220000300800 */
[----:B--2---:R0:W-:Y:S04]  /*34800*/  STS.U16 [R3+0x10d00], R29 ;  /* 0x010d001d03007388 */ /* 0x0041e80000000400 */
[----:B0-----:R-:W2:Y:S04]  /*34810*/  LDL.LU R29, [R1+0x83c] ;  /* 0x00083c00011d7983 */ /* 0x001ea80000300800 */
[----:B------:R0:W-:Y:S04]  /*34820*/  STS.U16 [R3+0x11100], R24 ;  /* 0x0111001803007388 */ /* 0x0001e80000000400 */
[----:B0-----:R-:W2:Y:S01]  /*34830*/  LDL.LU R24, [R1+0x82c] ;  /* 0x00082c0001187983 */ /* 0x001ea20000300800 */
[----:B------:R-:W-:Y:S02]  /*34840*/  STS.U16 [R3+0x11500], R28 ;  /* 0x0115001c03007388 */ /* 0x000fe40000000400 */
[----:B------:R-:W-:Y:S02]  /*34850*/  STS.U16 [R3+0x11900], R25 ;  /* 0x0119001903007388 */ /* 0x000fe40000000400 */
[----:B------:R-:W-:Y:S01]  /*34860*/  STS.U16 [R3+0x11d00], R0 ;  /* 0x011d000003007388 */ /* 0x000fe20000000400 */
[----:B------:R-:W-:Y:S01]  /*34870*/  STS.U16 [R3+0x12100], R16 ;  /* 0x0121001003007388 */ /* 0x000fe20000000400 */
[----:B------:R0:W-:Y:S02]  /*34880*/  STS.U16 [R3+0x12500], R13 ;  /* 0x0125000d03007388 */ /* 0x0001e40000000400 */
[----:B------:R1:W-:Y:S01]  /*34890*/  STS.U16 [R3+0x12900], R27 ;  /* 0x0129001b03007388 */ /* 0x0003e20000000400 */
[----:B------:R-:W-:Y:S01]  /*348a0*/  STS.U16 [R3+0x12d00], R5 ;  /* 0x012d000503007388 */ /* 0x000fe20000000400 */
[----:B------:R-:W-:Y:S02]  /*348b0*/  STS.U16 [R3+0x13100], R6 ;  /* 0x0131000603007388 */ /* 0x000fe40000000400 */
[----:B------:R-:W-:Y:S02]  /*348c0*/  STS.U16 [R3+0x13500], R7 ;  /* 0x0135000703007388 */ /* 0x000fe40000000400 */
[----:B------:R-:W-:Y:S01]  /*348d0*/  STS.U16 [R3+0x13900], R9 ;  /* 0x0139000903007388 */ /* 0x000fe20000000400 */
[----:B------:R-:W-:Y:S04]  /*348e0*/  STS.U16 [R3+0x13d00], R8 ;  /* 0x013d000803007388 */ /* 0x000fe80000000400 */
[----:B0-----:R-:W2:Y:S01]  /*348f0*/  LDL.LU R13, [R1+0x81c] ;  /* 0x00081c00010d7983 */ /* 0x001ea20000300800 */
[----:B---3--:R0:W-:Y:S02]  /*34900*/  STS.U16 [R3+0x14100], R18 ;  /* 0x0141001203007388 */ /* 0x0081e40000000400 */
[----:B-1----:R-:W3:Y:S01]  /*34910*/  LDL.LU R27, [R1+0x80c] ;  /* 0x00080c00011b7983 */ /* 0x002ee20000300800 */
[----:B0-----:R-:W3:Y:S04]  /*34920*/  LDL.LU R18, [R1+0x7fc] ;  /* 0x0007fc0001127983 */ /* 0x001ee80000300800 */
[----:B----4-:R0:W-:Y:S01]  /*34930*/  STS.U16 [R3+0x14500], R15 ;  /* 0x0145000f03007388 */ /* 0x0101e20000000400 */
[----:B------:R-:W-:Y:S02]  /*34940*/  STS.U16 [R3+0x14900], R10 ;  /* 0x0149000a03007388 */ /* 0x000fe40000000400 */
[----:B------:R-:W-:Y:S02]  /*34950*/  STS.U16 [R3+0x14d00], R11 ;  /* 0x014d000b03007388 */ /* 0x000fe40000000400 */
[----:B------:R-:W-:Y:S01]  /*34960*/  STS.U16 [R3+0x15100], R12 ;  /* 0x0151000c03007388 */ /* 0x000fe20000000400 */
[----:B------:R-:W-:Y:S01]  /*34970*/  STS.U16 [R3+0x15500], R2 ;  /* 0x0155000203007388 */ /* 0x000fe20000000400 */
[----:B------:R-:W-:Y:S02]  /*34980*/  STS.U16 [R3+0x15900], R20 ;  /* 0x0159001403007388 */ /* 0x000fe40000000400 */
[----:B------:R1:W-:Y:S02]  /*34990*/  STS.U16 [R3+0x15d00], R14 ;  /* 0x015d000e03007388 */ /* 0x0003e40000000400 */
[----:B------:R-:W-:Y:S01]  /*349a0*/  STS.U16 [R3+0x16100], R21 ;  /* 0x0161001503007388 */ /* 0x000fe20000000400 */
[----:B------:R-:W-:Y:S04]  /*349b0*/  STS.U16 [R3+0x16500], R22 ;  /* 0x0165001603007388 */ /* 0x000fe80000000400 */
[----:B0-----:R-:W4:Y:S01]  /*349c0*/  LDL.LU R15, [R1+0x6b0] ;  /* 0x0006b000010f7983 */ /* 0x001f220000300800 */
[----:B------:R-:W-:Y:S02]  /*349d0*/  STS.U16 [R3+0x16900], R23 ;  /* 0x0169001703007388 */ /* 0x000fe40000000400 */
[----:B------:R-:W-:Y:S01]  /*349e0*/  STS.U16 [R3+0x16d00], R26 ;  /* 0x016d001a03007388 */ /* 0x000fe20000000400 */
[----:B-1----:R-:W4:Y:S04]  /*349f0*/  LDL.LU R14, [R1+0x3ac] ;  /* 0x0003ac00010e7983 */ /* 0x002f280000300800 */
[----:B--2---:R0:W-:Y:S04]  /*34a00*/  STS.U16 [R3+0x17100], R29 ;  /* 0x0171001d03007388 */ /* 0x0041e80000000400 */
[----:B0-----:R-:W2:Y:S01]  /*34a10*/  LDL.LU R29, [R1+0x39c] ;  /* 0x00039c00011d7983 */ /* 0x001ea20000300800 */
[----:B------:R-:W2:Y:S02]  /*34a20*/  LDL.LU R28, [R1+0x38c] ;  /* 0x00038c00011c7983 */ /* 0x000ea40000300800 */
[----:B------:R-:W2:Y:S02]  /*34a30*/  LDL.LU R25, [R1+0x37c] ;  /* 0x00037c0001197983 */ /* 0x000ea40000300800 */
[----:B------:R-:W2:Y:S01]  /*34a40*/  LDL.LU R0, [R1+0x36c] ;  /* 0x00036c0001007983 */ /* 0x000ea20000300800 */
[----:B------:R-:W2:Y:S04]  /*34a50*/  LDL.LU R16, [R1+0x35c] ;  /* 0x00035c0001107983 */ /* 0x000ea80000300800 */
[----:B------:R0:W-:Y:S01]  /*34a60*/  STS.U16 [R3+0x17500], R24 ;  /* 0x0175001803007388 */ /* 0x0001e20000000400 */
[----:B------:R-:W2:Y:S03]  /*34a70*/  LDL.LU R26, [R1+0x34c] ;  /* 0x00034c00011a7983 */ /* 0x000ea60000300800 */
[----:B0-----:R-:W2:Y:S01]  /*34a80*/  LDL.LU R24, [R1+0x33c] ;  /* 0x00033c0001187983 */ /* 0x001ea20000300800 */
[----:B------:R-:W2:Y:S02]  /*34a90*/  LDL.LU R5, [R1+0x32c] ;  /* 0x00032c0001057983 */ /* 0x000ea40000300800 */
[----:B------:R-:W2:Y:S02]  /*34aa0*/  LDL.LU R6, [R1+0x31c] ;  /* 0x00031c0001067983 */ /* 0x000ea40000300800 */
[----:B------:R-:W2:Y:S01]  /*34ab0*/  LDL.LU R7, [R1+0x30c] ;  /* 0x00030c0001077983 */ /* 0x000ea20000300800 */
[----:B------:R-:W2:Y:S04]  /*34ac0*/  LDL.LU R9, [R1+0x2fc] ;  /* 0x0002fc0001097983 */ /* 0x000ea80000300800 */
[----:B------:R0:W-:Y:S01]  /*34ad0*/  STS.U16 [R3+0x17900], R13 ;  /* 0x0179000d03007388 */ /* 0x0001e20000000400 */
[----:B------:R-:W2:Y:S02]  /*34ae0*/  LDL.LU R8, [R1+0x2ec] ;  /* 0x0002ec0001087983 */ /* 0x000ea40000300800 */
[----:B---3--:R1:W-:Y:S01]  /*34af0*/  STS.U16 [R3+0x17d00], R27 ;  /* 0x017d001b03007388 */ /* 0x0083e20000000400 */
[----:B0-----:R-:W3:Y:S01]  /*34b00*/  LDL.LU R13, [R1+0x2dc] ;  /* 0x0002dc00010d7983 */ /* 0x001ee20000300800 */
[----:B-1----:R-:W3:Y:S02]  /*34b10*/  LDL.LU R27, [R1+0x20c] ;  /* 0x00020c00011b7983 */ /* 0x002ee40000300800 */
[----:B------:R-:W3:Y:S02]  /*34b20*/  LDL.LU R10, [R1+0x1cc] ;  /* 0x0001cc00010a7983 */ /* 0x000ee40000300800 */
[----:B------:R-:W3:Y:S01]  /*34b30*/  LDL.LU R11, [R1+0x1ac] ;  /* 0x0001ac00010b7983 */ /* 0x000ee20000300800 */
[----:B------:R-:W3:Y:S04]  /*34b40*/  LDL.LU R12, [R1+0x19c] ;  /* 0x00019c00010c7983 */ /* 0x000ee80000300800 */
[----:B------:R-:W-:Y:S01]  /*34b50*/  STS.U16 [R3+0x18100], R18 ;  /* 0x0181001203007388 */ /* 0x000fe20000000400 */
[----:B------:R-:W3:Y:S02]  /*34b60*/  LDL.LU R2, [R1+0x160] ;  /* 0x0001600001027983 */ /* 0x000ee40000300800 */
[----:B------:R-:W3:Y:S01]  /*34b70*/  LDL.LU R20, [R1+0x154] ;  /* 0x0001540001147983 */ /* 0x000ee20000300800 */
[----:B----4-:R0:W-:Y:S04]  /*34b80*/  STS.U16 [R3+0x18500], R15 ;  /* 0x0185000f03007388 */ /* 0x0101e80000000400 */
[----:B0-----:R-:W4:Y:S01]  /*34b90*/  LDL.LU R15, [R1+0x148] ;  /* 0x00014800010f7983 */ /* 0x001f220000300800 */
[----:B------:R-:W4:Y:S02]  /*34ba0*/  LDL.LU R21, [R1+0x13c] ;  /* 0x00013c0001157983 */ /* 0x000f240000300800 */
[----:B------:R-:W4:Y:S02]  /*34bb0*/  LDL.LU R22, [R1+0x138] ;  /* 0x0001380001167983 */ /* 0x000f240000300800 */
[----:B------:R-:W4:Y:S01]  /*34bc0*/  LDL.LU R23, [R1+0x134] ;  /* 0x0001340001177983 */ /* 0x000f220000300800 */
[----:B------:R0:W-:Y:S04]  /*34bd0*/  STS.U16 [R3+0x18900], R14 ;  /* 0x0189000e03007388 */ /* 0x0001e80000000400 */
[----:B------:R-:W4:Y:S04]  /*34be0*/  LDL.LU R18, [R1+0x130] ;  /* 0x0001300001127983 */ /* 0x000f280000300800 */
[----:B0-----:R-:W4:Y:S04]  /*34bf0*/  LDL.LU R14, [R1+0x12c] ;  /* 0x00012c00010e7983 */ /* 0x001f280000300800 */
[----:B--2---:R0:W-:Y:S04]  /*34c00*/  STS.U16 [R3+0x18d00], R29 ;  /* 0x018d001d03007388 */ /* 0x0041e80000000400 */
[----:B0-----:R-:W2:Y:S01]  /*34c10*/  LDL.LU R29, [R1+0x128] ;  /* 0x00012800011d7983 */ /* 0x001ea20000300800 */
[----:B------:R-:W-:Y:S02]  /*34c20*/  STS.U16 [R3+0x19100], R28 ;  /* 0x0191001c03007388 */ /* 0x000fe40000000400 */
[----:B------:R-:W-:Y:S02]  /*34c30*/  STS.U16 [R3+0x19500], R25 ;  /* 0x0195001903007388 */ /* 0x000fe40000000400 */
[----:B------:R-:W-:Y:S01]  /*34c40*/  STS.U16 [R3+0x19900], R0 ;  /* 0x0199000003007388 */ /* 0x000fe20000000400 */
[----:B------:R-:W-:Y:S01]  /*34c50*/  STS.U16 [R3+0x19d00], R16 ;  /* 0x019d001003007388 */ /* 0x000fe20000000400 */
[----:B------:R0:W-:Y:S02]  /*34c60*/  STS.U16 [R3+0x1a100], R26 ;  /* 0x01a1001a03007388 */ /* 0x0001e40000000400 */
[----:B------:R1:W-:Y:S01]  /*34c70*/  STS.U16 [R3+0x1a500], R24 ;  /* 0x01a5001803007388 */ /* 0x0003e20000000400 */
[----:B0-----:R-:W2:Y:S01]  /*34c80*/  LDL.LU R26, [R1+0x124] ;  /* 0x00012400011a7983 */ /* 0x001ea20000300800 */
[----:B-1----:R-:W2:Y:S02]  /*34c90*/  LDL.LU R24, [R1+0x120] ;  /* 0x0001200001187983 */ /* 0x002ea40000300800 */
[----:B------:R-:W-:Y:S02]  /*34ca0*/  STS.U16 [R3+0x1a900], R5 ;  /* 0x01a9000503007388 */ /* 0x000fe40000000400 */
[----:B------:R-:W-:Y:S01]  /*34cb0*/  STS.U16 [R3+0x1ad00], R6 ;  /* 0x01ad000603007388 */ /* 0x000fe20000000400 */
[----:B------:R-:W-:Y:S01]  /*34cc0*/  STS.U16 [R3+0x1b100], R7 ;  /* 0x01b1000703007388 */ /* 0x000fe20000000400 */
[----:B------:R-:W-:Y:S02]  /*34cd0*/  STS.U16 [R3+0x1b500], R9 ;  /* 0x01b5000903007388 */ /* 0x000fe40000000400 */
[----:B------:R-:W-:Y:S02]  /*34ce0*/  STS.U16 [R3+0x1b900], R8 ;  /* 0x01b9000803007388 */ /* 0x000fe40000000400 */
[----:B---3--:R0:W-:Y:S01]  /*34cf0*/  STS.U16 [R3+0x1bd00], R13 ;  /* 0x01bd000d03007388 */ /* 0x0081e20000000400 */
[----:B------:R1:W-:Y:S01]  /*34d00*/  STS.U16 [R3+0x1c100], R27 ;  /* 0x01c1001b03007388 */ /* 0x0003e20000000400 */
[----:B------:R-:W-:Y:S02]  /*34d10*/  STS.U16 [R3+0x1c500], R10 ;  /* 0x01c5000a03007388 */ /* 0x000fe40000000400 */
[----:B------:R-:W-:Y:S02]  /*34d20*/  STS.U16 [R3+0x1c900], R11 ;  /* 0x01c9000b03007388 */ /* 0x000fe40000000400 */
[----:B------:R-:W-:Y:S01]  /*34d30*/  STS.U16 [R3+0x1cd00], R12 ;  /* 0x01cd000c03007388 */ /* 0x000fe20000000400 */
[----:B------:R3:W-:Y:S01]  /*34d40*/  STS.U16 [R3+0x1d100], R2 ;  /* 0x01d1000203007388 */ /* 0x0007e20000000400 */
[----:B------:R-:W-:Y:S03]  /*34d50*/  STS.U16 [R3+0x1d500], R20 ;  /* 0x01d5001403007388 */ /* 0x000fe60000000400 */
[----:B0-----:R-:W2:Y:S01]  /*34d60*/  LDL.LU R13, [R1+0x10c] ;  /* 0x00010c00010d7983 */ /* 0x001ea20000300800 */
[----:B-1----:R-:W2:Y:S01]  /*34d70*/  LDL.LU R27, [R1+0x9fc] ;  /* 0x0009fc00011b7983 */ /* 0x002ea20000300800 */
[----:B---3--:R-:W-:-:S04]  /*34d80*/  SHF.R.S32.HI R2, RZ, 0x6, R19 ;  /* 0x00000006ff027819 */ /* 0x008fc80000011413 */
[----:B------:R-:W-:Y:S01]  /*34d90*/  SGXT R2, R2, 0x1 ;  /* 0x000000010202781a */ /* 0x000fe20000000200 */
[----:B----4-:R0:W-:Y:S01]  /*34da0*/  STS.U16 [R3+0x1d900], R15 ;  /* 0x01d9000f03007388 */ /* 0x0101e20000000400 */
[----:B------:R-:W-:Y:S02]  /*34db0*/  STS.U16 [R3+0x1dd00], R21 ;  /* 0x01dd001503007388 */ /* 0x000fe40000000400 */
[----:B------:R-:W-:Y:S02]  /*34dc0*/  STS.U16 [R3+0x1e100], R22 ;  /* 0x01e1001603007388 */ /* 0x000fe40000000400 */
[----:B------:R-:W-:Y:S01]  /*34dd0*/  STS.U16 [R3+0x1e500], R23 ;  /* 0x01e5001703007388 */ /* 0x000fe20000000400 */
[----:B------:R-:W-:Y:S04]  /*34de0*/  STS.U16 [R3+0x1e900], R18 ;  /* 0x01e9001203007388 */ /* 0x000fe80000000400 */
[----:B0-----:R-:W3:Y:S04]  /*34df0*/  LDL.LU R15, [R1+0x9ec] ;  /* 0x0009ec00010f7983 */ /* 0x001ee80000300800 */
[----:B------:R0:W-:Y:S02]  /*34e00*/  STS.U16 [R3+0x1ed00], R14 ;  /* 0x01ed000e03007388 */ /* 0x0001e40000000400 */
[----:B0-----:R-:W-:-:S05]  /*34e10*/  LOP3.LUT R14, R19, 0x3f, RZ, 0xc0, !PT ;  /* 0x0000003f130e7812 */ /* 0x001fca00078ec0ff */
[----:B------:R-:W-:-:S05]  /*34e20*/  IMAD.SHL.U32 R0, R14, 0x2, RZ ;  /* 0x000000020e007824 */ /* 0x000fca00078e00ff */
[----:B------:R-:W-:Y:S01]  /*34e30*/  LOP3.LUT R0, R0, 0x90, R2, 0x78, !PT ;  /* 0x0000009000007812 */ /* 0x000fe200078e7802 */
[----:B--2---:R0:W-:Y:S04]  /*34e40*/  STS.U16 [R3+0x1f100], R29 ;  /* 0x01f1001d03007388 */ /* 0x0041e80000000400 */
[----:B0-----:R-:W2:Y:S01]  /*34e50*/  LDL.LU R29, [R1+0x9dc] ;  /* 0x0009dc00011d7983 */ /* 0x001ea20000300800 */
[----:B------:R-:W4:Y:S02]  /*34e60*/  LDL.LU R2, [R1+0x9cc] ;  /* 0x0009cc0001027983 */ /* 0x000f240000300800 */
[----:B------:R-:W4:Y:S02]  /*34e70*/  LDL.LU R17, [R1+0x9bc] ;  /* 0x0009bc0001117983 */ /* 0x000f240000300800 */
[----:B------:R-:W4:Y:S01]  /*34e80*/  LDL.LU R28, [R1+0x9ac] ;  /* 0x0009ac00011c7983 */ /* 0x000f220000300800 */
[----:B------:R-:W4:Y:S04]  /*34e90*/  LDL.LU R25, [R1+0x99c] ;  /* 0x00099c0001197983 */ /* 0x000f280000300800 */
[----:B------:R-:W-:Y:S01]  /*34ea0*/  STS.U16 [R3+0x1f500], R26 ;  /* 0x01f5001a03007388 */ /* 0x000fe20000000400 */
[----:B------:R-:W4:Y:S02]  /*34eb0*/  LDL.LU R16, [R1+0x98c] ;  /* 0x00098c0001107983 */ /* 0x000f240000300800 */
[----:B------:R0:W-:Y:S02]  /*34ec0*/  STS.U16 [R3+0x1f900], R24 ;  /* 0x01f9001803007388 */ /* 0x0001e40000000400 */
        /* <DEDUP_REMOVED lines=10> */
[----:B------:R-:W4:Y:S03]  /*34f70*/  LDL.LU R11, [R1+0x8dc] ;  /* 0x0008dc00010b7983 */ /* 0x000f260000300800 */
[----:B------:R0:W-:Y:S01]  /*34f80*/  STS.U16 [R3+0x1fd00], R13 ;  /* 0x01fd000d03007388 */ /* 0x0001e20000000400 */
[----:B------:R-:W4:Y:S01]  /*34f90*/  LDL.LU R12, [R1+0x8cc] ;  /* 0x0008cc00010c7983 */ /* 0x000f220000300800 */
[----:B------:R-:W-:-:S02]  /*34fa0*/  LOP3.LUT R0, R0, 0x40, RZ, 0x3c, !PT ;  /* 0x0000004000007812 */ /* 0x000fc400078e3cff */
[----:B0-----:R-:W4:Y:S01]  /*34fb0*/  LDL.LU R3, [R1+0x8bc] ;  /* 0x0008bc0001037983 */ /* 0x001f220000300800 */
[----:B------:R-:W4:Y:S02]  /*34fc0*/  LDL.LU R20, [R1+0x8ac] ;  /* 0x0008ac0001147983 */ /* 0x000f240000300800 */
[----:B------:R-:W4:Y:S02]  /*34fd0*/  LDL.LU R13, [R1+0x89c] ;  /* 0x00089c00010d7983 */ /* 0x000f240000300800 */
[----:B------:R-:W4:Y:S01]  /*34fe0*/  LDL.LU R21, [R1+0x88c] ;  /* 0x00088c0001157983 */ /* 0x000f220000300800 */
[----:B------:R-:W4:Y:S01]  /*34ff0*/  LDL.LU R22, [R1+0x87c] ;  /* 0x00087c0001167983 */ /* 0x000f220000300800 */
[----:B------:R-:W4:Y:S03]  /*35000*/  LDL.LU R23, [R1+0x868] ;  /* 0x0008680001177983 */ /* 0x000f260000300800 */
[----:B------:R0:W-:Y:S01]  /*35010*/  STS.U16 [R0+0x10200], R27 ;  /* 0x0102001b00007388 */ /* 0x0001e20000000400 */
[----:B------:R-:W4:Y:S03]  /*35020*/  LDL.LU R18, [R1+0x858] ;  /* 0x0008580001127983 */ /* 0x000f260000300800 */
[----:B0-----:R-:W4:Y:S04]  /*35030*/  LDL.LU R27, [R1+0x848] ;  /* 0x00084800011b7983 */ /* 0x001f280000300800 */
[----:B---3--:R0:W-:Y:S04]  /*35040*/  STS.U16 [R0+0x10600], R15 ;  /* 0x0106000f00007388 */ /* 0x0081e80000000400 */
[----:B0-----:R-:W3:Y:S04]  /*35050*/  LDL.LU R15, [R1+0x838] ;  /* 0x00083800010f7983 */ /* 0x001ee80000300800 */
[----:B--2---:R0:W-:Y:S01]  /*35060*/  STS.U16 [R0+0x10a00], R29 ;  /* 0x010a001d00007388 */ /* 0x0041e20000000400 */
[----:B----4-:R-:W-:Y:S03]  /*35070*/  STS.U16 [R0+0x10e00], R2 ;  /* 0x010e000200007388 */ /* 0x010fe60000000400 */
[----:B0-----:R-:W2:Y:S01]  /*35080*/  LDL.LU R29, [R1+0x828] ;  /* 0x00082800011d7983 */ /* 0x001ea20000300800 */
[----:B------:R-:W-:Y:S02]  /*35090*/  STS.U16 [R0+0x11200], R17 ;  /* 0x0112001100007388 */ /* 0x000fe40000000400 */
[----:B------:R-:W-:Y:S02]  /*350a0*/  STS.U16 [R0+0x11600], R28 ;  /* 0x0116001c00007388 */ /* 0x000fe40000000400 */
[----:B------:R-:W-:Y:S01]  /*350b0*/  STS.U16 [R0+0x11a00], R25 ;  /* 0x011a001900007388 */ /* 0x000fe20000000400 */
[----:B------:R-:W-:Y:S01]  /*350c0*/  STS.U16 [R0+0x11e00], R16 ;  /* 0x011e001000007388 */ /* 0x000fe20000000400 */
[----:B------:R0:W-:Y:S02]  /*350d0*/  STS.U16 [R0+0x12200], R19 ;  /* 0x0122001300007388 */ /* 0x0001e40000000400 */
[----:B------:R1:W-:Y:S01]  /*350e0*/  STS.U16 [R0+0x12600], R24 ;  /* 0x0126001800007388 */ /* 0x0003e20000000400 */
[----:B0-----:R-:W4:Y:S01]  /*350f0*/  LDL.LU R19, [R1+0x818] ;  /* 0x0008180001137983 */ /* 0x001f220000300800 */
[----:B-1----:R-:W4:Y:S03]  /*35100*/  LDL.LU R24, [R1+0x808] ;  /* 0x0008080001187983 */ /* 0x002f260000300800 */
[----:B------:R-:W-:Y:S01]  /*35110*/  STS.U16 [R0+0x12a00], R5 ;  /* 0x012a000500007388 */ /* 0x000fe20000000400 */
[----:B------:R-:W-:Y:S02]  /*35120*/  STS.U16 [R0+0x12e00], R4 ;  /* 0x012e000400007388 */ /* 0x000fe40000000400 */
[----:B------:R-:W-:Y:S02]  /*35130*/  STS.U16 [R0+0x13200], R6 ;  /* 0x0132000600007388 */ /* 0x000fe40000000400 */
[----:B------:R-:W-:Y:S01]  /*35140*/  STS.U16 [R0+0x13600], R7 ;  /* 0x0136000700007388 */ /* 0x000fe20000000400 */
[----:B------:R-:W-:Y:S01]  /*35150*/  STS.U16 [R0+0x13a00], R9 ;  /* 0x013a000900007388 */ /* 0x000fe20000000400 */
[----:B------:R0:W-:Y:S02]  /*35160*/  STS.U16 [R0+0x13e00], R26 ;  /* 0x013e001a00007388 */ /* 0x0001e40000000400 */
[----:B------:R-:W-:Y:S02]  /*35170*/  STS.U16 [R0+0x14200], R8 ;  /* 0x0142000800007388 */ /* 0x000fe40000000400 */
[----:B------:R-:W-:Y:S01]  /*35180*/  STS.U16 [R0+0x14600], R10 ;  /* 0x0146000a00007388 */ /* 0x000fe20000000400 */
[----:B------:R-:W-:Y:S01]  /*35190*/  STS.U16 [R0+0x14a00], R11 ;  /* 0x014a000b00007388 */ /* 0x000fe20000000400 */
[----:B------:R-:W-:Y:S02]  /*351a0*/  STS.U16 [R0+0x14e00], R12 ;  /* 0x014e000c00007388 */ /* 0x000fe40000000400 */
[----:B------:R-:W-:Y:S01]  /*351b0*/  STS.U16 [R0+0x15200], R3 ;  /* 0x0152000300007388 */ /* 0x000fe20000000400 */
[----:B0-----:R-:W4:Y:S01]  /*351c0*/  LDL.LU R26, [R1+0x7f8] ;  /* 0x0007f800011a7983 */ /* 0x001f220000300800 */
[----:B------:R-:W-:Y:S02]  /*351d0*/  STS.U16 [R0+0x15600], R20 ;  /* 0x0156001400007388 */ /* 0x000fe40000000400 */
[----:B------:R0:W-:Y:S02]  /*351e0*/  STS.U16 [R0+0x15a00], R13 ;  /* 0x015a000d00007388 */ /* 0x0001e40000000400 */
[----:B------:R-:W-:Y:S01]  /*351f0*/  STS.U16 [R0+0x15e00], R21 ;  /* 0x015e001500007388 */ /* 0x000fe20000000400 */
[----:B------:R-:W-:Y:S01]  /*35200*/  STS.U16 [R0+0x16200], R22 ;  /* 0x0162001600007388 */ /* 0x000fe20000000400 */
[----:B------:R-:W-:Y:S02]  /*35210*/  STS.U16 [R0+0x16600], R23 ;  /* 0x0166001700007388 */ /* 0x000fe40000000400 */
[----:B------:R-:W-:Y:S01]  /*35220*/  STS.U16 [R0+0x16a00], R18 ;  /* 0x016a001200007388 */ /* 0x000fe20000000400 */
[----:B0-----:R-:W4:Y:S01]  /*35230*/  LDL.LU R13, [R1+0x44c] ;  /* 0x00044c00010d7983 */ /* 0x001f220000300800 */
[----:B------:R-:W4:Y:S02]  /*35240*/  LDL.LU R17, [R1+0x3a8] ;  /* 0x0003a80001117983 */ /* 0x000f240000300800 */
[----:B------:R-:W4:Y:S01]  /*35250*/  LDL.LU R16, [R1+0x398] ;  /* 0x0003980001107983 */ /* 0x000f220000300800 */
[----:B------:R-:W-:Y:S04]  /*35260*/  STS.U16 [R0+0x16e00], R27 ;  /* 0x016e001b00007388 */ /* 0x000fe80000000400 */
[----:B---3--:R-:W-:Y:S04]  /*35270*/  STS.U16 [R0+0x17200], R15 ;  /* 0x0172000f00007388 */ /* 0x008fe80000000400 */
[----:B--2---:R0:W-:Y:S04]  /*35280*/  STS.U16 [R0+0x17600], R29 ;  /* 0x0176001d00007388 */ /* 0x0041e80000000400 */
[----:B0-----:R-:W2:Y:S01]  /*35290*/  LDL.LU R29, [R1+0x388] ;  /* 0x00038800011d7983 */ /* 0x001ea20000300800 */
[----:B------:R-:W3:Y:S02]  /*352a0*/  LDL.LU R2, [R1+0x378] ;  /* 0x0003780001027983 */ /* 0x000ee40000300800 */
[----:B------:R-:W3:Y:S02]  /*352b0*/  LDL.LU R28, [R1+0x368] ;  /* 0x00036800011c7983 */ /* 0x000ee40000300800 */
[----:B------:R-:W3:Y:S01]  /*352c0*/  LDL.LU R27, [R1+0x358] ;  /* 0x00035800011b7983 */ /* 0x000ee20000300800 */
[----:B------:R-:W3:Y:S01]  /*352d0*/  LDL.LU R15, [R1+0x348] ;  /* 0x00034800010f7983 */ /* 0x000ee20000300800 */
[----:B------:R-:W3:Y:S02]  /*352e0*/  LDL.LU R25, [R1+0x338] ;  /* 0x0003380001197983 */ /* 0x000ee40000300800 */
[----:B------:R-:W3:Y:S02]  /*352f0*/  LDL.LU R5, [R1+0x328] ;  /* 0x0003280001057983 */ /* 0x000ee40000300800 */
[----:B------:R-:W3:Y:S01]  /*35300*/  LDL.LU R4, [R1+0x318] ;  /* 0x0003180001047983 */ /* 0x000ee20000300800 */
[----:B----4-:R-:W-:Y:S04]  /*35310*/  STS.U16 [R0+0x17a00], R19 ;  /* 0x017a001300007388 */ /* 0x010fe80000000400 */
[----:B------:R-:W4:Y:S01]  /*35320*/  LDL.LU R6, [R1+0x308] ;  /* 0x0003080001067983 */ /* 0x000f220000300800 */
[----:B------:R0:W-:Y:S02]  /*35330*/  STS.U16 [R0+0x17e00], R24 ;  /* 0x017e001800007388 */ /* 0x0001e40000000400 */
[----:B------:R-:W4:Y:S01]  /*35340*/  LDL.LU R7, [R1+0x2f8] ;  /* 0x0002f80001077983 */ /* 0x000f220000300800 */
        /* <DEDUP_REMOVED lines=8> */
[----:B0-----:R-:W4:Y:S01]  /*353d0*/  LDL.LU R26, [R1+0x150] ;  /* 0x00015000011a7983 */ /* 0x001f220000300800 */
[----:B------:R-:W4:Y:S02]  /*353e0*/  LDL.LU R20, [R1+0x144] ;  /* 0x0001440001147983 */ /* 0x000f240000300800 */
[----:B------:R-:W4:Y:S02]  /*353f0*/  LDL.LU R21, [R1+0x108] ;  /* 0x0001080001157983 */ /* 0x000f240000300800 */
[----:B------:R-:W4:Y:S01]  /*35400*/  LDL.LU R22, [R1+0x100] ;  /* 0x0001000001167983 */ /* 0x000f220000300800 */
[----:B------:R-:W4:Y:S01]  /*35410*/  LDL.LU R23, [R1+0xf8] ;  /* 0x0000f80001177983 */ /* 0x000f220000300800 */
[----:B------:R-:W4:Y:S03]  /*35420*/  LDL.LU R18, [R1+0xf0] ;  /* 0x0000f00001127983 */ /* 0x000f260000300800 */
[----:B------:R0:W-:Y:S01]  /*35430*/  STS.U16 [R0+0x18600], R13 ;  /* 0x0186000d00007388 */ /* 0x0001e20000000400 */
[----:B------:R-:W4:Y:S02]  /*35440*/  LDL.LU R19, [R1+0xe8] ;  /* 0x0000e80001137983 */ /* 0x000f240000300800 */
[----:B------:R1:W-:Y:S02]  /*35450*/  STS.U16 [R0+0x18a00], R17 ;  /* 0x018a001100007388 */ /* 0x0003e40000000400 */
[----:B------:R1:W-:Y:S01]  /*35460*/  STS.U16 [R0+0x18e00], R16 ;  /* 0x018e001000007388 */ /* 0x0003e20000000400 */
[----:B0-----:R-:W4:Y:S01]  /*35470*/  LDL.LU R13, [R1+0xe0] ;  /* 0x0000e000010d7983 */ /* 0x001f220000300800 */
[----:B-1----:R-:W4:Y:S02]  /*35480*/  LDL.LU R17, [R1+0x2d68] ;  /* 0x002d680001117983 */ /* 0x002f240000300800 */
[----:B------:R-:W4:Y:S01]  /*35490*/  LDL.LU R16, [R1+0x2d64] ;  /* 0x002d640001107983 */ /* 0x000f220000300800 */
[----:B--2---:R0:W-:Y:S01]  /*354a0*/  STS.U16 [R0+0x19200], R29 ;  /* 0x0192001d00007388 */ /* 0x0041e20000000400 */
[----:B---3--:R-:W-:Y:S03]  /*354b0*/  STS.U16 [R0+0x19600], R2 ;  /* 0x0196000200007388 */ /* 0x008fe60000000400 */
[----:B------:R-:W-:Y:S01]  /*354c0*/  STS.U16 [R0+0x19a00], R28 ;  /* 0x019a001c00007388 */ /* 0x000fe20000000400 */
[----:B------:R1:W-:Y:S03]  /*354d0*/  STS.U16 [R0+0x19e00], R27 ;  /* 0x019e001b00007388 */ /* 0x0003e60000000400 */
[----:B------:R2:W-:Y:S04]  /*354e0*/  STS.U16 [R0+0x1a200], R15 ;  /* 0x01a2000f00007388 */ /* 0x0005e80000000400 */
[----:B0-----:R-:W3:Y:S04]  /*354f0*/  LDL.LU R29, [R1+0x2d60] ;  /* 0x002d6000011d7983 */ /* 0x001ee80000300800 */
[----:B-1----:R-:W3:Y:S04]  /*35500*/  LDL.LU R27, [R1+0x8] ;  /* 0x00000800011b7983 */ /* 0x002ee80000300800 */
[----:B--2---:R-:W2:Y:S01]  /*35510*/  LDL.LU R15, [R1] ;  /* 0x00000000010f7983 */ /* 0x004ea20000300800 */
[----:B------:R-:W-:Y:S02]  /*35520*/  STS.U16 [R0+0x1a600], R25 ;  /* 0x01a6001900007388 */ /* 0x000fe40000000400 */
[----:B------:R-:W-:Y:S02]  /*35530*/  STS.U16 [R0+0x1aa00], R5 ;  /* 0x01aa000500007388 */ /* 0x000fe40000000400 */
[----:B------:R-:W-:Y:S01]  /*35540*/  STS.U16 [R0+0x1ae00], R4 ;  /* 0x01ae000400007388 */ /* 0x000fe20000000400 */
[----:B----4-:R-:W-:Y:S01]  /*35550*/  STS.U16 [R0+0x1b200], R6 ;  /* 0x01b2000600007388 */ /* 0x010fe20000000400 */
[----:B------:R-:W-:Y:S02]  /*35560*/  STS.U16 [R0+0x1b600], R7 ;  /* 0x01b6000700007388 */ /* 0x000fe40000000400 */
[----:B------:R0:W-:Y:S02]  /*35570*/  STS.U16 [R0+0x1ba00], R24 ;  /* 0x01ba001800007388 */ /* 0x0001e40000000400 */
[----:B0-----:R-:W4:Y:S01]  /*35580*/  LDL.LU R24, [R1+0x9f8] ;  /* 0x0009f80001187983 */ /* 0x001f220000300800 */
[----:B------:R-:W-:Y:S02]  /*35590*/  STS.U16 [R0+0x1be00], R9 ;  /* 0x01be000900007388 */ /* 0x000fe40000000400 */
[----:B------:R-:W-:Y:S02]  /*355a0*/  STS.U16 [R0+0x1c200], R8 ;  /* 0x01c2000800007388 */ /* 0x000fe40000000400 */
[----:B------:R-:W-:Y:S01]  /*355b0*/  STS.U16 [R0+0x1c600], R10 ;  /* 0x01c6000a00007388 */ /* 0x000fe20000000400 */
[----:B------:R-:W-:Y:S01]  /*355c0*/  STS.U16 [R0+0x1ca00], R11 ;  /* 0x01ca000b00007388 */ /* 0x000fe20000000400 */
[----:B------:R-:W-:Y:S02]  /*355d0*/  STS.U16 [R0+0x1ce00], R12 ;  /* 0x01ce000c00007388 */ /* 0x000fe40000000400 */
[----:B------:R0:W-:Y:S02]  /*355e0*/  STS.U16 [R0+0x1d200], R3 ;  /* 0x01d2000300007388 */ /* 0x0001e40000000400 */
[----:B------:R1:W-:Y:S01]  /*355f0*/  STS.U16 [R0+0x1d600], R26 ;  /* 0x01d6001a00007388 */ /* 0x0003e20000000400 */
[----:B------:R1:W-:Y:S01]  /*35600*/  STS.U16 [R0+0x1da00], R20 ;  /* 0x01da001400007388 */ /* 0x0003e20000000400 */
[----:B------:R-:W-:Y:S02]  /*35610*/  STS.U16 [R0+0x1de00], R21 ;  /* 0x01de001500007388 */ /* 0x000fe40000000400 */
[----:B------:R-:W-:Y:S02]  /*35620*/  STS.U16 [R0+0x1e200], R22 ;  /* 0x01e2001600007388 */ /* 0x000fe40000000400 */
[----:B------:R-:W-:Y:S01]  /*35630*/  STS.U16 [R0+0x1e600], R23 ;  /* 0x01e6001700007388 */ /* 0x000fe20000000400 */
[----:B------:R-:W-:Y:S01]  /*35640*/  STS.U16 [R0+0x1ea00], R18 ;  /* 0x01ea001200007388 */ /* 0x000fe20000000400 */
[----:B------:R-:W-:Y:S01]  /*35650*/  STS.U16 [R0+0x1ee00], R19 ;  /* 0x01ee001300007388 */ /* 0x000fe20000000400 */
[----:B0-----:R-:W-:-:S02]  /*35660*/  SHF.L.U32 R3, R14, 0x1, RZ ;  /* 0x000000010e037819 */ /* 0x001fc400000006ff */
[----:B-1----:R-:W4:Y:S01]  /*35670*/  LDL.LU R26, [R1+0x9e8] ;  /* 0x0009e800011a7983 */ /* 0x002f220000300800 */
[----:B------:R-:W-:-:S03]  /*35680*/  SHF.R.S32.HI R20, RZ, 0x6, R16 ;  /* 0x00000006ff147819 */ /* 0x000fc60000011410 */
[----:B------:R0:W-:Y:S01]  /*35690*/  STS.U16 [R0+0x1f200], R13 ;  /* 0x01f2000d00007388 */ /* 0x0001e20000000400 */
[----:B------:R-:W-:-:S04]  /*356a0*/  SGXT R20, R20, 0x1 ;  /* 0x000000011414781a */ /* 0x000fc80000000200 */
[----:B------:R-:W-:Y:S01]  /*356b0*/  LOP3.LUT R3, R3, 0x90, R20, 0x78, !PT ;  /* 0x0000009003037812 */ /* 0x000fe200078e7814 */
[----:B0-----:R-:W4:Y:S01]  /*356c0*/  LDL.LU R13, [R1+0x9d8] ;  /* 0x0009d800010d7983 */ /* 0x001f220000300800 */
[----:B------:R-:W4:Y:S02]  /*356d0*/  LDL.LU R14, [R1+0x9c8] ;  /* 0x0009c800010e7983 */ /* 0x000f240000300800 */
[----:B------:R-:W4:Y:S01]  /*356e0*/  LDL.LU R20, [R1+0x9a8] ;  /* 0x0009a80001147983 */ /* 0x000f220000300800 */
[----:B------:R-:W-:Y:S01]  /*356f0*/  LOP3.LUT R3, R3, 0x60, RZ, 0x3c, !PT ;  /* 0x0000006003037812 */ /* 0x000fe200078e3cff */
[----:B---3--:R0:W-:Y:S01]  /*35700*/  STS.U16 [R0+0x1f600], R27 ;  /* 0x01f6001b00007388 */ /* 0x0081e20000000400 */
[----:B--2---:R-:W-:Y:S02]  /*35710*/  STS.U16 [R0+0x1fa00], R15 ;  /* 0x01fa000f00007388 */ /* 0x004fe40000000400 */
[----:B------:R1:W-:Y:S01]  /*35720*/  STS.U16 [R0+0x1fe00], R29 ;  /* 0x01fe001d00007388 */ /* 0x0003e20000000400 */
[----:B0-----:R-:W2:Y:S01]  /*35730*/  LDL.LU R27, [R1+0x998] ;  /* 0x00099800011b7983 */ /* 0x001ea20000300800 */
[----:B-1----:R-:W3:Y:S02]  /*35740*/  LDL.LU R29, [R1+0x9b8] ;  /* 0x0009b800011d7983 */ /* 0x002ee40000300800 */
[----:B------:R-:W2:Y:S02]  /*35750*/  LDL.LU R28, [R1+0x988] ;  /* 0x00098800011c7983 */ /* 0x000ea40000300800 */
[----:B------:R-:W2:Y:S01]  /*35760*/  LDL.LU R15, [R1+0x978] ;  /* 0x00097800010f7983 */ /* 0x000ea20000300800 */
[----:B------:R-:W2:Y:S01]  /*35770*/  LDL.LU R25, [R1+0x968] ;  /* 0x0009680001197983 */ /* 0x000ea20000300800 */
[----:B------:R-:W2:Y:S02]  /*35780*/  LDL.LU R0, [R1+0x958] ;  /* 0x0009580001007983 */ /* 0x000ea40000300800 */
[----:B------:R-:W2:Y:S02]  /*35790*/  LDL.LU R5, [R1+0x948] ;  /* 0x0009480001057983 */ /* 0x000ea40000300800 */
[----:B------:R-:W2:Y:S01]  /*357a0*/  LDL.LU R4, [R1+0x938] ;  /* 0x0009380001047983 */ /* 0x000ea20000300800 */
[----:B------:R-:W2:Y:S04]  /*357b0*/  LDL.LU R6, [R1+0x928] ;  /* 0x0009280001067983 */ /* 0x000ea80000300800 */
[----:B----4-:R0:W-:Y:S01]  /*357c0*/  STS.U16 [R3+0x10300], R24 ;  /* 0x0103001803007388 */ /* 0x0101e20000000400 */
[----:B------:R-:W4:Y:S03]  /*357d0*/  LDL.LU R7, [R1+0x918] ;  /* 0x0009180001077983 */ /* 0x000f260000300800 */
        /* <DEDUP_REMOVED lines=8> */
[----:B------:R-:W4:Y:S04]  /*35860*/  LDL.LU R22, [R1+0x888] ;  /* 0x0008880001167983 */ /* 0x000f280000300800 */
[----:B------:R0:W-:Y:S01]  /*35870*/  STS.U16 [R3+0x10700], R26 ;  /* 0x0107001a03007388 */ /* 0x0001e20000000400 */
[----:B------:R-:W4:Y:S02]  /*35880*/  LDL.LU R23, [R1+0x878] ;  /* 0x0008780001177983 */ /* 0x000f240000300800 */
[----:B------:R-:W4:Y:S02]  /*35890*/  LDL.LU R18, [R1+0x864] ;  /* 0x0008640001127983 */ /* 0x000f240000300800 */
[----:B------:R-:W4:Y:S01]  /*358a0*/  LDL.LU R19, [R1+0x854] ;  /* 0x0008540001137983 */ /* 0x000f220000300800 */
[----:B0-----:R-:W4:Y:S04]  /*358b0*/  LDL.LU R26, [R1+0x844] ;  /* 0x00084400011a7983 */ /* 0x001f280000300800 */
[----:B------:R0:W-:Y:S01]  /*358c0*/  STS.U16 [R3+0x10b00], R13 ;  /* 0x010b000d03007388 */ /* 0x0001e20000000400 */
[----:B------:R1:W-:Y:S03]  /*358d0*/  STS.U16 [R3+0x10f00], R14 ;  /* 0x010f000e03007388 */ /* 0x0003e60000000400 */
[----:B0-----:R-:W4:Y:S01]  /*358e0*/  LDL.LU R13, [R1+0x834] ;  /* 0x00083400010d7983 */ /* 0x001f220000300800 */
[----:B-1----:R-:W4:Y:S03]  /*358f0*/  LDL.LU R14, [R1+0x824] ;  /* 0x00082400010e7983 */ /* 0x002f260000300800 */
[----:B---3--:R-:W-:Y:S01]  /*35900*/  STS.U16 [R3+0x11300], R29 ;  /* 0x0113001d03007388 */ /* 0x008fe20000000400 */
[----:B------:R-:W-:Y:S02]  /*35910*/  STS.U16 [R3+0x11700], R20 ;  /* 0x0117001403007388 */ /* 0x000fe40000000400 */
[----:B--2---:R0:W-:Y:S01]  /*35920*/  STS.U16 [R3+0x11b00], R27 ;  /* 0x011b001b03007388 */ /* 0x0041e20000000400 */
[----:B------:R-:W-:Y:S04]  /*35930*/  STS.U16 [R3+0x11f00], R28 ;  /* 0x011f001c03007388 */ /* 0x000fe80000000400 */
[----:B------:R1:W-:Y:S01]  /*35940*/  STS.U16 [R3+0x12300], R15 ;  /* 0x0123000f03007388 */ /* 0x0003e20000000400 */
[----:B------:R-:W-:Y:S02]  /*35950*/  STS.U16 [R3+0x12700], R25 ;  /* 0x0127001903007388 */ /* 0x000fe40000000400 */
[----:B------:R-:W-:Y:S02]  /*35960*/  STS.U16 [R3+0x12b00], R0 ;  /* 0x012b000003007388 */ /* 0x000fe40000000400 */
[----:B------:R-:W-:Y:S01]  /*35970*/  STS.U16 [R3+0x12f00], R5 ;  /* 0x012f000503007388 */ /* 0x000fe20000000400 */
[----:B------:R-:W-:Y:S01]  /*35980*/  STS.U16 [R3+0x13300], R4 ;  /* 0x0133000403007388 */ /* 0x000fe20000000400 */
[----:B------:R-:W-:Y:S03]  /*35990*/  STS.U16 [R3+0x13700], R6 ;  /* 0x0137000603007388 */ /* 0x000fe60000000400 */
[----:B----4-:R-:W-:Y:S04]  /*359a0*/  STS.U16 [R3+0x13b00], R7 ;  /* 0x013b000703007388 */ /* 0x010fe80000000400 */
[----:B0-----:R-:W2:Y:S01]  /*359b0*/  LDL.LU R27, [R1+0x814] ;  /* 0x00081400011b7983 */ /* 0x001ea20000300800 */
[----:B-1----:R-:W3:Y:S03]  /*359c0*/  LDL.LU R15, [R1+0x804] ;  /* 0x00080400010f7983 */ /* 0x002ee60000300800 */
[----:B------:R0:W-:Y:S04]  /*359d0*/  STS.U16 [R3+0x13f00], R24 ;  /* 0x013f001803007388 */ /* 0x0001e80000000400 */
        /* <DEDUP_REMOVED lines=8> */
[----:B0-----:R-:W4:Y:S01]  /*35a60*/  LDL.LU R2, [R1+0x3bc] ;  /* 0x0003bc0001027983 */ /* 0x001f220000300800 */
[----:B-1----:R-:W4:Y:S02]  /*35a70*/  LDL.LU R21, [R1+0x3a4] ;  /* 0x0003a40001157983 */ /* 0x002f240000300800 */
[----:B------:R-:W4:Y:S01]  /*35a80*/  LDL.LU R0, [R1+0x394] ;  /* 0x0003940001007983 */ /* 0x000f220000300800 */
[----:B------:R0:W-:Y:S01]  /*35a90*/  STS.U16 [R3+0x15f00], R22 ;  /* 0x015f001603007388 */ /* 0x0001e20000000400 */
[----:B------:R-:W4:Y:S02]  /*35aa0*/  LDL.LU R5, [R1+0x384] ;  /* 0x0003840001057983 */ /* 0x000f240000300800 */
[----:B------:R1:W-:Y:S02]  /*35ab0*/  STS.U16 [R3+0x16300], R23 ;  /* 0x0163001703007388 */ /* 0x0003e40000000400 */
[----:B------:R-:W-:Y:S01]  /*35ac0*/  STS.U16 [R3+0x16700], R18 ;  /* 0x0167001203007388 */ /* 0x000fe20000000400 */
[----:B0-----:R-:W4:Y:S01]  /*35ad0*/  LDL.LU R22, [R1+0x374] ;  /* 0x0003740001167983 */ /* 0x001f220000300800 */
[----:B------:R-:W4:Y:S02]  /*35ae0*/  LDL.LU R4, [R1+0x364] ;  /* 0x0003640001047983 */ /* 0x000f240000300800 */
[----:B-1----:R-:W4:Y:S02]  /*35af0*/  LDL.LU R23, [R1+0x354] ;  /* 0x0003540001177983 */ /* 0x002f240000300800 */
[----:B------:R-:W4:Y:S01]  /*35b00*/  LDL.LU R6, [R1+0x344] ;  /* 0x0003440001067983 */ /* 0x000f220000300800 */
[----:B------:R-:W4:Y:S01]  /*35b10*/  LDL.LU R7, [R1+0x334] ;  /* 0x0003340001077983 */ /* 0x000f220000300800 */
[----:B------:R-:W4:Y:S02]  /*35b20*/  LDL.LU R9, [R1+0x324] ;  /* 0x0003240001097983 */ /* 0x000f240000300800 */
[----:B------:R-:W4:Y:S02]  /*35b30*/  LDL.LU R8, [R1+0x314] ;  /* 0x0003140001087983 */ /* 0x000f240000300800 */
[----:B------:R-:W4:Y:S01]  /*35b40*/  LDL.LU R10, [R1+0x304] ;  /* 0x00030400010a7983 */ /* 0x000f220000300800 */
[----:B------:R0:W-:Y:S04]  /*35b50*/  STS.U16 [R3+0x16b00], R19 ;  /* 0x016b001303007388 */ /* 0x0001e80000000400 */
[----:B------:R-:W4:Y:S01]  /*35b60*/  LDL.LU R11, [R1+0x2f4] ;  /* 0x0002f400010b7983 */ /* 0x000f220000300800 */
[----:B------:R1:W-:Y:S02]  /*35b70*/  STS.U16 [R3+0x16f00], R26 ;  /* 0x016f001a03007388 */ /* 0x0003e40000000400 */
[----:B------:R1:W-:Y:S02]  /*35b80*/  STS.U16 [R3+0x17300], R13 ;  /* 0x0173000d03007388 */ /* 0x0003e40000000400 */
[----:B------:R1:W-:Y:S01]  /*35b90*/  STS.U16 [R3+0x17700], R14 ;  /* 0x0177000e03007388 */ /* 0x0003e20000000400 */
[----:B0-----:R-:W4:Y:S01]  /*35ba0*/  LDL.LU R19, [R1+0x2e4] ;  /* 0x0002e40001137983 */ /* 0x001f220000300800 */
[----:B------:R-:W4:Y:S02]  /*35bb0*/  LDL.LU R12, [R1+0x2d4] ;  /* 0x0002d400010c7983 */ /* 0x000f240000300800 */
[----:B-1----:R-:W4:Y:S02]  /*35bc0*/  LDL.LU R26, [R1+0x204] ;  /* 0x00020400011a7983 */ /* 0x002f240000300800 */
[----:B------:R-:W4:Y:S01]  /*35bd0*/  LDL.LU R13, [R1+0x1c4] ;  /* 0x0001c400010d7983 */ /* 0x000f220000300800 */
[----:B------:R-:W4:Y:S04]  /*35be0*/  LDL.LU R14, [R1+0x1a4] ;  /* 0x0001a400010e7983 */ /* 0x000f280000300800 */
[----:B--2---:R0:W-:Y:S01]  /*35bf0*/  STS.U16 [R3+0x17b00], R27 ;  /* 0x017b001b03007388 */ /* 0x0041e20000000400 */
[----:B---3--:R1:W-:Y:S03]  /*35c00*/  STS.U16 [R3+0x17f00], R15 ;  /* 0x017f000f03007388 */ /* 0x0083e60000000400 */
[----:B0-----:R-:W2:Y:S01]  /*35c10*/  LDL.LU R27, [R1+0x194] ;  /* 0x00019400011b7983 */ /* 0x001ea20000300800 */
[----:B-1----:R-:W3:Y:S03]  /*35c20*/  LDL.LU R15, [R1+0x158] ;  /* 0x00015800010f7983 */ /* 0x002ee60000300800 */
[----:B----4-:R0:W-:Y:S04]  /*35c30*/  STS.U16 [R3+0x18300], R24 ;  /* 0x0183001803007388 */ /* 0x0101e80000000400 */
[----:B0-----:R-:W4:Y:S01]  /*35c40*/  LDL.LU R24, [R1+0x14c] ;  /* 0x00014c0001187983 */ /* 0x001f220000300800 */
[----:B------:R-:W4:Y:S02]  /*35c50*/  LDL.LU R29, [R1+0x140] ;  /* 0x00014000011d7983 */ /* 0x000f240000300800 */
[----:B------:R-:W4:Y:S02]  /*35c60*/  LDL.LU R20, [R1+0x104] ;  /* 0x0001040001147983 */ /* 0x000f240000300800 */
[----:B------:R-:W4:Y:S01]  /*35c70*/  LDL.LU R28, [R1+0xfc] ;  /* 0x0000fc00011c7983 */ /* 0x000f220000300800 */
[----:B------:R-:W4:Y:S04]  /*35c80*/  LDL.LU R18, [R1+0xf4] ;  /* 0x0000f40001127983 */ /* 0x000f280000300800 */
[----:B------:R0:W-:Y:S01]  /*35c90*/  STS.U16 [R3+0x18700], R2 ;  /* 0x0187000203007388 */ /* 0x0001e20000000400 */
[----:B------:R-:W4:Y:S02]  /*35ca0*/  LDL.LU R25, [R1+0xec] ;  /* 0x0000ec0001197983 */ /* 0x000f240000300800 */
[----:B------:R1:W-:Y:S02]  /*35cb0*/  STS.U16 [R3+0x18b00], R21 ;  /* 0x018b001503007388 */ /* 0x0003e40000000400 */
[----:B------:R1:W-:Y:S01]  /*35cc0*/  STS.U16 [R3+0x18f00], R0 ;  /* 0x018f000003007388 */ /* 0x0003e20000000400 */
[----:B0-----:R-:W4:Y:S01]  /*35cd0*/  LDL.LU R2, [R1+0xe4] ;  /* 0x0000e40001027983 */ /* 0x001f220000300800 */
[----:B-1----:R-:W4:Y:S02]  /*35ce0*/  LDL.LU R21, [R1+0xc] ;  /* 0x00000c0001157983 */ /* 0x002f240000300800 */
[----:B------:R-:W4:Y:S01]  /*35cf0*/  LDL.LU R0, [R1+0x2d5c] ;  /* 0x002d5c0001007983 */ /* 0x000f220000300800 */
[----:B------:R0:W-:Y:S01]  /*35d00*/  STS.U16 [R3+0x19300], R5 ;  /* 0x0193000503007388 */ /* 0x0001e20000000400 */
[----:B------:R1:W-:Y:S02]  /*35d10*/  STS.U16 [R3+0x19700], R22 ;  /* 0x0197001603007388 */ /* 0x0003e40000000400 */
[----:B------:R1:W-:Y:S02]  /*35d20*/  STS.U16 [R3+0x19b00], R4 ;  /* 0x019b000403007388 */ /* 0x0003e40000000400 */
[----:B------:R1:W-:Y:S01]  /*35d30*/  STS.U16 [R3+0x19f00], R23 ;  /* 0x019f001703007388 */ /* 0x0003e20000000400 */
[----:B------:R1:W-:Y:S01]  /*35d40*/  STS.U16 [R3+0x1a300], R6 ;  /* 0x01a3000603007388 */ /* 0x0003e20000000400 */
[----:B------:R1:W-:Y:S03]  /*35d50*/  STS.U16 [R3+0x1a700], R7 ;  /* 0x01a7000703007388 */ /* 0x0003e60000000400 */
[----:B0-----:R-:W4:Y:S01]  /*35d60*/  LDL.LU R5, [R1+0x2d58] ;  /* 0x002d580001057983 */ /* 0x001f220000300800 */
[----:B-1----:R-:W4:Y:S03]  /*35d70*/  LDL.LU R22, [R1+0x4] ;  /* 0x0000040001167983 */ /* 0x002f260000300800 */
[----:B------:R-:W4:Y:S01]  /*35d80*/  LDL.LU R4, [R1+0x2d54] ;  /* 0x002d540001047983 */ /* 0x000f220000300800 */
[----:B------:R-:W4:Y:S03]  /*35d90*/  LDL.LU R23, [R1+0x3b4] ;  /* 0x0003b40001177983 */ /* 0x000f260000300800 */
[----:B------:R-:W4:Y:S01]  /*35da0*/  LDL.LU R6, [R1+0x2d50] ;  /* 0x002d500001067983 */ /* 0x000f220000300800 */
[----:B------:R-:W4:Y:S03]  /*35db0*/  LDL.LU R7, [R1+0x2d4c] ;  /* 0x002d4c0001077983 */ /* 0x000f260000300800 */
        /* <DEDUP_REMOVED lines=14> */
[----:B------:R1:W-:Y:S01]  /*35ea0*/  STS.U16 [R3+0x1cb00], R14 ;  /* 0x01cb000e03007388 */ /* 0x0003e20000000400 */
[----:B0-----:R-:W4:Y:S01]  /*35eb0*/  LDL.LU R26, [R1+0x2d34] ;  /* 0x002d3400011a7983 */ /* 0x001f220000300800 */
[----:B-1----:R-:W4:Y:S02]  /*35ec0*/  LDL.LU R13, [R1+0x2d30] ;  /* 0x002d3000010d7983 */ /* 0x002f240000300800 */
[----:B------:R-:W4:Y:S01]  /*35ed0*/  LDL.LU R14, [R1+0x2d2c] ;  /* 0x002d2c00010e7983 */ /* 0x000f220000300800 */
[----:B--2---:R0:W-:Y:S01]  /*35ee0*/  STS.U16 [R3+0x1cf00], R27 ;  /* 0x01cf001b03007388 */ /* 0x0041e20000000400 */
[----:B---3--:R1:W-:Y:S03]  /*35ef0*/  STS.U16 [R3+0x1d300], R15 ;  /* 0x01d3000f03007388 */ /* 0x0083e60000000400 */
[----:B0-----:R-:W2:Y:S01]  /*35f00*/  LDL.LU R27, [R1+0x2d28] ;  /* 0x002d2800011b7983 */ /* 0x001ea20000300800 */
[----:B-1----:R-:W3:Y:S03]  /*35f10*/  LDL.LU R15, [R1+0x2d24] ;  /* 0x002d2400010f7983 */ /* 0x002ee60000300800 */
[----:B----4-:R0:W-:Y:S04]  /*35f20*/  STS.U16 [R3+0x1d700], R24 ;  /* 0x01d7001803007388 */ /* 0x0101e80000000400 */
[----:B0-----:R-:W4:Y:S01]  /*35f30*/  LDL.LU R24, [R1+0x2d20] ;  /* 0x002d200001187983 */ /* 0x001f220000300800 */
[----:B------:R-:W-:Y:S02]  /*35f40*/  STS.U16 [R3+0x1db00], R29 ;  /* 0x01db001d03007388 */ /* 0x000fe40000000400 */
[----:B------:R-:W-:Y:S02]  /*35f50*/  STS.U16 [R3+0x1df00], R20 ;  /* 0x01df001403007388 */ /* 0x000fe40000000400 */
[----:B------:R-:W-:Y:S01]  /*35f60*/  STS.U16 [R3+0x1e300], R28 ;  /* 0x01e3001c03007388 */ /* 0x000fe20000000400 */
[----:B------:R0:W-:Y:S01]  /*35f70*/  STS.U16 [R3+0x1e700], R18 ;  /* 0x01e7001203007388 */ /* 0x0001e20000000400 */
[----:B------:R-:W-:Y:S02]  /*35f80*/  STS.U16 [R3+0x1eb00], R25 ;  /* 0x01eb001903007388 */ /* 0x000fe40000000400 */
[----:B------:R1:W-:Y:S01]  /*35f90*/  STS.U16 [R3+0x1ef00], R2 ;  /* 0x01ef000203007388 */ /* 0x0003e20000000400 */
[C---:B0-----:R-:W-:Y:S01]  /*35fa0*/  LOP3.LUT R18, R16.reuse, 0x60, RZ, 0xc0, !PT ;  /* 0x0000006010127812 */ /* 0x041fe200078ec0ff */
[----:B------:R-:W-:-:S05]  /*35fb0*/  IMAD.SHL.U32 R16, R16, 0x4, RZ ;  /* 0x0000000410107824 */ /* 0x000fca00078e00ff */
[C---:B-1----:R-:W-:Y:S01]  /*35fc0*/  LOP3.LUT R2, R16.reuse, 0x7c, RZ, 0xc0, !PT ;  /* 0x0000007c10027812 */ /* 0x042fe200078ec0ff */
[----:B------:R-:W-:Y:S01]  /*35fd0*/  LOP3.LUT R16, R16, 0x7c, RZ, 0xc0, !PT ;  /* 0x0000007c10107812 */ /* 0x000fe200078ec0ff */
[----:B------:R-:W-:Y:S02]  /*35fe0*/  SHF.R.U32.HI R18, RZ, 0x1, R18 ;  /* 0x00000001ff127819 */ /* 0x000fe40000011612 */
[C---:B------:R-:W-:Y:S02]  /*35ff0*/  LEA R2, R17.reuse, R2, 0x5 ;  /* 0x0000000211027211 */ /* 0x040fe400078e28ff */
[----:B------:R-:W-:Y:S02]  /*36000*/  IMAD R16, R17, 0x20, R16 ;  /* 0x0000002011107824 */ /* 0x000fe400078e0210 */
[----:B------:R-:W-:-:S03]  /*36010*/  LOP3.LUT R2, R2, R18, RZ, 0x3c, !PT ;  /* 0x0000001202027212 */ /* 0x000fc600078e3cff */
[----:B------:R-:W-:Y:S02]  /*36020*/  LOP3.LUT R16, R16, R18, RZ, 0x3c, !PT ;  /* 0x0000001210107212 */ /* 0x000fe400078e3cff */
[----:B------:R-:W0:Y:S04]  /*36030*/  S2R R18, SR_TID.X ;  /* 0x0000000000127919 */ /* 0x000e280000002100 */
[----:B------:R-:W1:Y:S04]  /*36040*/  S2R R17, SR_TID.X ;  /* 0x0000000000117919 */ /* 0x000e680000002100 */
[----:B------:R-:W-:Y:S01]  /*36050*/  STS.U16 [R3+0x1f300], R21 ;  /* 0x01f3001503007388 */ /* 0x000fe20000000400 */
[----:B------:R-:W-:Y:S01]  /*36060*/  STS.U16 [R3+0x1f700], R22 ;  /* 0x01f7001603007388 */ /* 0x000fe20000000400 */
[----:B------:R-:W-:-:S02]  /*36070*/  LOP3.LUT R16, R16, 0x40, RZ, 0x3c, !PT ;  /* 0x0000004010107812 */ /* 0x000fc400078e3cff */
[----:B-1----:R-:W-:Y:S01]  /*36080*/  SHF.L.U32 R17, R17, 0x7, RZ ;  /* 0x0000000711117819 */ /* 0x002fe200000006ff */
[----:B--2---:R-:W-:Y:S01]  /*36090*/  STS.U16 [R3+0x1fb00], R27 ;  /* 0x01fb001b03007388 */ /* 0x004fe20000000400 */
[----:B------:R-:W-:Y:S02]  /*360a0*/  STS.U16 [R3+0x1ff00], R26 ;  /* 0x01ff001a03007388 */ /* 0x000fe40000000400 */
[----:B------:R-:W-:Y:S01]  /*360b0*/  STS [R2+0x20000], R23 ;  /* 0x0200001702007388 */ /* 0x000fe20000000800 */
[----:B----4-:R-:W-:Y:S01]  /*360c0*/  STS [R2+0x20400], R24 ;  /* 0x0204001802007388 */ /* 0x010fe20000000800 */
[----:B------:R-:W-:Y:S02]  /*360d0*/  STS [R2+0x20800], R14 ;  /* 0x0208000e02007388 */ /* 0x000fe40000000800 */
[----:B------:R-:W-:Y:S02]  /*360e0*/  STS [R2+0x20c00], R12 ;  /* 0x020c000c02007388 */ /* 0x000fe40000000800 */
[----:B------:R-:W-:Y:S01]  /*360f0*/  STS [R2+0x21000], R10 ;  /* 0x0210000a02007388 */ /* 0x000fe20000000800 */
[----:B------:R-:W-:Y:S01]  /*36100*/  STS [R2+0x21400], R9 ;  /* 0x0214000902007388 */ /* 0x000fe20000000800 */
[----:B------:R-:W-:Y:S02]  /*36110*/  STS [R2+0x21800], R6 ;  /* 0x0218000602007388 */ /* 0x000fe40000000800 */
[----:B------:R-:W-:Y:S02]  /*36120*/  STS [R2+0x21c00], R5 ;  /* 0x021c000502007388 */ /* 0x000fe40000000800 */
[----:B------:R0:W-:Y:S01]  /*36130*/  STS [R16+0x20000], R19 ;  /* 0x0200001310007388 */ /* 0x0001e20000000800 */
[----:B---3--:R-:W-:Y:S01]  /*36140*/  STS [R16+0x20400], R15 ;  /* 0x0204000f10007388 */ /* 0x008fe20000000800 */
[----:B------:R-:W-:Y:S02]  /*36150*/  STS [R16+0x20800], R13 ;  /* 0x0208000d10007388 */ /* 0x000fe40000000800 */
[----:B------:R-:W-:Y:S02]  /*36160*/  STS [R16+0x20c00], R11 ;  /* 0x020c000b10007388 */ /* 0x000fe40000000800 */
[----:B------:R-:W-:Y:S01]  /*36170*/  STS [R16+0x21000], R8 ;  /* 0x0210000810007388 */ /* 0x000fe20000000800 */
[----:B------:R-:W-:Y:S01]  /*36180*/  STS [R16+0x21400], R7 ;  /* 0x0214000710007388 */ /* 0x000fe20000000800 */
[----:B------:R-:W-:Y:S01]  /*36190*/  STS [R16+0x21800], R4 ;  /* 0x0218000410007388 */ /* 0x000fe20000000800 */
[----:B0-----:R-:W-:-:S02]  /*361a0*/  LOP3.LUT R19, R18, 0x7, RZ, 0xc0, !PT ;  /* 0x0000000712137812 */ /* 0x001fc400078ec0ff */
[----:B------:R-:W-:Y:S01]  /*361b0*/  STS [R16+0x21c00], R0 ;  /* 0x021c000010007388 */ /* 0x000fe20000000800 */
[----:B------:R-:W-:Y:S02]  /*361c0*/  BAR.SYNC.DEFER_BLOCKING 0x0 ;  /* 0x0000000000007b1d */ /* 0x000fe40000010000 */
[C---:B------:R-:W-:Y:S02]  /*361d0*/  IMAD.SHL.U32 R2, R19.reuse, 0x10, RZ ;  /* 0x0000001013027824 */ /* 0x040fe400078e00ff */
[----:B------:R-:W-:-:S03]  /*361e0*/  IMAD.SHL.U32 R28, R19, 0x10, RZ ;  /* 0x00000010131c7824 */ /* 0x000fc600078e00ff */
[----:B------:R-:W-:Y:S01]  /*361f0*/  LOP3.LUT R2, R2, 0x780, R17, 0xf8, !PT ;  /* 0x0000078002027812 */ /* 0x000fe200078ef811 */
[----:B------:R-:W-:-:S03]  /*36200*/  SHF.L.U32 R17, R18, 0x1, RZ ;  /* 0x0000000112117819 */ /* 0x000fc600000006ff */
[----:B------:R-:W-:Y:S01]  /*36210*/  LOP3.LUT R2, R2, 0x10, R18, 0x78, !PT ;  /* 0x0000001002027812 */ /* 0x000fe200078e7812 */
[----:B------:R-:W-:Y:S01]  /*36220*/  LOP3.LUT R18, R18, 0x60, RZ, 0xc0, !PT ;  /* 0x0000006012127812 */ /* 0x000fe200078ec0ff */
[----:B------:R-:W-:-:S03]  /*36230*/  LOP3.LUT R28, R28, 0x30, R17, 0x78, !PT ;  /* 0x000000301c1c7812 */ /* 0x000fc600078e7811 */
[----:B------:R-:W-:-:S05]  /*36240*/  LEA R3, R19, R18, 0x2 ;  /* 0x0000001213037211 */ /* 0x000fca00078e10ff */
[----:B------:R-:W-:Y:S01]  /*36250*/  IMAD.U32 R3, R3, 0x20, R28 ;  /* 0x0000002003037824 */ /* 0x000fe200078e001c */
[----:B------:R-:W-:Y:S04]  /*36260*/  LDSM.16.M88.4 R24, [R2+0x20000] ;  /* 0x020000000218783b */ /* 0x000fe80000000200 */
[----:B------:R-:W0:Y:S04]  /*36270*/  LDSM.16.M88.4 R12, [R3+0x10000] ;  /* 0x01000000030c783b */ /* 0x000e280000000200 */
[----:B------:R-:W1:Y:S04]  /*36280*/  LDSM.16.M88.4 R8, [R3+0x11000] ;  /* 0x011000000308783b */ /* 0x000e680000000200 */
[----:B------:R-:W2:Y:S04]  /*36290*/  LDSM.16.M88.4 R4, [R3+0x12000] ;  /* 0x012000000304783b */ /* 0x000ea80000000200 */
[----:B------:R-:W-:Y:S04]  /*362a0*/  LDSM.16.M88.4 R20, [R3+0x13000] ;  /* 0x013000000314783b */ /* 0x000fe80000000200 */
[----:B------:R-:W-:Y:S04]  /*362b0*/  LDSM.16.M88.4 R16, [R3+0x17000] ;  /* 0x017000000310783b */ /* 0x000fe80000000200 */
[----:B0-----:R-:W-:Y:S01]  /*362c0*/  STL.64 [R1+0x100], R12 ;  /* 0x0001000c01007387 */ /* 0x001fe20000100a00 */
[----:B------:R-:W-:Y:S02]  /*362d0*/  STL.64 [R1+0x108], R14 ;  /* 0x0001080e01007387 */ /* 0x000fe40000100a00 */
[----:B-1----:R-:W-:Y:S02]  /*362e0*/  STL.64 [R1+0xf0], R8 ;  /* 0x0000f00801007387 */ /* 0x002fe40000100a00 */
[----:B------:R-:W-:Y:S02]  /*362f0*/  STL.64 [R1+0xf8], R10 ;  /* 0x0000f80a01007387 */ /* 0x000fe40000100a00 */
[----:B------:R-:W0:Y:S04]  /*36300*/  LDSM.16.M88.4 R8, [R3+0x14000] ;  /* 0x014000000308783b */ /* 0x000e280000000200 */
[----:B--2---:R-:W-:Y:S01]  /*36310*/  STL.64 [R1+0xe0], R4 ;  /* 0x0000e00401007387 */ /* 0x004fe20000100a00 */
[----:B------:R-:W-:Y:S02]  /*36320*/  STL.64 [R1+0xe8], R6 ;  /* 0x0000e80601007387 */ /* 0x000fe40000100a00 */
[----:B------:R-:W1:Y:S01]  /*36330*/  LDSM.16.M88.4 R4, [R3+0x15000] ;  /* 0x015000000304783b */ /* 0x000e620000000200 */
[----:B------:R-:W2:Y:S04]  /*36340*/  LDSM.16.M88.4 R12, [R3+0x16000] ;  /* 0x01600000030c783b */ /* 0x000ea80000000200 */
[----:B0-----:R-:W-:Y:S01]  /*36350*/  STL [R1+0x299c], R10 ;  /* 0x00299c0a01007387 */ /* 0x001fe20000100800 */
[----:B------:R-:W-:Y:S02]  /*36360*/  STL [R1+0x2998], R11 ;  /* 0x0029980b01007387 */ /* 0x000fe40000100800 */
[----:B------:R-:W-:Y:S02]  /*36370*/  STL.64 [R1], R20 ;  /* 0x0000001401007387 */ /* 0x000fe40000100a00 */
[----:B------:R-:W-:Y:S01]  /*36380*/  STL.64 [R1+0x8], R22 ;  /* 0x0000081601007387 */ /* 0x000fe20000100a00 */
[----:B------:R-:W-:Y:S01]  /*36390*/  STL.64 [R1+0x2ce8], R20 ;  /* 0x002ce81401007387 */ /* 0x000fe20000100a00 */
[----:B-1----:R-:W-:Y:S02]  /*363a0*/  STL [R1+0x2934], R6 ;  /* 0x0029340601007387 */ /* 0x002fe40000100800 */
[----:B------:R-:W-:Y:S02]  /*363b0*/  STL [R1+0x2930], R7 ;  /* 0x0029300701007387 */ /* 0x000fe40000100800 */
[----:B------:R-:W0:Y:S01]  /*363c0*/  LDSM.16.M88.4 R20, [R3+0x18000] ;  /* 0x018000000314783b */ /* 0x000e220000000200 */
[----:B--2---:R-:W-:Y:S03]  /*363d0*/  STL.64 [R1+0x120], R12 ;  /* 0x0001200c01007387 */ /* 0x004fe60000100a00 */
[----:B------:R-:W-:Y:S02]  /*363e0*/  STL.64 [R1+0x128], R14 ;  /* 0x0001280e01007387 */ /* 0x000fe40000100a00 */
[----:B------:R-:W1:Y:S01]  /*363f0*/  LDSM.16.M88.4 R12, [R3+0x19000] ;  /* 0x01900000030c783b */ /* 0x000e620000000200 */
[----:B0-----:R-:W-:Y:S03]  /*36400*/  STL.64 [R1+0x1a0], R20 ;  /* 0x0001a01401007387 */ /* 0x001fe60000100a00 */
[----:B------:R-:W-:Y:S02]  /*36410*/  STL.64 [R1+0x1a8], R22 ;  /* 0x0001a81601007387 */ /* 0x000fe40000100a00 */
[----:B-1----:R-:W-:Y:S01]  /*36420*/  STL.64 [R1+0x190], R12 ;  /* 0x0001900c01007387 */ /* 0x002fe20000100a00 */
[----:B------:R-:W-:Y:S01]  /*36430*/  MOV R6, R12 ;  /* 0x0000000c00067202 */ /* 0x000fe20000000f00 */
[----:B------:R-:W-:Y:S01]  /*36440*/  STL.64 [R1+0x198], R14 ;  /* 0x0001980e01007387 */ /* 0x000fe20000100a00 */
[----:B------:R-:W-:-:S02]  /*36450*/  IMAD.MOV.U32 R0, RZ, RZ, R13 ;  /* 0x000000ffff007224 */ /* 0x000fc400078e000d */
[----:B------:R-:W0:Y:S04]  /*36460*/  LDSM.16.M88.4 R12, [R3+0x1a000] ;  /* 0x01a00000030c783b */ /* 0x000e280000000200 */
[----:B------:R-:W-:Y:S01]  /*36470*/  STL.64 [R1+0x1c0], R16 ;  /* 0x0001c01001007387 */ /* 0x000fe20000100a00 */
[----:B------:R-:W-:Y:S01]  /*36480*/  STL.64 [R1+0x1c8], R18 ;  /* 0x0001c81201007387 */ /* 0x000fe20000100a00 */
[----:B------:R1:W-:Y:S02]  /*36490*/  STL.64 [R1+0x2ca8], R16 ;  /* 0x002ca81001007387 */ /* 0x0003e40000100a00 */
[----:B------:R-:W-:Y:S02]  /*364a0*/  STL [R1+0x2c9c], R0 ;  /* 0x002c9c0001007387 */ /* 0x000fe40000100800 */
[----:B------:R-:W-:Y:S01]  /*364b0*/  STL [R1+0x2c98], R6 ;  /* 0x002c980601007387 */ /* 0x000fe20000100800 */
[----:B------:R-:W-:Y:S04]  /*364c0*/  LDSM.16.M88.4 R20, [R3+0x1c000] ;  /* 0x01c000000314783b */ /* 0x000fe80000000200 */
[----:B0-----:R-:W-:Y:S01]  /*364d0*/  STL.64 [R1+0x180], R12 ;  /* 0x0001800c01007387 */ /* 0x001fe20000100a00 */
[----:B------:R-:W-:Y:S02]  /*364e0*/  STL.64 [R1+0x188], R14 ;  /* 0x0001880e01007387 */ /* 0x000fe40000100a00 */
[----:B-1----:R-:W2:Y:S01]  /*364f0*/  LDL.64 R16, [R1+0x120] ;  /* 0x0001200001107983 */ /* 0x002ea20000100a00 */
[----:B------:R-:W-:Y:S01]  /*36500*/  MOV R10, R12 ;  /* 0x0000000c000a7202 */ /* 0x000fe20000000f00 */
[----:B------:R-:W-:-:S02]  /*36510*/  IMAD.MOV.U32 R7, RZ, RZ, R13 ;  /* 0x000000ffff077224 */ /* 0x000fc400078e000d */
[----:B------:R-:W0:Y:S02]  /*36520*/  LDSM.16.M88.4 R12, [R3+0x1b000] ;  /* 0x01b00000030c783b */ /* 0x000e240000000200 */
[----:B0-----:R-:W-:Y:S01]  /*36530*/  MOV R29, R12 ;  /* 0x0000000c001d7202 */ /* 0x001fe20000000f00 */
[----:B------:R-:W-:Y:S01]  /*36540*/  IMAD.MOV.U32 R11, RZ, RZ, R13 ;  /* 0x000000ffff0b7224 */ /* 0x000fe200078e000d */
[----:B--2---:R0:W-:Y:S01]  /*36550*/  STL.64 [R1+0x2cc0], R16 ;  /* 0x002cc01001007387 */ /* 0x0041e20000100a00 */
[----:B------:R-:W-:Y:S02]  /*36560*/  STL [R1+0x2ca4], R7 ;  /* 0x002ca40701007387 */ /* 0x000fe40000100800 */
[----:B------:R-:W-:Y:S02]  /*36570*/  STL [R1+0x2ca0], R10 ;  /* 0x002ca00a01007387 */ /* 0x000fe40000100800 */
[----:B------:R-:W-:Y:S01]  /*36580*/  STL.64 [R1+0x170], R12 ;  /* 0x0001700c01007387 */ /* 0x000fe20000100a00 */
[----:B------:R-:W-:Y:S02]  /*36590*/  STL.64 [R1+0x178], R14 ;  /* 0x0001780e01007387 */ /* 0x000fe40000100a00 */
[----:B------:R-:W1:Y:S02]  /*365a0*/  LDSM.16.M88.4 R12, [R3+0x1d000] ;  /* 0x01d00000030c783b */ /* 0x000e640000000200 */
[----:B0-----:R-:W2:Y:S02]  /*365b0*/  LDL.LU R16, [R1+0x220] ;  /* 0x0002200001107983 */ /* 0x001ea40000300800 */
[----:B------:R0:W-:Y:S02]  /*365c0*/  STL.64 [R1+0x160], R20 ;  /* 0x0001601401007387 */ /* 0x0001e40000100a00 */
[----:B------:R-:W-:Y:S01]  /*365d0*/  STL.64 [R1+0x168], R22 ;  /* 0x0001681601007387 */ /* 0x000fe20000100a00 */
[----:B-1----:R-:W-:Y:S01]  /*365e0*/  STL.64 [R1+0x150], R12 ;  /* 0x0001500c01007387 */ /* 0x002fe20000100a00 */
[----:B------:R-:W-:Y:S02]  /*365f0*/  STL.64 [R1+0x158], R14 ;  /* 0x0001580e01007387 */ /* 0x000fe40000100a00 */
[----:B------:R-:W2:Y:S02]  /*36600*/  LDL.LU R17, [R1+0x224] ;  /* 0x0002240001117983 */ /* 0x000ea40000300800 */
[----:B------:R-:W3:Y:S01]  /*36610*/  LDL.LU R18, [R1+0x228] ;  /* 0x0002280001127983 */ /* 0x000ee20000300800 */
[----:B------:R-:W3:Y:S01]  /*36620*/  LDL.LU R19, [R1+0x22c] ;  /* 0x00022c0001137983 */ /* 0x000ee20000300800 */
[----:B0-----:R-:W4:Y:S03]  /*36630*/  LDL.64 R20, [R1+0xe0] ;  /* 0x0000e00001147983 */ /* 0x001f260000100a00 */
[----:B------:R-:W0:Y:S04]  /*36640*/  LDSM.16.M88.4 R12, [R3+0x1e000] ;  /* 0x01e00000030c783b */ /* 0x000e280000000200 */
[----:B----4-:R1:W-:Y:S04]  /*36650*/  STL.64 [R1+0x2d00], R20 ;  /* 0x002d001401007387 */ /* 0x0103e80000100a00 */
[----:B-1----:R-:W4:Y:S04]  /*36660*/  LDL.64 R20, [R1+0xf0] ;  /* 0x0000f00001147983 */ /* 0x002f280000100a00 */
[----:B----4-:R1:W-:Y:S04]  /*36670*/  STL.64 [R1+0x2d18], R20 ;  /* 0x002d181401007387 */ /* 0x0103e80000100a00 */
[----:B-1----:R-:W4:Y:S01]  /*36680*/  LDL.64 R20, [R1+0x100] ;  /* 0x0001000001147983 */ /* 0x002f220000100a00 */
[----:B---3--:R-:W-:Y:S02]  /*36690*/  STL.64 [R1+0x2cd0], R18 ;  /* 0x002cd01201007387 */ /* 0x008fe40000100a00 */
[----:B--2---:R1:W-:Y:S02]  /*366a0*/  STL.64 [R1+0x2cc8], R16 ;  /* 0x002cc81001007387 */ /* 0x0043e40000100a00 */
[----:B-1----:R-:W2:Y:S01]  /*366b0*/  LDL.LU R16, [R1+0x210] ;  /* 0x0002100001107983 */ /* 0x002ea20000300800 */
[----:B------:R-:W2:Y:S02]  /*366c0*/  LDL.LU R17, [R1+0x214] ;  /* 0x0002140001117983 */ /* 0x000ea40000300800 */
[----:B------:R-:W3:Y:S02]  /*366d0*/  LDL.LU R18, [R1+0x218] ;  /* 0x0002180001127983 */ /* 0x000ee40000300800 */
[----:B------:R-:W3:Y:S02]  /*366e0*/  LDL.LU R19, [R1+0x21c] ;  /* 0x00021c0001137983 */ /* 0x000ee40000300800 */
[----:B---3--:R-:W-:Y:S01]  /*366f0*/  STL.64 [R1+0x2ce0], R18 ;  /* 0x002ce01201007387 */ /* 0x008fe20000100a00 */
[----:B--2---:R1:W-:Y:S03]  /*36700*/  STL.64 [R1+0x2cd8], R16 ;  /* 0x002cd81001007387 */ /* 0x0043e60000100a00 */
        /* <DEDUP_REMOVED lines=9> */
[----:B------:R-:W3:Y:S01]  /*367a0*/  LDL.LU R19, [R1+0x7c] ;  /* 0x00007c0001137983 */ /* 0x000ee20000300800 */
[----:B0-----:R-:W-:Y:S01]  /*367b0*/  MOV R0, R12 ;  /* 0x0000000c00007202 */ /* 0x001fe20000000f00 */
[----:B------:R-:W-:Y:S01]  /*367c0*/  IMAD.MOV.U32 R6, RZ, RZ, R13 ;  /* 0x000000ffff067224 */ /* 0x000fe200078e000d */
[----:B---3--:R-:W-:Y:S01]  /*367d0*/  STL.64 [R1+0x2d10], R18 ;  /* 0x002d101201007387 */ /* 0x008fe20000100a00 */
[----:B--2---:R0:W-:Y:S03]  /*367e0*/  STL.64 [R1+0x2d08], R16 ;  /* 0x002d081001007387 */ /* 0x0041e60000100a00 */
[----:B0-----:R-:W2:Y:S01]  /*367f0*/  LDL.LU R16, [R1+0x80] ;  /* 0x0000800001107983 */ /* 0x001ea20000300800 */
[----:B------:R-:W2:Y:S02]  /*36800*/  LDL.LU R17, [R1+0x84] ;  /* 0x0000840001117983 */ /* 0x000ea40000300800 */
[----:B------:R-:W2:Y:S02]  /*36810*/  LDL.LU R18, [R1+0x88] ;  /* 0x0000880001127983 */ /* 0x000ea40000300800 */
[----:B------:R-:W2:Y:S01]  /*36820*/  LDL.LU R19, [R1+0x8c] ;  /* 0x00008c0001137983 */ /* 0x000ea20000300800 */
[----:B------:R-:W-:Y:S01]  /*36830*/  STL.64 [R1+0x140], R12 ;  /* 0x0001400c01007387 */ /* 0x000fe20000100a00 */
[----:B------:R-:W-:Y:S02]  /*36840*/  STL.64 [R1+0x148], R14 ;  /* 0x0001480e01007387 */ /* 0x000fe40000100a00 */
[----:B------:R-:W0:Y:S02]  /*36850*/  LDSM.16.M88.4 R12, [R3+0x1f000] ;  /* 0x01f00000030c783b */ /* 0x000e240000000200 */
[----:B0-----:R-:W-:Y:S01]  /*36860*/  STL.64 [R1+0x130], R12 ;  /* 0x0001300c01007387 */ /* 0x001fe20000100a00 */
[----:B------:R-:W-:Y:S01]  /*36870*/  MOV R7, R12 ;  /* 0x0000000c00077202 */ /* 0x000fe20000000f00 */
[----:B------:R-:W-:Y:S02]  /*36880*/  STL.64 [R1+0x138], R14 ;  /* 0x0001380e01007387 */ /* 0x000fe40000100a00 */
[----:B------:R-:W-:-:S02]  /*36890*/  IMAD.MOV.U32 R10, RZ, RZ, R13 ;  /* 0x000000ffff0a7224 */ /* 0x000fc400078e000d */
[----:B------:R-:W0:Y:S04]  /*368a0*/  LDSM.16.M88.4 R12, [R2+0x20800] ;  /* 0x02080000020c783b */ /* 0x000e280000000200 */
[----:B0-----:R-:W-:Y:S01]  /*368b0*/  STL.64 [R1+0x2bf0], R14 ;  /* 0x002bf00e01007387 */ /* 0x001fe20000100a00 */
[----:B------:R0:W-:Y:S03]  /*368c0*/  STL.64 [R1+0x2be8], R12 ;  /* 0x002be80c01007387 */ /* 0x0001e60000100a00 */
[----:B0-----:R-:W4:Y:S01]  /*368d0*/  LDL.LU R12, [R1+0x90] ;  /* 0x00009000010c7983 */ /* 0x001f220000300800 */
[----:B------:R-:W4:Y:S02]  /*368e0*/  LDL.LU R13, [R1+0x94] ;  /* 0x00009400010d7983 */ /* 0x000f240000300800 */
[----:B------:R-:W4:Y:S02]  /*368f0*/  LDL.LU R14, [R1+0x98] ;  /* 0x00009800010e7983 */ /* 0x000f240000300800 */
[----:B------:R-:W4:Y:S02]  /*36900*/  LDL.LU R15, [R1+0x9c] ;  /* 0x00009c00010f7983 */ /* 0x000f240000300800 */
[C---:B----4-:R-:W-:Y:S11]  /*36910*/  HMMA.16816.F32.BF16 R12, R24.reuse, R20, R12 ;  /* 0x00000014180c723c */ /* 0x050ff6000004180c */
[----:B------:R-:W-:Y:S11]  /*36920*/  @!UPT UIADD3 URZ, URZ, URZ, URZ ;  /* 0x0000003f3f3ff290 */ /* 0x000ff6000fffe03f */
[----:B------:R-:W-:Y:S01]  /*36930*/  @!UPT UIADD3 URZ, URZ, URZ, URZ ;  /* 0x0000003f3f3ff290 */ /* 0x000fe2000fffe03f */
[----:B------:R0:W-:Y:S01]  /*36940*/  STL.64 [R1+0x200], R12 ;  /* 0x0002000c01007387 */ /* 0x0001e20000100a00 */
[----:B------:R1:W-:Y:S01]  /*36950*/  STL.64 [R1+0x208], R14 ;  /* 0x0002080e01007387 */ /* 0x0003e20000100a00 */
[----:B0-----:R-:W-:Y:S01]  /*36960*/  MOV R13, R20 ;  /* 0x00000014000d7202 */ /* 0x001fe20000000f00 */
[----:B------:R-:W-:Y:S02]  /*36970*/  IMAD.MOV.U32 R12, RZ, RZ, R21 ;  /* 0x000000ffff0c7224 */ /* 0x000fe400078e0015 */
[----:B------:R-:W2:Y:S02]  /*36980*/  LDL.LU.64 R20, [R1+0x2d18] ;  /* 0x002d180001147983 */ /* 0x000ea40000300a00 */
[C---:B--2---:R-:W-:Y:S01]  /*36990*/  HMMA.16816.F32.BF16 R16, R24.reuse, R20, R16 ;  /* 0x000000141810723c */ /* 0x044fe20000041810 */
[----:B-1----:R-:W-:Y:S01]  /*369a0*/  MOV R15, R20 ;  /* 0x00000014000f7202 */ /* 0x002fe20000000f00 */
[----:B------:R-:W-:Y:S11]  /*369b0*/  IMAD.MOV.U32 R14, RZ, RZ, R21 ;  /* 0x000000ffff0e7224 */ /* 0x000ff600078e0015 */
[----:B------:R-:W-:Y:S10]  /*369c0*/  @!UPT UIADD3 URZ, URZ, URZ, URZ ;  /* 0x0000003f3f3ff290 */ /* 0x000ff4000fffe03f */
[----:B------:R-:W-:Y:S01]  /*369d0*/  STL.64 [R1+0x3b0], R16 ;  /* 0x0003b01001007387 */ /* 0x000fe20000100a00 */
[----:B------:R0:W-:Y:S03]  /*369e0*/  STL.64 [R1+0x3b8], R18 ;  /* 0x0003b81201007387 */ /* 0x0001e60000100a00 */
[----:B0-----:R-:W2:Y:S01]  /*369f0*/  LDL.LU.64 R18, [R1+0x2d10] ;  /* 0x002d100001127983 */ /* 0x001ea20000300a00 */
[----:B------:R-:W2:Y:S02]  /*36a00*/  LDL.LU.64 R16, [R1+0x2d08] ;  /* 0x002d080001107983 */ /* 0x000ea40000300a00 */
[----:B------:R-:W2:Y:S02]  /*36a10*/  LDL.LU.64 R20, [R1+0x2d00] ;  /* 0x002d000001147983 */ /* 0x000ea40000300a00 */
[----:B------:R-:W-:Y:S01]  /*36a20*/  STL.64 [R1+0x2cb8], R14 ;  /* 0x002cb80e01007387 */ /* 0x000fe20000100a00 */
[----:B------:R0:W-:Y:S04]  /*36a30*/  STL.64 [R1+0x2cb0], R12 ;  /* 0x002cb00c01007387 */ /* 0x0001e80000100a00 */
[----:B0-----:R-:W3:Y:S01]  /*36a40*/  LDL.LU R12, [R1+0x230] ;  /* 0x00023000010c7983 */ /* 0x001ee20000300800 */
[----:B------:R-:W3:Y:S02]  /*36a50*/  LDL.LU R13, [R1+0x234] ;  /* 0x00023400010d7983 */ /* 0x000ee40000300800 */
[----:B------:R-:W3:Y:S02]  /*36a60*/  LDL.LU R14, [R1+0x238] ;  /* 0x00023800010e7983 */ /* 0x000ee40000300800 */
[----:B------:R-:W3:Y:S01]  /*36a70*/  LDL.LU R15, [R1+0x23c] ;  /* 0x00023c00010f7983 */ /* 0x000ee20000300800 */
[C---:B--2---:R-:W-:Y:S01]  /*36a80*/  HMMA.16816.F32.BF16 R16, R24.reuse, R20, R16 ;  /* 0x000000141810723c */ /* 0x044fe20000041810 */
[----:B------:R-:W-:Y:S11]  /*36a90*/  MOV R28, R21 ;  /* 0x00000015001c7202 */ /* 0x000ff60000000f00 */
[----:B------:R-:W-:Y:S11]  /*36aa0*/  @!UPT UIADD3 URZ, URZ, URZ, URZ ;  /* 0x0000003f3f3ff290 */ /* 0x000ff6000fffe03f */
[----:B------:R-:W-:Y:S01]  /*36ab0*/  STL.64 [R1+0x3a0], R16 ;  /* 0x0003a01001007387 */ /* 0x000fe20000100a00 */
[----:B------:R0:W-:Y:S03]  /*36ac0*/  STL.64 [R1+0x3a8], R18 ;  /* 0x0003a81201007387 */ /* 0x0001e60000100a00 */
[----:B0-----:R-:W2:Y:S01]  /*36ad0*/  LDL.LU.64 R18, [R1+0x2cf8] ;  /* 0x002cf80001127983 */ /* 0x001ea20000300a00 */
[----:B------:R-:W2:Y:S02]  /*36ae0*/  LDL.LU.64 R16, [R1+0x2cf0] ;  /* 0x002cf00001107983 */ /* 0x000ea40000300a00 */
        /* <DEDUP_REMOVED lines=8> */
[----:B------:R0:W-:Y:S02]  /*36b70*/  STL.64 [R1+0x2ba8], R20 ;  /* 0x002ba81401007387 */ /* 0x0001e40000100a00 */
[----:B0-----:R-:W4:Y:S01]  /*36b80*/  LDL.LU R20, [R1+0x240] ;  /* 0x0002400001147983 */ /* 0x001f220000300800 */
[----:B------:R-:W4:Y:S02]  /*36b90*/  LDL.LU R21, [R1+0x244] ;  /* 0x0002440001157983 */ /* 0x000f240000300800 */
[----:B------:R-:W4:Y:S02]  /*36ba0*/  LDL.LU R22, [R1+0x248] ;  /* 0x0002480001167983 */ /* 0x000f240000300800 */
        /* <DEDUP_REMOVED lines=8> */
[----:B------:R-:W-:Y:S01]  /*36c30*/  STL.64 [R1+0x2c90], R8 ;  /* 0x002c900801007387 */ /* 0x000fe20000100a00 */
[C---:B--2---:R-:W-:Y:S11]  /*36c40*/  HMMA.16816.F32.BF16 R16, R24.reuse, R4, R16 ;  /* 0x000000041810723c */ /* 0x044ff60000041810 */
[----:B------:R-:W-:Y:S11]  /*36c50*/  @!UPT UIADD3 URZ, URZ, URZ, URZ ;  /* 0x0000003f3f3ff290 */ /* 0x000ff6000fffe03f */
[----:B------:R-:W-:Y:S01]  /*36c60*/  @!UPT UIADD3 URZ, URZ, URZ, URZ ;  /* 0x0000003f3f3ff290 */ /* 0x000fe2000fffe03f */
[----:B------:R0:W-:Y:S01]  /*36c70*/  STL.64 [R1+0x3f0], R16 ;  /* 0x0003f01001007387 */ /* 0x0001e20000100a00 */
[----:B------:R-:W-:Y:S03]  /*36c80*/  STL.64 [R1+0x3f8], R18 ;  /* 0x0003f81201007387 */ /* 0x000fe60000100a00 */
[----:B0-----:R-:W3:Y:S01]  /*36c90*/  LDL.LU.64 R16, [R1+0x2cc0] ;  /* 0x002cc00001107983 */ /* 0x001ee20000300a00 */
[----:B------:R-:W-:Y:S01]  /*36ca0*/  STL.64 [R1+0x2c80], R4 ;  /* 0x002c800401007387 */ /* 0x000fe20000100a00 */
[C---:B---3--:R-:W-:Y:S01]  /*36cb0*/  HMMA.16816.F32.BF16 R12, R24.reuse, R16, R12 ;  /* 0x00000010180c723c */ /* 0x048fe2000004180c */
[----:B------:R-:W-:Y:S01]  /*36cc0*/  IMAD.MOV.U32 R3, RZ, RZ, R16 ;  /* 0x000000ffff037224 */ /* 0x000fe200078e0010 */
[----:B------:R-:W-:Y:S11]  /*36cd0*/  MOV R2, R17 ;  /* 0x0000001100027202 */ /* 0x000ff60000000f00 */
[----:B------:R-:W-:Y:S10]  /*36ce0*/  @!UPT UIADD3 URZ, URZ, URZ, URZ ;  /* 0x0000003f3f3ff290 */ /* 0x000ff4000fffe03f */
[----:B------:R-:W-:Y:S01]  /*36cf0*/  STL.64 [R1+0x420], R12 ;  /* 0x0004200c01007387 */ /* 0x000fe20000100a00 */
[----:B------:R0:W-:Y:S03]  /*36d00*/  STL.64 [R1+0x428], R14 ;  /* 0x0004280e01007387 */ /* 0x0001e60000100a00 */
[----:B0-----:R-:W2:Y:S01]  /*36d10*/  LDL.LU.64 R14, [R1+0x2cb8] ;  /* 0x002cb800010e7983 */ /* 0x001ea20000300a00 */
[----:B------:R-:W3:Y:S02]  /*36d20*/  LDL.LU.64 R12, [R1+0x2cb0] ;  /* 0x002cb000010c7983 */ /* 0x000ee40000300a00 */
[----:B------:R-:W4:Y:S02]  /*36d30*/  LDL.LU.64 R16, [R1+0x2ca8] ;  /* 0x002ca80001107983 */ /* 0x000f240000300a00 */
[----:B----4-:R-:W-:Y:S01]  /*36d40*/  HMMA.16816.F32.BF16 R20, R24, R16, R20 ;  /* 0x000000101814723c */ /* 0x010fe20000041814 */
[----:B------:R-:W4:Y:S11]  /*36d50*/  LDL.LU R16, [R1+0x10] ;  /* 0x0000100001107983 */ /* 0x000f360000300800 */
[----:B------:R-:W-:Y:S11]  /*36d60*/  @!UPT UIADD3 URZ, URZ, URZ, URZ ;  /* 0x0000003f3f3ff290 */ /* 0x000ff6000fffe03f */
[----:B------:R0:W-:Y:S01]  /*36d70*/  STL.64 [R1+0x4b0], R20 ;  /* 0x0004b01401007387 */ /* 0x0001e20000100a00 */
[----:B------:R1:W-:Y:S02]  /*36d80*/  STL.64 [R1+0x4b8], R22 ;  /* 0x0004b81601007387 */ /* 0x0003e40000100a00 */
[----:B------:R-:W4:Y:S02]  /*36d90*/  LDL.LU R17, [R1+0x14] ;  /* 0x0000140001117983 */ /* 0x000f240000300800 */
[----:B------:R-:W2:Y:S01]  /*36da0*/  LDL.LU R18, [R1+0x18] ;  /* 0x0000180001127983 */ /* 0x000ea20000300800 */
[----:B------:R-:W2:Y:S04]  /*36db0*/  LDL.LU R19, [R1+0x1c] ;  /* 0x00001c0001137983 */ /* 0x000ea80000300800 */
[----:B0-----:R-:W2:Y:S01]  /*36dc0*/  LDL.LU R20, [R1+0x30] ;  /* 0x0000300001147983 */ /* 0x001ea20000300800 */
[----:B------:R-:W2:Y:S02]  /*36dd0*/  LDL.LU R21, [R1+0x34] ;  /* 0x0000340001157983 */ /* 0x000ea40000300800 */
[----:B-1----:R-:W2:Y:S02]  /*36de0*/  LDL.LU R22, [R1+0x38] ;  /* 0x0000380001167983 */ /* 0x002ea40000300800 */
[----:B------:R-:W2:Y:S02]  /*36df0*/  LDL.LU R23, [R1+0x3c] ;  /* 0x00003c0001177983 */ /* 0x000ea40000300800 */
[----:B--2---:R-:W-:Y:S01]  /*36e00*/  STL.64 [R1+0x2bb8], R22 ;  /* 0x002bb81601007387 */ /* 0x004fe20000100a00 */
[----:B------:R0:W-:Y:S02]  /*36e10*/  STL.64 [R1+0x2bb0], R20 ;  /* 0x002bb01401007387 */ /* 0x0001e40000100a00 */
[----:B0-----:R-:W-:Y:S01]  /*36e20*/  IMAD.MOV.U32 R20, RZ, RZ, R15 ;  /* 0x000000ffff147224 */ /* 0x001fe200078e000f */
[----:B------:R-:W-:-:S05]  /*36e30*/  MOV R21, R14 ;  /* 0x0000000e00157202 */ /* 0x000fca0000000f00 */
[----:B------:R3:W-:Y:S01]  /*36e40*/  STL.64 [R1+0x2bd0], R20 ;  /* 0x002bd01401007387 */ /* 0x0007e20000100a00 */
[----:B------:R-:W-:Y:S02]  /*36e50*/  STL.64 [R1+0x2ba0], R18 ;  /* 0x002ba01201007387 */ /* 0x000fe40000100a00 */
[----:B----4-:R0:W-:Y:S02]  /*36e60*/  STL.64 [R1+0x2b98], R16 ;  /* 0x002b981001007387 */ /* 0x0101e40000100a00 */
[----:B---3--:R-:W-:Y:S01]  /*36e70*/  IMAD.MOV.U32 R20, RZ, RZ, R13 ;  /* 0x000000ffff147224 */ /* 0x008fe200078e000d */
[----:B------:R-:W-:Y:S01]  /*36e80*/  MOV R21, R12 ;  /* 0x0000000c00157202 */ /* 0x000fe20000000f00 */
[----:B0-----:R-:W2:Y:S01]  /*36e90*/  LDL.LU R16, [R1+0x20] ;  /* 0x0000200001107983 */ /* 0x001ea20000300800 */
[----:B------:R-:W2:Y:S02]  /*36ea0*/  LDL.LU R17, [R1+0x24] ;  /* 0x0000240001117983 */ /* 0x000ea40000300800 */
[----:B------:R-:W3:Y:S02]  /*36eb0*/  LDL.LU R18, [R1+0x28] ;  /* 0x0000280001127983 */ /* 0x000ee40000300800 */
[----:B------:R-:W-:Y:S01]  /*36ec0*/  IMAD.MOV.U32 R12, RZ, RZ, R7 ;  /* 0x000000ffff0c7224 */ /* 0x000fe200078e0007 */
[----:B------:R-:W-:Y:S01]  /*36ed0*/  MOV R13, R10 ;  /* 0x0000000a000d7202 */ /* 0x000fe20000000f00 */
[----:B------:R-:W3:Y:S01]  /*36ee0*/  LDL.LU R19, [R1+0x2c] ;  /* 0x00002c0001137983 */ /* 0x000ee20000300800 */
[----:B------:R0:W-:Y:S02]  /*36ef0*/  STL.64 [R1+0x2bf8], R20 ;  /* 0x002bf81401007387 */ /* 0x0001e40000100a00 */
[----:B------:R-:W4:Y:S02]  /*36f00*/  LDL.LU R7, [R1+0x2ca4] ;  /* 0x002ca40001077983 */ /* 0x000f240000300800 */
[----:B------:R-:W2:Y:S01]  /*36f10*/  LDL.LU R10, [R1+0x2ca0] ;  /* 0x002ca000010a7983 */ /* 0x000ea20000300800 */
[----:B------:R1:W-:Y:S04]  /*36f20*/  STL.64 [R1+0x2c00], R12 ;  /* 0x002c000c01007387 */ /* 0x0003e80000100a00 */
[----:B0-----:R-:W2:Y:S01]  /*36f30*/  LDL.LU R20, [R1+0x2c0] ;  /* 0x0002c00001147983 */ /* 0x001ea20000300800 */
[----:B------:R-:W2:Y:S02]  /*36f40*/  LDL.LU R21, [R1+0x2c4] ;  /* 0x0002c40001157983 */ /* 0x000ea40000300800 */
[----:B------:R-:W2:Y:S02]  /*36f50*/  LDL.LU R22, [R1+0x2c8] ;  /* 0x0002c80001167983 */ /* 0x000ea40000300800 */
[----:B------:R-:W2:Y:S02]  /*36f60*/  LDL.LU R23, [R1+0x2cc] ;  /* 0x0002cc0001177983 */ /* 0x000ea40000300800 */
[----:B-1----:R-:W-:Y:S01]  /*36f70*/  IMAD.MOV.U32 R12, RZ, RZ, R0 ;  /* 0x000000ffff0c7224 */ /* 0x002fe200078e0000 */
[----:B------:R-:W-:Y:S01]  /*36f80*/  MOV R13, R6 ;  /* 0x00000006000d7202 */ /* 0x000fe20000000f00 */
[----:B--2---:R-:W-:Y:S01]  /*36f90*/  STL.64 [R1+0x2c10], R22 ;  /* 0x002c101601007387 */ /* 0x004fe20000100a00 */
[----:B------:R-:W-:Y:S02]  /*36fa0*/  STL.64 [R1+0x2c08], R20 ;  /* 0x002c081401007387 */ /* 0x000fe40000100a00 */
[----:B------:R-:W2:Y:S02]  /*36fb0*/  LDL.LU R0, [R1+0x2c9c] ;  /* 0x002c9c0001007983 */ /* 0x000ea40000300800 */
[----:B------:R-:W2:Y:S01]  /*36fc0*/  LDL.LU R6, [R1+0x2c98] ;  /* 0x002c980001067983 */ /* 0x000ea20000300800 */
[----:B------:R0:W-:Y:S04]  /*36fd0*/  STL.64 [R1+0x2c18], R12 ;  /* 0x002c180c01007387 */ /* 0x0001e80000100a00 */
[----:B0-----:R-:W2:Y:S04]  /*36fe0*/  LDL.64 R12, [R1+0x150] ;  /* 0x00015000010c7983 */ /* 0x001ea80000100a00 */
[----:B--2---:R0:W-:Y:S01]  /*36ff0*/  STL.64 [R1+0x2c30], R12 ;  /* 0x002c300c01007387 */ /* 0x0041e20000100a00 */
[----:B------:R-:W2:Y:S02]  /*37000*/  LDL.LU R20, [R1+0x2b0] ;  /* 0x0002b00001147983 */ /* 0x000ea40000300800 */
[----:B------:R-:W2:Y:S02]  /*37010*/  LDL.LU R21, [R1+0x2b4] ;  /* 0x0002b40001157983 */ /* 0x000ea40000300800 */
[----:B------:R-:W2:Y:S01]  /*37020*/  LDL.LU R22, [R1+0x2b8] ;  /* 0x0002b80001167983 */ /* 0x000ea20000300800 */
[----:B------:R-:W2:Y:S04]  /*37030*/  LDL.LU R23, [R1+0x2bc] ;  /* 0x0002bc0001177983 */ /* 0x000ea80000300800 */
[----:B0-----:R-:W2:Y:S04]  /*37040*/  LDL.64 R12, [R1+0x160] ;  /* 0x00016000010c7983 */ /* 0x001ea80000100a00 */
[----:B--2---:R0:W-:Y:S02]  /*37050*/  STL.64 [R1+0x2c48], R12 ;  /* 0x002c480c01007387 */ /* 0x0041e40000100a00 */
[----:B0-----:R-:W-:Y:S01]  /*37060*/  IMAD.MOV.U32 R12, RZ, RZ, R29 ;  /* 0x000000ffff0c7224 */ /* 0x001fe200078e001d */
[----:B------:R-:W-:-:S05]  /*37070*/  MOV R13, R11 ;  /* 0x0000000b000d7202 */ /* 0x000fca0000000f00 */
[----:B------:R-:W-:Y:S01]  /*37080*/  STL.64 [R1+0x2c60], R12 ;  /* 0x002c600c01007387 */ /* 0x000fe20000100a00 */
[----:B------:R-:W-:Y:S02]  /*37090*/  STL.64 [R1+0x2c28], R22 ;  /* 0x002c281601007387 */ /* 0x000fe40000100a00 */
[----:B------:R0:W-:Y:S02]  /*370a0*/  STL.64 [R1+0x2c20], R20 ;  /* 0x002c201401007387 */ /* 0x0001e40000100a00 */
[----:B0-----:R-:W2:Y:S01]  /*370b0*/  LDL.LU R20, [R1+0x2a0] ;  /* 0x0002a00001147983 */ /* 0x001ea20000300800 */
[----:B------:R-:W2:Y:S02]  /*370c0*/  LDL.LU R21, [R1+0x2a4] ;  /* 0x0002a40001157983 */ /* 0x000ea40000300800 */
[----:B------:R-:W2:Y:S02]  /*370d0*/  LDL.LU R22, [R1+0x2a8] ;  /* 0x0002a80001167983 */ /* 0x000ea40000300800 */
[----:B------:R-:W2:Y:S02]  /*370e0*/  LDL.LU R23, [R1+0x2ac] ;  /* 0x0002ac0001177983 */ /* 0x000ea40000300800 */
[----:B------:R-:W-:Y:S01]  /*370f0*/  IMAD.MOV.U32 R12, RZ, RZ, R10 ;  /* 0x000000ffff0c7224 */ /* 0x000fe200078e000a */
[----:B----4-:R-:W-:-:S05]  /*37100*/  MOV R13, R7 ;  /* 0x00000007000d7202 */ /* 0x010fca0000000f00 */
[----:B------:R0:W-:Y:S02]  /*37110*/  STL.64 [R1+0x2c78], R12 ;  /* 0x002c780c01007387 */ /* 0x0001e40000100a00 */
[----:B0-----:R-:W-:Y:S01]  /*37120*/  IMAD.MOV.U32 R12, RZ, RZ, R6 ;  /* 0x000000ffff0c7224 */ /* 0x001fe200078e0006 */
[----:B------:R-:W-:-:S05]  /*37130*/  MOV R13, R0 ;  /* 0x00000000000d7202 */ /* 0x000fca0000000f00 */
[----:B------:R0:W-:Y:S01]  /*37140*/  STL.64 [R1+0x2c88], R12 ;  /* 0x002c880c01007387 */ /* 0x0001e20000100a00 */
[----:B------:R-:W4:Y:S02]  /*37150*/  LDL.LU R4, [R1+0x260] ;  /* 0x0002600001047983 */ /* 0x000f240000300800 */
[----:B------:R-:W4:Y:S02]  /*37160*/  LDL.LU R5, [R1+0x264] ;  /* 0x0002640001057983 */ /* 0x000f240000300800 */
[----:B------:R-:W4:Y:S01]  /*37170*/  LDL.LU R6, [R1+0x268] ;  /* 0x0002680001067983 */ /* 0x000f220000300800 */
[----:B------:R-:W4:Y:S01]  /*37180*/  LDL.LU R7, [R1+0x26c] ;  /* 0x00026c0001077983 */ /* 0x000f220000300800 */
[----:B------:R-:W3:Y:S02]  /*37190*/  LDL.LU R8, [R1+0x250] ;  /* 0x0002500001087983 */ /* 0x000ee40000300800 */
[----:B------:R-:W3:Y:S02]  /*371a0*/  LDL.LU R9, [R1+0x254] ;  /* 0x0002540001097983 */ /* 0x000ee40000300800 */
[----:B------:R-:W3:Y:S01]  /*371b0*/  LDL.LU R10, [R1+0x258] ;  /* 0x00025800010a7983 */ /* 0x000ee20000300800 */
[----:B------:R-:W3:Y:S04]  /*371c0*/  LDL.LU R11, [R1+0x25c] ;  /* 0x00025c00010b7983 */ /* 0x000ee80000300800 */
[----:B0-----:R-:W3:Y:S04]  /*371d0*/  LDL.64 R12, [R1+0x1a0] ;  /* 0x0001a000010c7983 */ /* 0x001ee80000100a00 */
[----:B--2---:R-:W-:Y:S01]  /*371e0*/  STL.64 [R1+0x2c40], R22 ;  /* 0x002c401601007387 */ /* 0x004fe20000100a00 */
[----:B------:R0:W-:Y:S03]  /*371f0*/  STL.64 [R1+0x2c38], R20 ;  /* 0x002c381401007387 */ /* 0x0001e60000100a00 */
[----:B0-----:R-:W2:Y:S01]  /*37200*/  LDL.LU R20, [R1+0x290] ;  /* 0x0002900001147983 */ /* 0x001ea20000300800 */
[----:B------:R-:W2:Y:S02]  /*37210*/  LDL.LU R21, [R1+0x294] ;  /* 0x0002940001157983 */ /* 0x000ea40000300800 */
[----:B------:R-:W2:Y:S02]  /*37220*/  LDL.LU R22, [R1+0x298] ;  /* 0x0002980001167983 */ /* 0x000ea40000300800 */
[----:B------:R-:W2:Y:S02]  /*37230*/  LDL.LU R23, [R1+0x29c] ;  /* 0x00029c0001177983 */ /* 0x000ea40000300800 */
[----:B--2---:R-:W-:Y:S01]  /*37240*/  STL.64 [R1+0x2c58], R22 ;  /* 0x002c581601007387 */ /* 0x004fe20000100a00 */
[----:B------:R0:W-:Y:S03]  /*37250*/  STL.64 [R1+0x2c50], R20 ;  /* 0x002c501401007387 */ /* 0x0001e60000100a00 */
[----:B0-----:R-:W2:Y:S01]  /*37260*/  LDL.LU R20, [R1+0x280] ;  /* 0x0002800001147983 */ /* 0x001ea20000300800 */
[----:B------:R-:W2:Y:S02]  /*37270*/  LDL.LU R21, [R1+0x284] ;  /* 0x0002840001157983 */ /* 0x000ea40000300800 */
[----:B------:R-:W2:Y:S02]  /*37280*/  LDL.LU R22, [R1+0x288] ;  /* 0x0002880001167983 */ /* 0x000ea40000300800 */
[----:B------:R-:W2:Y:S01]  /*37290*/  LDL.LU R23, [R1+0x28c] ;  /* 0x00028c0001177983 */ /* 0x000ea20000300800 */
[----:B---3--:R-:W-:Y:S01]  /*372a0*/  HMMA.16816.F32.BF16 R8, R24, R12, R8 ;  /* 0x0000000c1808723c */ /* 0x008fe20000041808 */
[----:B--2---:R-:W-:Y:S01]  /*372b0*/  STL.64 [R1+0x2c70], R22 ;  /* 0x002c701601007387 */ /* 0x004fe20000100a00 */
[----:B------:R0:W-:Y:S03]  /*372c0*/  STL.64 [R1+0x2c68], R20 ;  /* 0x002c681401007387 */ /* 0x0001e60000100a00 */
[----:B0-----:R-:W2:Y:S01]  /*372d0*/  LDL.LU R20, [R1+0x270] ;  /* 0x0002700001147983 */ /* 0x001ea20000300800 */
[----:B------:R-:W2:Y:S02]  /*372e0*/  LDL.LU R21, [R1+0x274] ;  /* 0x0002740001157983 */ /* 0x000ea40000300800 */
[----:B------:R-:W2:Y:S02]  /*372f0*/  LDL.LU R22, [R1+0x278] ;  /* 0x0002780001167983 */ /* 0x000ea40000300800 */
[----:B------:R-:W2:Y:S01]  /*37300*/  LDL.LU R23, [R1+0x27c] ;  /* 0x00027c0001177983 */ /* 0x000ea20000300800 */
[----:B------:R-:W-:Y:S01]  /*37310*/  STL.64 [R1+0x2bc8], R18 ;  /* 0x002bc81201007387 */ /* 0x000fe20000100a00 */
[----:B------:R0:W-:Y:S03]  /*37320*/  STL.64 [R1+0x2bc0], R16 ;  /* 0x002bc01001007387 */ /* 0x0001e60000100a00 */
[----:B0-----:R-:W3:Y:S01]  /*37330*/  LDL.LU R16, [R1+0x40] ;  /* 0x0000400001107983 */ /* 0x001ee20000300800 */
[----:B------:R-:W3:Y:S02]  /*37340*/  LDL.LU R17, [R1+0x44] ;  /* 0x0000440001117983 */ /* 0x000ee40000300800 */
[----:B------:R-:W2:Y:S02]  /*37350*/  LDL.LU R18, [R1+0x48] ;  /* 0x0000480001127983 */ /* 0x000ea40000300800 */
[----:B------:R-:W2:Y:S01]  /*37360*/  LDL.LU R19, [R1+0x4c] ;  /* 0x00004c0001137983 */ /* 0x000ea20000300800 */
[----:B------:R-:W-:Y:S01]  /*37370*/  MOV R0, R13 ;  /* 0x0000000d00007202 */ /* 0x000fe20000000f00 */
[----:B--2---:R-:W-:Y:S01]  /*37380*/  STL.64 [R1+0x2be0], R18 ;  /* 0x002be01201007387 */ /* 0x004fe20000100a00 */
[----:B---3--:R0:W-:Y:S03]  /*37390*/  STL.64 [R1+0x2bd8], R16 ;  /* 0x002bd81001007387 */ /* 0x0081e60000100a00 */
[----:B0-----:R-:W2:Y:S01]  /*373a0*/  LDL.LU R16, [R1+0x50] ;  /* 0x0000500001107983 */ /* 0x001ea20000300800 */
[----:B------:R-:W2:Y:S02]  /*373b0*/  LDL.LU R17, [R1+0x54] ;  /* 0x0000540001117983 */ /* 0x000ea40000300800 */
[----:B------:R-:W2:Y:S02]  /*373c0*/  LDL.LU R18, [R1+0x58] ;  /* 0x0000580001127983 */ /* 0x000ea40000300800 */
[----:B------:R-:W2:Y:S01]  /*373d0*/  LDL.LU R19, [R1+0x5c] ;  /* 0x00005c0001137983 */ /* 0x000ea20000300800 */
[----:B------:R0:W-:Y:S01]  /*373e0*/  STL.64 [R1+0x4a0], R8 ;  /* 0x0004a00801007387 */ /* 0x0001e20000100a00 */
[----:B------:R1:W-:Y:S03]  /*373f0*/  STL.64 [R1+0x4a8], R10 ;  /* 0x0004a80a01007387 */ /* 0x0003e60000100a00 */
[----:B0-----:R-:W3:Y:S01]  /*37400*/  LDL.LU.64 R8, [R1+0x2c90] ;  /* 0x002c900001087983 */ /* 0x001ee20000300a00 */
[----:B-1----:R-:W-:-:S02]  /*37410*/  IMAD.MOV.U32 R10, RZ, RZ, R12 ;  /* 0x000000ffff0a7224 */ /* 0x002fc400078e000c */
[----:B------:R-:W4:Y:S02]  /*37420*/  LDL.LU.64 R12, [R1+0x2c88] ;  /* 0x002c8800010c7983 */ /* 0x000f240000300a00 */
[----:B----4-:R-:W-:Y:S01]  /*37430*/  HMMA.16816.F32.BF16 R12, R24, R12, R4 ;  /* 0x0000000c180c723c */ /* 0x010fe20000041804 */
[----:B------:R-:W4:Y:S11]  /*37440*/  LDL.LU.64 R4, [R1+0x2c80] ;  /* 0x002c800001047983 */ /* 0x000f360000300a00 */
[----:B------:R-:W-:Y:S11]  /*37450*/  @!UPT UIADD3 URZ, URZ, URZ, URZ ;  /* 0x0000003f3f3ff290 */ /* 0x000ff6000fffe03f */
[----:B------:R0:W-:Y:S04]  /*37460*/  STL.64 [R1+0x490], R12 ;  /* 0x0004900c01007387 */ /* 0x0001e80000100a00 */
[----:B0-----:R-:W2:Y:S01]  /*37470*/  LDL.LU.64 R12, [R1+0x2c78] ;  /* 0x002c7800010c7983 */ /* 0x001ea20000300a00 */
[----:B------:R-:W-:Y:S01]  /*37480*/  IMAD.MOV.U32 R6, RZ, RZ, R14 ;  /* 0x000000ffff067224 */ /* 0x000fe200078e000e */
[----:B------:R-:W-:-:S05]  /*37490*/  MOV R7, R15 ;  /* 0x0000000f00077202 */ /* 0x000fca0000000f00 */
[----:B------:R-:W-:Y:S01]  /*374a0*/  STL [R1+0x293c], R7 ;  /* 0x00293c0701007387 */ /* 0x000fe20000100800 */
[----:B------:R-:W-:Y:S01]  /*374b0*/  STL [R1+0x2938], R6 ;  /* 0x0029380601007387 */ /* 0x000fe20000100800 */
[C---:B--2---:R-:W-:Y:S02]  /*374c0*/  HMMA.16816.F32.BF16 R12, R24.reuse, R12, R20 ;  /* 0x0000000c180c723c */ /* 0x044fe40000041814 */
[----:B------:R-:W2:Y:S01]  /*374d0*/  LDL.LU.64 R22, [R1+0x2c70] ;  /* 0x002c700001167983 */ /* 0x000ea20000300a00 */
[----:B------:R-:W2:Y:S11]  /*374e0*/  LDL.LU.64 R20, [R1+0x2c68] ;  /* 0x002c680001147983 */ /* 0x000eb60000300a00 */
[----:B------:R-:W-:Y:S09]  /*374f0*/  @!UPT UIADD3 URZ, URZ, URZ, URZ ;  /* 0x0000003f3f3ff290 */ /* 0x000ff2000fffe03f */
[----:B------:R0:W-:Y:S01]  /*37500*/  STL.64 [R1+0x480], R12 ;  /* 0x0004800c01007387 */ /* 0x0001e20000100a00 */
[----:B------:R2:W-:Y:S03]  /*37510*/  STL.64 [R1+0x488], R14 ;  /* 0x0004880e01007387 */ /* 0x0005e60000100a00 */
[----:B0-----:R-:W2:Y:S02]  /*37520*/  LDL.LU.64 R12, [R1+0x2c60] ;  /* 0x002c6000010c7983 */ /* 0x001ea40000300a00 */
[----:B--2---:R-:W-:Y:S02]  /*37530*/  HMMA.16816.F32.BF16 R12, R24, R12, R20 ;  /* 0x0000000c180c723c */ /* 0x004fe40000041814 */
[----:B------:R-:W2:Y:S01]  /*37540*/  LDL.LU.64 R22, [R1+0x2c58] ;  /* 0x002c580001167983 */ /* 0x000ea20000300a00 */
[----:B------:R-:W2:Y:S11]  /*37550*/  LDL.LU.64 R20, [R1+0x2c50] ;  /* 0x002c500001147983 */ /* 0x000eb60000300a00 */
[----:B------:R-:W-:Y:S09]  /*37560*/  @!UPT UIADD3 URZ, URZ, URZ, URZ ;  /* 0x0000003f3f3ff290 */ /* 0x000ff2000fffe03f */
[----:B------:R0:W-:Y:S04]  /*37570*/  STL.64 [R1+0x470], R12 ;  /* 0x0004700c01007387 */ /* 0x0001e80000100a00 */
[----:B0-----:R-:W2:Y:S01]  /*37580*/  LDL.LU.64 R12, [R1+0x2c48] ;  /* 0x002c4800010c7983 */ /* 0x001ea20000300a00 */
[----:B------:R-:W-:Y:S01]  /*37590*/  MOV R6, R15 ;  /* 0x0000000f00067202 */ /* 0x000fe20000000f00 */
[----:B------:R-:W-:-:S04]  /*375a0*/  IMAD.MOV.U32 R7, RZ, RZ, R14 ;  /* 0x000000ffff077224 */ /* 0x000fc800078e000e */
[----:B------:R-:W-:Y:S01]  /*375b0*/  STL [R1+0x29cc], R6 ;  /* 0x0029cc0601007387 */ /* 0x000fe20000100800 */
[----:B------:R-:W-:Y:S01]  /*375c0*/  STL [R1+0x29c8], R7 ;  /* 0x0029c80701007387 */ /* 0x000fe20000100800 */
[C---:B--2---:R-:W-:Y:S01]  /*375d0*/  HMMA.16816.F32.BF16 R20, R24.reuse, R12, R20 ;  /* 0x0000000c1814723c */ /* 0x044fe20000041814 */
[----:B------:R-:W-:Y:S01]  /*375e0*/  IMAD.MOV.U32 R29, RZ, RZ, R12 ;  /* 0x000000ffff1d7224 */ /* 0x000fe200078e000c */
[----:B------:R-:W-:Y:S11]  /*375f0*/  MOV R11, R13 ;  /* 0x0000000d000b7202 */ /* 0x000ff60000000f00 */
[----:B------:R-:W-:Y:S10]  /*37600*/  @!UPT UIADD3 URZ, URZ, URZ, URZ ;  /* 0x0000003f3f3ff290 */ /* 0x000ff4000fffe03f */
[----:B------:R-:W-:Y:S01]  /*37610*/  STL.64 [R1+0x460], R20 ;  /* 0x0004601401007387 */ /* 0x000fe20000100a00 */
[----:B------:R0:W-:Y:S03]  /*37620*/  STL.64 [R1+0x468], R22 ;  /* 0x0004681601007387 */ /* 0x0001e60000100a00 */
[----:B0-----:R-:W2:Y:S01]  /*37630*/  LDL.LU.64 R22, [R1+0x2c40] ;  /* 0x002c400001167983 */ /* 0x001ea20000300a00 */
[----:B------:R-:W2:Y:S02]  /*37640*/  LDL.LU.64 R20, [R1+0x2c38] ;  /* 0x002c380001147983 */ /* 0x000ea40000300a00 */
[----:B------:R-:W2:Y:S02]  /*37650*/  LDL.LU.64 R12, [R1+0x2c30] ;  /* 0x002c3000010c7983 */ /* 0x000ea40000300a00 */
        /* <DEDUP_REMOVED lines=10> */
[----:B------:R-:W2:Y:S01]  /*37700*/  LDL.LU.64 R22, [R1+0x2c10] ;  /* 0x002c100001167983 */ /* 0x000ea20000300a00 */
[----:B------:R-:W2:Y:S11]  /*37710*/  LDL.LU.64 R20, [R1+0x2c08] ;  /* 0x002c080001147983 */ /* 0x000eb60000300a00 */
[----:B------:R-:W-:Y:S10]  /*37720*/  @!UPT UIADD3 URZ, URZ, URZ, URZ ;  /* 0x0000003f3f3ff290 */ /* 0x000ff4000fffe03f */
[----:B------:R0:W-:Y:S01]  /*37730*/  STL.64 [R1+0x430], R12 ;  /* 0x0004300c01007387 */ /* 0x0001e20000100a00 */
[----:B------:R1:W-:Y:S03]  /*37740*/  STL.64 [R1+0x438], R14 ;  /* 0x0004380e01007387 */ /* 0x0003e60000100a00 */
[----:B0-----:R-:W2:Y:S02]  /*37750*/  LDL.LU.64 R12, [R1+0x2c00] ;  /* 0x002c0000010c7983 */ /* 0x001ea40000300a00 */
[----:B--2---:R-:W-:Y:S02]  /*37760*/  HMMA.16816.F32.BF16 R24, R24, R12, R20 ;  /* 0x0000000c1818723c */ /* 0x004fe40000041814 */
[----:B------:R-:W2:Y:S01]  /*37770*/  LDL.LU.64 R20, [R1+0x2bf8] ;  /* 0x002bf80001147983 */ /* 0x000ea20000300a00 */
[----:B-1----:R-:W2:Y:S02]  /*37780*/  LDL.LU.64 R14, [R1+0x2bf0] ;  /* 0x002bf000010e7983 */ /* 0x002ea40000300a00 */
[----:B------:R-:W2:Y:S11]  /*37790*/  LDL.LU.64 R12, [R1+0x2be8] ;  /* 0x002be800010c7983 */ /* 0x000eb60000300a00 */
[----:B------:R-:W-:Y:S07]  /*377a0*/  @!UPT UIADD3 URZ, URZ, URZ, URZ ;  /* 0x0000003f3f3ff290 */ /* 0x000fee000fffe03f */
[----:B------:R0:W-:Y:S01]  /*377b0*/  STL.64 [R1+0x410], R24 ;  /* 0x0004101801007387 */ /* 0x0001e20000100a00 */
[----:B------:R-:W-:Y:S03]  /*377c0*/  STL.64 [R1+0x418], R26 ;  /* 0x0004181a01007387 */ /* 0x000fe60000100a00 */
[----:B0-----:R-:W3:Y:S01]  /*377d0*/  LDL R24, [R1+0xe0] ;  /* 0x0000e00001187983 */ /* 0x001ee20000100800 */
[C---:B--2---:R-:W-:Y:S03]  /*377e0*/  HMMA.16816.F32.BF16 R20, R12.reuse, R20, R16 ;  /* 0x000000140c14723c */ /* 0x044fe60000041810 */
[----:B------:R-:W2:Y:S01]  /*377f0*/  LDL.LU.64 R18, [R1+0x2be0] ;  /* 0x002be00001127983 */ /* 0x000ea20000300a00 */
[----:B------:R-:W2:Y:S11]  /*37800*/  LDL.LU.64 R16, [R1+0x2bd8] ;  /* 0x002bd80001107983 */ /* 0x000eb60000300a00 */
[----:B------:R-:W-:Y:S08]  /*37810*/  @!UPT UIADD3 URZ, URZ, URZ, URZ ;  /* 0x0000003f3f3ff290 */ /* 0x000ff0000fffe03f */
[----:B------:R0:W-:Y:S01]  /*37820*/  STL.64 [R1+0x400], R20 ;  /* 0x0004001401007387 */ /* 0x0001e20000100a00 */
[----:B------:R2:W-:Y:S03]  /*37830*/  STL.64 [R1+0x408], R22 ;  /* 0x0004081601007387 */ /* 0x0005e60000100a00 */
[----:B0-----:R-:W2:Y:S02]  /*37840*/  LDL.LU.64 R20, [R1+0x2bd0] ;  /* 0x002bd00001147983 */ /* 0x001ea40000300a00 */
[----:B--2---:R-:W-:Y:S02]  /*37850*/  HMMA.16816.F32.BF16 R20, R12, R20, R16 ;  /* 0x000000140c14723c */ /* 0x004fe40000041810 */
[----:B------:R-:W2:Y:S01]  /*37860*/  LDL.LU.64 R18, [R1+0x2bc8] ;  /* 0x002bc80001127983 */ /* 0x000ea20000300a00 */
[----:B------:R-:W2:Y:S11]  /*37870*/  LDL.LU.64 R16, [R1+0x2bc0] ;  /* 0x002bc00001107983 */ /* 0x000eb60000300a00 */
[----:B------:R-:W-:Y:S09]  /*37880*/  @!UPT UIADD3 URZ, URZ, URZ, URZ ;  /* 0x0000003f3f3ff290 */ /* 0x000ff2000fffe03f */
[----:B------:R-:W-:Y:S01]  /*37890*/  STL.64 [R1+0x3e0], R20 ;  /* 0x0003e01401007387 */ /* 0x000fe20000100a00 */
[----:B------:R0:W-:Y:S03]  /*378a0*/  STL.64 [R1+0x3e8], R22 ;  /* 0x0003e81601007387 */ /* 0x0001e60000100a00 */
[----:B0-----:R-:W3:Y:S01]  /*378b0*/  LDL.LU.64 R22, [R1+0x2bb8] ;  /* 0x002bb80001167983 */ /* 0x001ee20000300a00 */
[----:B------:R-:W3:Y:S02]  /*378c0*/  LDL.LU.64 R20, [R1+0x2bb0] ;  /* 0x002bb00001147983 */ /* 0x000ee40000300a00 */
[----:B------:R-:W-:-:S07]  /*378d0*/  IMAD.MOV.U32 R25, RZ, RZ, R28 ;  /* 0x000000ffff197224 */ /* 0x000fce00078e001c */
[C---:B---3--:R-:W-:Y:S01]  /*378e0*/  HMMA.16816.F32.BF16 R24, R12.reuse, R24, R20 ;  /* 0x000000180c18723c */ /* 0x048fe20000041814 */
[----:B------:R-:W2:Y:S11]  /*378f0*/  LDL.LU.64 R20, [R1+0x2ba8] ;  /* 0x002ba80001147983 */ /* 0x000eb60000300a00 */
[----:B------:R-:W-:Y:S11]  /*37900*/  @!UPT UIADD3 URZ, URZ, URZ, URZ ;  /* 0x0000003f3f3ff290 */ /* 0x000ff6000fffe03f */
[----:B------:R-:W-:Y:S01]  /*37910*/  STL.64 [R1+0x3c0], R24 ;  /* 0x0003c01801007387 */ /* 0x000fe20000100a00 */
[----:B------:R-:W-:Y:S01]  /*37920*/  STL.64 [R1+0x3c8], R26 ;  /* 0x0003c81a01007387 */ /* 0x000fe20000100a00 */
[----:B--2---:R-:W-:Y:S11]  /*37930*/  HMMA.16816.F32.BF16 R16, R12, R20, R16 ;  /* 0x000000140c10723c */ /* 0x004ff60000041810 */
[----:B------:R-:W-:Y:S11]  /*37940*/  @!UPT UIADD3 URZ, URZ, URZ, URZ ;  /* 0x0000003f3f3ff290 */ /* 0x000ff6000fffe03f */
[----:B------:R-:W-:Y:S01]  /*37950*/  @!UPT UIADD3 URZ, URZ, URZ, URZ ;  /* 0x0000003f3f3ff290 */ /* 0x000fe2000fffe03f */
[----:B------:R-:W-:Y:S01]  /*37960*/  STL.64 [R1+0x380], R16 ;  /* 0x0003801001007387 */ /* 0x000fe20000100a00 */
[----:B------:R0:W-:Y:S03]  /*37970*/  STL.64 [R1+0x388], R18 ;  /* 0x0003881201007387 */ /* 0x0001e60000100a00 */
[----:B0-----:R-:W2:Y:S01]  /*37980*/  LDL.LU.64 R18, [R1+0x2ba0] ;  /* 0x002ba00001127983 */ /* 0x001ea20000300a00 */
[----:B------:R-:W2:Y:S03]  /*37990*/  LDL.LU.64 R16, [R1+0x2b98] ;  /* 0x002b980001107983 */ /* 0x000ea60000300a00 */
[----:B------:R-:W0:Y:S01]  /*379a0*/  S2R R28, SR_TID.X ;  /* 0x00000000001c7919 */ /* 0x000e220000002100 */
[----:B------:R-:W3:Y:S01]  /*379b0*/  LDL.LU.64 R22, [R1+0x2b90] ;  /* 0x002b900001167983 */ /* 0x000ee20000300a00 */
[----:B0-----:R-:W-:-:S02]  /*379c0*/  LOP3.LUT R27, R28, 0x7, RZ, 0xc0, !PT ;  /* 0x000000071c1b7812 */ /* 0x001fc400078ec0ff */
[----:B------:R-:W-:Y:S01]  /*379d0*/  SHF.L.U32 R25, R28, 0x7, RZ ;  /* 0x000000071c197819 */ /* 0x000fe200000006ff */
[----:B------:R-:W-:Y:S02]  /*379e0*/  IMAD.MOV.U32 R28, RZ, RZ, R21 ;  /* 0x000000ffff1c7224 */ /* 0x000fe400078e0015 */
[----:B------:R-:W3:Y:S01]  /*379f0*/  LDL.LU.64 R20, [R1+0x2b88] ;  /* 0x002b880001147983 */ /* 0x000ee20000300a00 */
[C---:B--2---:R-:W-:Y:S11]  /*37a00*/  HMMA.16816.F32.BF16 R16, R12.reuse, R8, R16 ;  /* 0x000000080c10723c */ /* 0x044ff60000041810 */
[----:B------:R-:W-:Y:S11]  /*37a10*/  @!UPT UIADD3 URZ, URZ, URZ, URZ ;  /* 0x0000003f3f3ff290 */ /* 0x000ff6000fffe03f */
[----:B------:R-:W-:Y:S01]  /*37a20*/  @!UPT UIADD3 URZ, URZ, URZ, URZ ;  /* 0x0000003f3f3ff290 */ /* 0x000fe2000fffe03f */
[----:B------:R-:W-:Y:S01]  /*37a30*/  STL.64 [R1+0x370], R16 ;  /* 0x0003701001007387 */ /* 0x000fe20000100a00 */
[----:B------:R0:W-:Y:S03]  /*37a40*/  STL.64 [R1+0x378], R18 ;  /* 0x0003781201007387 */ /* 0x0001e60000100a00 */
[----:B0-----:R-:W4:Y:S01]  /*37a50*/  LDL.LU.64 R18, [R1+0x2b80] ;  /* 0x002b800001127983 */ /* 0x001f220000300a00 */
[----:B------:R-:W4:Y:S02]  /*37a60*/  LDL.LU.64 R16, [R1+0x2b78] ;  /* 0x002b780001107983 */ /* 0x000f240000300a00 */
[----:B------:R-:W-:Y:S01]  /*37a70*/  STL.64 [R1+0x2b50], R8 ;  /* 0x002b500801007387 */ /* 0x000fe20000100a00 */
[----:B------:R-:W0:Y:S01]  /*37a80*/  S2R R26, SR_TID.X ;  /* 0x00000000001a7919 */ /* 0x000e220000002100 */
[C---:B----4-:R-:W-:Y:S11]  /*37a90*/  HMMA.16816.F32.BF16 R16, R12.reuse, R4, R16 ;  /* 0x000000040c10723c */ /* 0x050ff60000041810 */
[----:B------:R-:W-:Y:S11]  /*37aa0*/  @!UPT UIADD3 URZ, URZ, URZ, URZ ;  /* 0x0000003f3f3ff290 */ /* 0x000ff6000fffe03f */
[----:B------:R-:W-:Y:S01]  /*37ab0*/  @!UPT UIADD3 URZ, URZ, URZ, URZ ;  /* 0x0000003f3f3ff290 */ /* 0x000fe2000fffe03f */
[----:B------:R1:W-:Y:S01]  /*37ac0*/  STL.64 [R1+0x360], R16 ;  /* 0x0003601001007387 */ /* 0x0003e20000100a00 */
[----:B------:R3:W-:Y:S02]  /*37ad0*/  STL.64 [R1+0x368], R18 ;  /* 0x0003681201007387 */ /* 0x0007e40000100a00 */
[----:B-1----:R-:W-:Y:S02]  /*37ae0*/  IMAD.MOV.U32 R16, RZ, RZ, R3 ;  /* 0x000000ffff107224 */ /* 0x002fe400078e0003 */
[----:B------:R-:W2:Y:S01]  /*37af0*/  LDL.LU R3, [R1+0x2b70] ;  /* 0x002b700001037983 */ /* 0x000ea20000300800 */
[----:B------:R-:W-:Y:S02]  /*37b00*/  MOV R17, R2 ;  /* 0x0000000200117202 */ /* 0x000fe40000000f00 */
[----:B------:R-:W-:Y:S01]  /*37b10*/  SHF.L.U32 R27, R27, 0x4, RZ ;  /* 0x000000041b1b7819 */ /* 0x000fe200000006ff */
[----:B------:R-:W4:Y:S04]  /*37b20*/  LDL.LU R2, [R1+0x2b6c] ;  /* 0x002b6c0001027983 */ /* 0x000f280000300800 */
[----:B---3--:R-:W-:Y:S01]  /*37b30*/  HMMA.16816.F32.BF16 R16, R12, R16, R20 ;  /* 0x000000100c10723c */ /* 0x008fe20000041814 */
[----:B------:R-:W-:Y:S01]  /*37b40*/  LOP3.LUT R27, R27, 0x780, R25, 0xf8, !PT ;  /* 0x000007801b1b7812 */ /* 0x000fe200078ef819 */
[----:B------:R-:W-:Y:S03]  /*37b50*/  STL.64 [R1+0x2b00], R4 ;  /* 0x002b000401007387 */ /* 0x000fe60000100a00 */
[----:B0-----:R-:W-:-:S02]  /*37b60*/  LOP3.LUT R27, R27, 0x10, R26, 0x78, !PT ;  /* 0x000000101b1b7812 */ /* 0x001fc400078e781a */
[----:B------:R-:W-:Y:S01]  /*37b70*/  IMAD.MOV.U32 R20, RZ, RZ, R7 ;  /* 0x000000ffff147224 */ /* 0x000fe200078e0007 */
[----:B------:R-:W-:Y:S11]  /*37b80*/  MOV R21, R6 ;  /* 0x0000000600157202 */ /* 0x000ff60000000f00 */
[----:B------:R-:W-:Y:S04]  /*37b90*/  @!UPT UIADD3 URZ, URZ, URZ, URZ ;  /* 0x0000003f3f3ff290 */ /* 0x000fe8000fffe03f */
[----:B------:R-:W-:Y:S01]  /*37ba0*/  STL.64 [R1+0x350], R16 ;  /* 0x0003501001007387 */ /* 0x000fe20000100a00 */
[----:B------:R-:W-:Y:S02]  /*37bb0*/  STL.64 [R1+0x358], R18 ;  /* 0x0003581201007387 */ /* 0x000fe40000100a00 */
[----:B------:R-:W-:Y:S02]  /*37bc0*/  STL.64 [R1+0x2ae0], R20 ;  /* 0x002ae01401007387 */ /* 0x000fe40000100a00 */
[----:B------:R-:W-:Y:S01]  /*37bd0*/  STL [R1+0x2ad8], R27 ;  /* 0x002ad81b01007387 */ /* 0x000fe20000100800 */
[----:B------:R-:W3:Y:S04]  /*37be0*/  LDL.LU R24, [R1+0xb0] ;  /* 0x0000b00001187983 */ /* 0x000ee80000300800 */
[----:B------:R2:W0:Y:S01]  /*37bf0*/  LDSM.16.M88.4 R16, [R27+0x21000] ;  /* 0x021000001b10783b */ /* 0x0004220000000200 */
[----:B------:R-:W3:Y:S02]  /*37c00*/  LDL.LU R25, [R1+0xb4] ;  /* 0x0000b40001197983 */ /* 0x000ee40000300800 */
[----:B------:R-:W3:Y:S02]  /*37c10*/  LDL.LU R26, [R1+0xb8] ;  /* 0x0000b800011a7983 */ /* 0x000ee40000300800 */
[----:B--2---:R-:W-:-:S02]  /*37c20*/  IMAD.MOV.U32 R27, RZ, RZ, R3 ;  /* 0x000000ffff1b7224 */ /* 0x004fc400078e0003 */
[----:B------:R-:W2:Y:S01]  /*37c30*/  LDL.LU R3, [R1+0x2b68] ;  /* 0x002b680001037983 */ /* 0x000ea20000300800 */
[----:B------:R-:W2:Y:S02]  /*37c40*/  LDL.LU R4, [R1+0x110] ;  /* 0x0001100001047983 */ /* 0x000ea40000300800 */
[----:B------:R-:W2:Y:S02]  /*37c50*/  LDL.LU R5, [R1+0x114] ;  /* 0x0001140001057983 */ /* 0x000ea40000300800 */
[----:B------:R-:W2:Y:S01]  /*37c60*/  LDL.LU R6, [R1+0x118] ;  /* 0x0001180001067983 */ /* 0x000ea20000300800 */
[----:B----4-:R-:W-:Y:S02]  /*37c70*/  MOV R7, R2 ;  /* 0x0000000200077202 */ /* 0x010fe40000000f00 */
[----:B------:R-:W4:Y:S04]  /*37c80*/  LDL.LU R2, [R1+0x2b64] ;  /* 0x002b640001027983 */ /* 0x000f280000300800 */
[----:B--2---:R-:W-:Y:S01]  /*37c90*/  STL.64 [R1+0x2b10], R6 ;  /* 0x002b100601007387 */ /* 0x004fe20000100a00 */
[----:B------:R1:W-:Y:S03]  /*37ca0*/  STL.64 [R1+0x2b08], R4 ;  /* 0x002b080401007387 */ /* 0x0003e60000100a00 */
[----:B-1----:R-:W2:Y:S04]  /*37cb0*/  LDL.64 R4, [R1+0x180] ;  /* 0x0001800001047983 */ /* 0x002ea80000100a00 */
[----:B--2---:R1:W-:Y:S04]  /*37cc0*/  STL.64 [R1+0x2b20], R4 ;  /* 0x002b200401007387 */ /* 0x0043e80000100a00 */
[----:B-1----:R-:W2:Y:S01]  /*37cd0*/  LDL.64 R4, [R1+0x190] ;  /* 0x0001900001047983 */ /* 0x002ea20000100a00 */
[----:B------:R-:W-:Y:S01]  /*37ce0*/  IMAD.MOV.U32 R20, RZ, RZ, R29 ;  /* 0x000000ffff147224 */ /* 0x000fe200078e001d */
[----:B------:R-:W-:Y:S01]  /*37cf0*/  MOV R21, R11 ;  /* 0x0000000b00157202 */ /* 0x000fe20000000f00 */
[----:B----4-:R-:W-:Y:S01]  /*37d00*/  IMAD.MOV.U32 R7, RZ, RZ, R2 ;  /* 0x000000ffff077224 */ /* 0x010fe200078e0002 */
[----:B--2---:R1:W-:Y:S01]  /*37d10*/  STL.64 [R1+0x2b38], R4 ;  /* 0x002b380401007387 */ /* 0x0043e20000100a00 */
[----:B---3--:R-:W-:Y:S02]  /*37d20*/  STL.64 [R1+0x2af0], R26 ;  /* 0x002af01a01007387 */ /* 0x008fe40000100a00 */
[----:B------:R-:W-:Y:S02]  /*37d30*/  STL.64 [R1+0x2ae8], R24 ;  /* 0x002ae81801007387 */ /* 0x000fe40000100a00 */
[----:B------:R-:W2:Y:S02]  /*37d40*/  LDL.64 R8, [R1+0x1c0] ;  /* 0x0001c00001087983 */ /* 0x000ea40000100a00 */
[----:B-1----:R-:W-:Y:S01]  /*37d50*/  IMAD.MOV.U32 R4, RZ, RZ, R10 ;  /* 0x000000ffff047224 */ /* 0x002fe200078e000a */
[----:B------:R-:W-:-:S05]  /*37d60*/  MOV R5, R0 ;  /* 0x0000000000057202 */ /* 0x000fca0000000f00 */
[----:B------:R1:W-:Y:S04]  /*37d70*/  STL.64 [R1+0x2b58], R4 ;  /* 0x002b580401007387 */ /* 0x0003e80000100a00 */
[----:B-1----:R-:W2:Y:S01]  /*37d80*/  LDL.LU R4, [R1+0x1f0] ;  /* 0x0001f00001047983 */ /* 0x002ea20000300800 */
[----:B------:R-:W2:Y:S02]  /*37d90*/  LDL.LU R5, [R1+0x1f4] ;  /* 0x0001f40001057983 */ /* 0x000ea40000300800 */
[----:B------:R-:W2:Y:S02]  /*37da0*/  LDL.LU R6, [R1+0x1f8] ;  /* 0x0001f80001067983 */ /* 0x000ea40000300800 */
[----:B------:R-:W3:Y:S01]  /*37db0*/  LDL.LU R2, [R1+0xa74] ;  /* 0x000a740001027983 */ /* 0x000ee20000300800 */
[----:B------:R1:W-:Y:S04]  /*37dc0*/  STL.64 [R1+0x2af8], R20 ;  /* 0x002af81401007387 */ /* 0x0003e80000100a00 */
[----:B-1----:R-:W4:Y:S04]  /*37dd0*/  LDL.64 R20, [R1+0x170] ;  /* 0x0001700001147983 */ /* 0x002f280000100a00 */
[----:B----4-:R1:W-:Y:S04]  /*37de0*/  STL.64 [R1+0x2b18], R20 ;  /* 0x002b181401007387 */ /* 0x0103e80000100a00 */
[----:B-1----:R-:W4:Y:S01]  /*37df0*/  LDL.LU R20, [R1+0x1b0] ;  /* 0x0001b00001147983 */ /* 0x002f220000300800 */
[----:B------:R-:W4:Y:S02]  /*37e00*/  LDL.LU R21, [R1+0x1b4] ;  /* 0x0001b40001157983 */ /* 0x000f240000300800 */
[----:B------:R-:W2:Y:S02]  /*37e10*/  LDL.LU R22, [R1+0x1b8] ;  /* 0x0001b80001167983 */ /* 0x000ea40000300800 */
[----:B------:R-:W2:Y:S02]  /*37e20*/  LDL.LU R23, [R1+0x1bc] ;  /* 0x0001bc0001177983 */ /* 0x000ea40000300800 */
[----:B--2---:R-:W-:Y:S01]  /*37e30*/  STL.64 [R1+0x2b30], R22 ;  /* 0x002b301601007387 */ /* 0x004fe20000100a00 */
[----:B----4-:R1:W-:Y:S03]  /*37e40*/  STL.64 [R1+0x2b28], R20 ;  /* 0x002b281401007387 */ /* 0x0103e60000100a00 */
[----:B-1----:R-:W2:Y:S01]  /*37e50*/  LDL.LU R20, [R1+0x1d0] ;  /* 0x0001d00001147983 */ /* 0x002ea20000300800 */
[----:B------:R-:W2:Y:S02]  /*37e60*/  LDL.LU R21, [R1+0x1d4] ;  /* 0x0001d40001157983 */ /* 0x000ea40000300800 */
[----:B------:R-:W4:Y:S02]  /*37e70*/  LDL.LU R22, [R1+0x1d8] ;  /* 0x0001d80001167983 */ /* 0x000f240000300800 */
[----:B------:R-:W4:Y:S01]  /*37e80*/  LDL.LU R23, [R1+0x1dc] ;  /* 0x0001dc0001177983 */ /* 0x000f220000300800 */
[----:B------:R-:W-:Y:S01]  /*37e90*/  MOV R27, R3 ;  /* 0x00000003001b7202 */ /* 0x000fe20000000f00 */
[----:B------:R-:W-:Y:S01]  /*37ea0*/  HMMA.16816.F32.BF16 R4, R12, R8, R4 ;  /* 0x000000080c04723c */ /* 0x000fe20000041804 */
[----:B----4-:R-:W-:Y:S01]  /*37eb0*/  STL.64 [R1+0x2b48], R22 ;  /* 0x002b481601007387 */ /* 0x010fe20000100a00 */
[----:B--2---:R1:W-:Y:S03]  /*37ec0*/  STL.64 [R1+0x2b40], R20 ;  /* 0x002b401401007387 */ /* 0x0043e60000100a00 */
[----:B-1----:R-:W2:Y:S01]  /*37ed0*/  LDL.LU R20, [R1+0x1e0] ;  /* 0x0001e00001147983 */ /* 0x002ea20000300800 */
[----:B------:R-:W2:Y:S02]  /*37ee0*/  LDL.LU R21, [R1+0x1e4] ;  /* 0x0001e40001157983 */ /* 0x000ea40000300800 */
[----:B------:R-:W2:Y:S02]  /*37ef0*/  LDL.LU R22, [R1+0x1e8] ;  /* 0x0001e80001167983 */ /* 0x000ea40000300800 */
[----:B------:R-:W2:Y:S01]  /*37f00*/  LDL.LU R23, [R1+0x1ec] ;  /* 0x0001ec0001177983 */ /* 0x000ea20000300800 */
[----:B------:R-:W4:Y:S01]  /*37f10*/  LDL.LU R24, [R1+0xd0] ;  /* 0x0000d00001187983 */ /* 0x000f220000300800 */
[----:B------:R-:W4:Y:S02]  /*37f20*/  LDL.LU R25, [R1+0xd4] ;  /* 0x0000d40001197983 */ /* 0x000f240000300800 */
[----:B------:R-:W4:Y:S02]  /*37f30*/  LDL.LU R26, [R1+0xd8] ;  /* 0x0000d800011a7983 */ /* 0x000f240000300800 */
[----:B------:R-:W3:Y:S01]  /*37f40*/  LDL.LU R3, [R1+0x2b60] ;  /* 0x002b600001037983 */ /* 0x000ee20000300800 */
[----:B0-----:R-:W-:Y:S01]  /*37f50*/  STL.64 [R1+0x2ab8], R18 ;  /* 0x002ab81201007387 */ /* 0x001fe20000100a00 */
[----:B------:R0:W-:Y:S03]  /*37f60*/  STL.64 [R1+0x2ab0], R16 ;  /* 0x002ab01001007387 */ /* 0x0001e60000100a00 */
[----:B0-----:R-:W2:Y:S01]  /*37f70*/  LDL.64 R16, [R1+0x130] ;  /* 0x0001300001107983 */ /* 0x001ea20000100a00 */
[----:B------:R-:W-:-:S03]  /*37f80*/  IMAD.MOV.U32 R10, RZ, RZ, R9 ;  /* 0x000000ffff0a7224 */ /* 0x000fc600078e0009 */
[----:B--2---:R0:W-:Y:S04]  /*37f90*/  STL.64 [R1+0x2ad0], R16 ;  /* 0x002ad01001007387 */ /* 0x0041e80000100a00 */
[----:B0-----:R-:W2:Y:S01]  /*37fa0*/  LDL.64 R16, [R1+0x140] ;  /* 0x0001400001107983 */ /* 0x001ea20000100a00 */
[----:B------:R0:W-:Y:S02]  /*37fb0*/  STL.64 [R1+0x340], R4 ;  /* 0x0003400401007387 */ /* 0x0001e40000100a00 */
[----:B------:R1:W-:Y:S01]  /*37fc0*/  STL.64 [R1+0x348], R6 ;  /* 0x0003480601007387 */ /* 0x0003e20000100a00 */
[----:B0-----:R-:W1:Y:S01]  /*37fd0*/  LDL.LU.64 R4, [R1+0x2b58] ;  /* 0x002b580001047983 */ /* 0x001e620000300a00 */
[----:B------:R-:W2:Y:S02]  /*37fe0*/  LDL.LU.64 R8, [R1+0x2b50] ;  /* 0x002b500001087983 */ /* 0x000ea40000300a00 */
[----:B------:R-:W-:Y:S01]  /*37ff0*/  STL [R1+0x2ac8], R10 ;  /* 0x002ac80a01007387 */ /* 0x000fe20000100800 */
[----:B-1----:R-:W-:Y:S01]  /*38000*/  HMMA.16816.F32.BF16 R4, R12, R4, R20 ;  /* 0x000000040c04723c */ /* 0x002fe20000041814 */
[----:B--2---:R0:W-:Y:S04]  /*38010*/  STL.64 [R1+0x2ac0], R8 ;  /* 0x002ac00801007387 */ /* 0x0041e80000100a00 */
[----:B0-----:R-:W2:Y:S01]  /*38020*/  LDL.LU R8, [R1+0xa0] ;  /* 0x0000a00001087983 */ /* 0x001ea20000300800 */
[----:B------:R-:W2:Y:S02]  /*38030*/  LDL.LU R9, [R1+0xa4] ;  /* 0x0000a40001097983 */ /* 0x000ea40000300800 */
[----:B------:R-:W2:Y:S02]  /*38040*/  LDL.LU R10, [R1+0xa8] ;  /* 0x0000a800010a7983 */ /* 0x000ea40000300800 */
[----:B------:R-:W2:Y:S01]  /*38050*/  LDL.LU R11, [R1+0xac] ;  /* 0x0000ac00010b7983 */ /* 0x000ea20000300800 */
[----:B------:R-:W2:Y:S01]  /*38060*/  LDL.LU.64 R22, [R1+0x2b48] ;  /* 0x002b480001167983 */ /* 0x000ea20000300a00 */
[----:B------:R-:W2:Y:S11]  /*38070*/  LDL.LU.64 R20, [R1+0x2b40] ;  /* 0x002b400001147983 */ /* 0x000eb60000300a00 */
[----:B------:R0:W-:Y:S01]  /*38080*/  STL.64 [R1+0x330], R4 ;  /* 0x0003300401007387 */ /* 0x0001e20000100a00 */
[----:B------:R-:W-:Y:S03]  /*38090*/  STL.64 [R1+0x338], R6 ;  /* 0x0003380601007387 */ /* 0x000fe60000100a00 */
[----:B0-----:R-:W2:Y:S01]  /*380a0*/  LDL.LU.64 R4, [R1+0x2b38] ;  /* 0x002b380001047983 */ /* 0x001ea20000300a00 */
[----:B---3--:R-:W-:-:S04]  /*380b0*/  FADD R0, -R3, R2 ;  /* 0x0000000203007221 */ /* 0x008fc80000000100 */
[----:B------:R-:W-:-:S04]  /*380c0*/  FMUL R0, R0, 1.4426950216293334961 ;  /* 0x3fb8aa3b00007820 */ /* 0x000fc80000400000 */
[----:B------:R0:W1:Y:S01]  /*380d0*/  MUFU.EX2 R3, R0 ;  /* 0x0000000000037308 */ /* 0x0000620000000800 */
[C---:B--2---:R-:W-:Y:S01]  /*380e0*/  HMMA.16816.F32.BF16 R20, R12.reuse, R4, R20 ;  /* 0x000000040c14723c */ /* 0x044fe20000041814 */
[----:B0-----:R-:W-:Y:S11]  /*380f0*/  MOV R0, R5 ;  /* 0x0000000500007202 */ /* 0x001ff60000000f00 */
[----:B------:R-:W-:Y:S11]  /*38100*/  @!UPT UIADD3 URZ, URZ, URZ, URZ ;  /* 0x0000003f3f3ff290 */ /* 0x000ff6000fffe03f */
        /* <DEDUP_REMOVED lines=9> */
[----:B------:R0:W-:Y:S01]  /*381a0*/  STL.64 [R1+0x310], R20 ;  /* 0x0003101401007387 */ /* 0x0001e20000100a00 */
[----:B------:R-:W-:Y:S03]  /*381b0*/  STL.64 [R1+0x318], R22 ;  /* 0x0003181601007387 */ /* 0x000fe60000100a00 */
[----:B0-----:R-:W2:Y:S01]  /*381c0*/  LDL.LU.64 R20, [R1+0x2b18] ;  /* 0x002b180001147983 */ /* 0x001ea20000300a00 */
[----:B------:R-:W2:Y:S02]  /*381d0*/  LDL.LU.64 R6, [R1+0x2b10] ;  /* 0x002b100001067983 */ /* 0x000ea40000300a00 */
[----:B------:R-:W2:Y:S02]  /*381e0*/  LDL.LU.64 R4, [R1+0x2b08] ;  /* 0x002b080001047983 */ /* 0x000ea40000300a00 */
[----:B-1----:R-:W-:Y:S01]  /*381f0*/  STL [R1+0x6b0], R3 ;  /* 0x0006b00301007387 */ /* 0x002fe20000100800 */
[C---:B--2---:R-:W-:Y:S11]  /*38200*/  HMMA.16816.F32.BF16 R4, R12.reuse, R20, R4 ;  /* 0x000000140c04723c */ /* 0x044ff60000041804 */
[----:B------:R-:W-:Y:S11]  /*38210*/  @!UPT UIADD3 URZ, URZ, URZ, URZ ;  /* 0x0000003f3f3ff290 */ /* 0x000ff6000fffe03f */
[----:B------:R-:W-:Y:S01]  /*38220*/  @!UPT UIADD3 URZ, URZ, URZ, URZ ;  /* 0x0000003f3f3ff290 */ /* 0x000fe2000fffe03f */
[----:B------:R0:W-:Y:S01]  /*38230*/  STL.64 [R1+0x300], R4 ;  /* 0x0003000401007387 */ /* 0x0001e20000100a00 */
[----:B------:R1:W-:Y:S03]  /*38240*/  STL.64 [R1+0x308], R6 ;  /* 0x0003080601007387 */ /* 0x0003e60000100a00 */
[----:B0-----:R-:W2:Y:S01]  /*38250*/  LDL.LU.64 R4, [R1+0x2b00] ;  /* 0x002b000001047983 */ /* 0x001ea20000300a00 */
[----:B-1----:R-:W-:Y:S01]  /*38260*/  IMAD.MOV.U32 R7, RZ, RZ, R20 ;  /* 0x000000ffff077224 */ /* 0x002fe200078e0014 */
[----:B------:R-:W-:Y:S02]  /*38270*/  MOV R6, R21 ;  /* 0x0000001500067202 */ /* 0x000fe40000000f00 */
[----:B------:R-:W4:Y:S03]  /*38280*/  LDL.LU.64 R20, [R1+0x2af8] ;  /* 0x002af80001147983 */ /* 0x000f260000300a00 */
[----:B------:R-:W-:Y:S01]  /*38290*/  STL.64 [R1+0x2a78], R6 ;  /* 0x002a780601007387 */ /* 0x000fe20000100a00 */
[C---:B----4-:R-:W-:Y:S01]  /*382a0*/  HMMA.16816.F32.BF16 R20, R12.reuse, R20, R24 ;  /* 0x000000140c14723c */ /* 0x050fe20000041818 */
[----:B--2---:R0:W-:Y:S04]  /*382b0*/  STL.64 [R1+0x2a70], R4 ;  /* 0x002a700401007387 */ /* 0x0041e80000100a00 */
[----:B0-----:R-:W2:Y:S01]  /*382c0*/  LDL.LU R4, [R1+0xc0] ;  /* 0x0000c00001047983 */ /* 0x001ea20000300800 */
[----:B------:R-:W2:Y:S02]  /*382d0*/  LDL.LU R5, [R1+0xc4] ;  /* 0x0000c40001057983 */ /* 0x000ea40000300800 */
[----:B------:R-:W2:Y:S02]  /*382e0*/  LDL.LU R6, [R1+0xc8] ;  /* 0x0000c80001067983 */ /* 0x000ea40000300800 */
[----:B------:R-:W2:Y:S01]  /*382f0*/  LDL.LU R7, [R1+0xcc] ;  /* 0x0000cc0001077983 */ /* 0x000ea20000300800 */
[----:B------:R-:W3:Y:S01]  /*38300*/  LDL.LU.64 R26, [R1+0x2af0] ;  /* 0x002af000011a7983 */ /* 0x000ee20000300a00 */
[----:B------:R-:W3:Y:S11]  /*38310*/  LDL.LU.64 R24, [R1+0x2ae8] ;  /* 0x002ae80001187983 */ /* 0x000ef60000300a00 */
[----:B------:R0:W-:Y:S01]  /*38320*/  STL.64 [R1+0x2f0], R20 ;  /* 0x0002f01401007387 */ /* 0x0001e20000100a00 */
[----:B------:R-:W-:Y:S03]  /*38330*/  STL.64 [R1+0x2f8], R22 ;  /* 0x0002f81601007387 */ /* 0x000fe60000100a00 */
[----:B0-----:R-:W2:Y:S01]  /*38340*/  LDL.LU.64 R20, [R1+0x2ae0] ;  /* 0x002ae00001147983 */ /* 0x001ea20000300a00 */
[C---:B---3--:R-:W-:Y:S08]  /*38350*/  HMMA.16816.F32.BF16 R24, R12.reuse, R16, R24 ;  /* 0x000000100c18723c */ /* 0x048ff00000041818 */
[----:B--2---:R-:W-:Y:S01]  /*38360*/  HMMA.16816.F32.BF16 R4, R12, R20, R4 ;  /* 0x000000140c04723c */ /* 0x004fe20000041804 */
[----:B------:R-:W2:Y:S01]  /*38370*/  LDL.LU R21, [R1+0x5a0] ;  /* 0x0005a00001157983 */ /* 0x000ea20000300800 */
[----:B------:R-:W3:Y:S11]  /*38380*/  LDL.LU R20, [R1+0x5a4] ;  /* 0x0005a40001147983 */ /* 0x000ef60000300800 */
[----:B------:R-:W-:Y:S10]  /*38390*/  @!UPT UIADD3 URZ, URZ, URZ, URZ ;  /* 0x0000003f3f3ff290 */ /* 0x000ff4000fffe03f */
[----:B------:R-:W-:Y:S01]  /*383a0*/  STL.64 [R1+0x2e0], R4 ;  /* 0x0002e00401007387 */ /* 0x000fe20000100a00 */
[----:B------:R0:W-:Y:S03]  /*383b0*/  STL.64 [R1+0x2e8], R6 ;  /* 0x0002e80601007387 */ /* 0x0001e60000100a00 */
[----:B0-----:R-:W4:Y:S01]  /*383c0*/  LDL.LU R7, [R1+0x5a8] ;  /* 0x0005a80001077983 */ /* 0x001f220000300800 */
[----:B------:R-:W2:Y:S02]  /*383d0*/  LDL.LU R6, [R1+0x5ac] ;  /* 0x0005ac0001067983 */ /* 0x000ea40000300800 */
[----:B------:R-:W2:Y:S02]  /*383e0*/  LDL R4, [R1] ;  /* 0x0000000001047983 */ /* 0x000ea40000100800 */
[----:B------:R-:W-:Y:S02]  /*383f0*/  IMAD.MOV.U32 R5, RZ, RZ, R28 ;  /* 0x000000ffff057224 */ /* 0x000fe400078e001c */
[----:B------:R-:W3:Y:S01]  /*38400*/  LDL.LU R28, [R1+0x2adc] ;  /* 0x002adc00011c7983 */ /* 0x000ee20000300800 */
[----:B------:R0:W-:Y:S02]  /*38410*/  STL.64 [R1+0x2d0], R24 ;  /* 0x0002d01801007387 */ /* 0x0001e40000100a00 */
[----:B------:R1:W-:Y:S02]  /*38420*/  STL.64 [R1+0x2d8], R26 ;  /* 0x0002d81a01007387 */ /* 0x0003e40000100a00 */
[----:B0-----:R-:W-:Y:S01]  /*38430*/  IMAD.MOV.U32 R25, RZ, RZ, R17 ;  /* 0x000000ffff197224 */ /* 0x001fe200078e0011 */
[----:B-1----:R-:W2:Y:S01]  /*38440*/  LDL.LU R27, [R1+0x2ad8] ;  /* 0x002ad800011b7983 */ /* 0x002ea20000300800 */
[----:B------:R-:W-:-:S02]  /*38450*/  MOV R26, R16 ;  /* 0x00000010001a7202 */ /* 0x000fc40000000f00 */
[----:B------:R-:W2:Y:S02]  /*38460*/  LDL.LU.64 R16, [R1+0x2ad0] ;  /* 0x002ad00001107983 */ /* 0x000ea40000300a00 */
[----:B--2---:R-:W-:Y:S01]  /*38470*/  HMMA.16816.F32.BF16 R12, R12, R16, R8 ;  /* 0x000000100c0c723c */ /* 0x004fe20000041808 */
[----:B------:R-:W2:Y:S01]  /*38480*/  LDL.LU R10, [R1+0x2ac8] ;  /* 0x002ac800010a7983 */ /* 0x000ea20000300800 */
[----:B------:R-:W4:Y:S01]  /*38490*/  LDL.LU.64 R8, [R1+0x2ac0] ;  /* 0x002ac00001087983 */ /* 0x000f220000300a00 */
[----:B------:R-:W-:-:S04]  /*384a0*/  MOV R24, R16 ;  /* 0x0000001000187202 */ /* 0x000fc80000000f00 */
[----:B------:R-:W-:Y:S11]  /*384b0*/  IMAD.MOV.U32 R11, RZ, RZ, R17 ;  /* 0x000000ffff0b7224 */ /* 0x000ff600078e0011 */
[----:B------:R-:W-:Y:S05]  /*384c0*/  @!UPT UIADD3 URZ, URZ, URZ, URZ ;  /* 0x0000003f3f3ff290 */ /* 0x000fea000fffe03f */
[----:B------:R3:W-:Y:S01]  /*384d0*/  STL.64 [R1+0x2c0], R12 ;  /* 0x0002c00c01007387 */ /* 0x0007e20000100a00 */
[----:B------:R-:W-:Y:S02]  /*384e0*/  STL.64 [R1+0x2c8], R14 ;  /* 0x0002c80e01007387 */ /* 0x000fe40000100a00 */
[----:B------:R-:W4:Y:S02]  /*384f0*/  LDL.LU.64 R18, [R1+0x2ab8] ;  /* 0x002ab80001127983 */ /* 0x000f240000300a00 */
[----:B------:R-:W4:Y:S02]  /*38500*/  LDL.LU.64 R16, [R1+0x2ab0] ;  /* 0x002ab00001107983 */ /* 0x000f240000300a00 */
[C---:B---3--:R-:W-:Y:S02]  /*38510*/  FMUL R13, R28.reuse, R20 ;  /* 0x000000141c0d7220 */ /* 0x048fe40000400000 */
[----:B------:R-:W-:Y:S01]  /*38520*/  FMUL R12, R28, R21 ;  /* 0x000000151c0c7220 */ /* 0x000fe20000400000 */
[----:B--2---:R-:W-:Y:S01]  /*38530*/  STL.64 [R1+0x2a88], R10 ;  /* 0x002a880a01007387 */ /* 0x004fe20000100a00 */
[----:B----4-:R0:W-:Y:S03]  /*38540*/  STL.64 [R1+0x2a80], R8 ;  /* 0x002a800801007387 */ /* 0x0101e60000100a00 */
[----:B0-----:R-:W2:Y:S04]  /*38550*/  LDL R8, [R1+0xe0] ;  /* 0x0000e00001087983 */ /* 0x001ea80000100800 */
[----:B------:R-:W2:Y:S01]  /*38560*/  LDL R9, [R1+0xe4] ;  /* 0x0000e40001097983 */ /* 0x000ea20000100800 */
[----:B------:R-:W-:Y:S02]  /*38570*/  STL.64 [R1+0x2a28], R26 ;  /* 0x002a281a01007387 */ /* 0x000fe40000100a00 */
[----:B------:R0:W-:Y:S02]  /*38580*/  STL.64 [R1+0x2a20], R24 ;  /* 0x002a201801007387 */ /* 0x0001e40000100a00 */
[----:B------:R-:W3:Y:S01]  /*38590*/  LDL.LU R20, [R1+0x5b0] ;  /* 0x0005b00001147983 */ /* 0x000ee20000300800 */
[----:B------:R-:W4:Y:S01]  /*385a0*/  LDL.LU R21, [R1+0x5b4] ;  /* 0x0005b40001157983 */ /* 0x000f220000300800 */
[----:B------:R-:W2:Y:S02]  /*385b0*/  LDL.LU R22, [R1+0x5b8] ;  /* 0x0005b80001167983 */ /* 0x000ea40000300800 */
[----:B------:R-:W2:Y:S01]  /*385c0*/  LDL.LU R23, [R1+0x5bc] ;  /* 0x0005bc0001177983 */ /* 0x000ea20000300800 */
[----:B0-----:R-:W2:Y:S01]  /*385d0*/  LDL.LU R24, [R1+0x5c8] ;  /* 0x0005c80001187983 */ /* 0x001ea20000300800 */
[----:B------:R-:W2:Y:S02]  /*385e0*/  LDL.LU R27, [R1+0x5d0] ;  /* 0x0005d000011b7983 */ /* 0x000ea40000300800 */
[----:B------:R-:W2:Y:S02]  /*385f0*/  LDL.LU R11, [R1+0x5d4] ;  /* 0x0005d400010b7983 */ /* 0x000ea40000300800 */
[----:B------:R-:W2:Y:S02]  /*38600*/  LDL.LU R10, [R1+0x5d8] ;  /* 0x0005d800010a7983 */ /* 0x000ea40000300800 */
[----:B--2---:R0:W-:Y:S04]  /*38610*/  STL.64 [R1+0x2a98], R10 ;  /* 0x002a980a01007387 */ /* 0x0041e80000100a00 */
[----:B0-----:R-:W2:Y:S01]  /*38620*/  LDL.LU R10, [R1+0x5c0] ;  /* 0x0005c000010a7983 */ /* 0x001ea20000300800 */
[----:B------:R-:W2:Y:S02]  /*38630*/  LDL.LU R11, [R1+0x5c4] ;  /* 0x0005c400010b7983 */ /* 0x000ea40000300800 */
[----:B------:R0:W-:Y:S02]  /*38640*/  STL.64 [R1+0x2a90], R8 ;  /* 0x002a900801007387 */ /* 0x0001e40000100a00 */
[----:B0-----:R-:W3:Y:S04]  /*38650*/  LDL R8, [R1+0xf0] ;  /* 0x0000f00001087983 */ /* 0x001ee80000100800 */
[----:B------:R-:W3:Y:S04]  /*38660*/  LDL R9, [R1+0xf4] ;  /* 0x0000f40001097983 */ /* 0x000ee80000100800 */
[----:B--2---:R-:W-:Y:S04]  /*38670*/  STL.64 [R1+0x2aa8], R10 ;  /* 0x002aa80a01007387 */ /* 0x004fe80000100a00 */
[----:B---3--:R0:W-:Y:S04]  /*38680*/  STL.64 [R1+0x2aa0], R8 ;  /* 0x002aa00801007387 */ /* 0x0081e80000100a00 */
[----:B0-----:R-:W2:Y:S04]  /*38690*/  LDL R8, [R1+0x100] ;  /* 0x0001000001087983 */ /* 0x001ea80000100800 */
[----:B------:R-:W2:Y:S01]  /*386a0*/  LDL R9, [R1+0x104] ;  /* 0x0001040001097983 */ /* 0x000ea20000100800 */
[----:B------:R-:W-:-:S02]  /*386b0*/  FMUL R14, R3, R7 ;  /* 0x00000007030e7220 */ /* 0x000fc40000400000 */
[----:B------:R-:W-:Y:S02]  /*386c0*/  FMUL R15, R3, R6 ;  /* 0x00000006030f7220 */ /* 0x000fe40000400000 */
[----:B------:R-:W3:Y:S01]  /*386d0*/  LDL.LU R26, [R1+0x5dc] ;  /* 0x0005dc00011a7983 */ /* 0x000ee20000300800 */
[----:B------:R-:W3:Y:S01]  /*386e0*/  LDL.LU R25, [R1+0x5e0] ;  /* 0x0005e00001197983 */ /* 0x000ee20000300800 */
[----:B------:R-:W3:Y:S02]  /*386f0*/  LDL.LU R7, [R1+0x5e4] ;  /* 0x0005e40001077983 */ /* 0x000ee40000300800 */
[----:B------:R-:W3:Y:S02]  /*38700*/  LDL.LU R6, [R1+0x5e8] ;  /* 0x0005e80001067983 */ /* 0x000ee40000300800 */
[----:B------:R-:W3:Y:S01]  /*38710*/  LDL.LU.64 R10, [R1+0x2aa8] ;  /* 0x002aa800010a7983 */ /* 0x000ee20000300a00 */
[----:B--2---:R-:W-:Y:S01]  /*38720*/  HMMA.16816.F32.BF16 R12, R16, R8, R12 ;  /* 0x00000008100c723c */ /* 0x004fe2000004180c */
[----:B------:R-:W2:Y:S01]  /*38730*/  LDL.LU.64 R8, [R1+0x2aa0] ;  /* 0x002aa00001087983 */ /* 0x000ea20000300a00 */
[----:B------:R-:W-:-:S02]  /*38740*/  FMUL R20, R28, R20 ;  /* 0x000000141c147220 */ /* 0x000fc40000400000 */
[C---:B----4-:R-:W-:Y:S02]  /*38750*/  FMUL R21, R28.reuse, R21 ;  /* 0x000000151c157220 */ /* 0x050fe40000400000 */
[C---:B------:R-:W-:Y:S02]  /*38760*/  FMUL R22, R3.reuse, R22 ;  /* 0x0000001603167220 */ /* 0x040fe40000400000 */
[C---:B------:R-:W-:Y:S11]  /*38770*/  FMUL R23, R3.reuse, R23 ;  /* 0x0000001703177220 */ /* 0x040ff60000400000 */
[----:B------:R-:W-:Y:S04]  /*38780*/  @!UPT UIADD3 URZ, URZ, URZ, URZ ;  /* 0x0000003f3f3ff290 */ /* 0x000fe8000fffe03f */
[----:B------:R-:W-:Y:S01]  /*38790*/  STL.64 [R1+0x2b0], R12 ;  /* 0x0002b00c01007387 */ /* 0x000fe20000100a00 */
[----:B------:R0:W-:Y:S03]  /*387a0*/  STL.64 [R1+0x2b8], R14 ;  /* 0x0002b80e01007387 */ /* 0x0001e60000100a00 */
[----:B0-----:R-:W4:Y:S01]  /*387b0*/  LDL.LU R15, [R1+0x5cc] ;  /* 0x0005cc00010f7983 */ /* 0x001f220000300800 */
[C---:B---3--:R-:W-:Y:S02]  /*387c0*/  FMUL R12, R28.reuse, R10 ;  /* 0x0000000a1c0c7220 */ /* 0x048fe40000400000 */
[C---:B------:R-:W-:Y:S02]  /*387d0*/  FMUL R13, R28.reuse, R11 ;  /* 0x0000000b1c0d7220 */ /* 0x040fe40000400000 */
[----:B------:R-:W3:Y:S01]  /*387e0*/  LDL.LU.64 R10, [R1+0x2a98] ;  /* 0x002a9800010a7983 */ /* 0x000ee20000300a00 */
[C---:B------:R-:W-:Y:S01]  /*387f0*/  FMUL R14, R3.reuse, R24 ;  /* 0x00000018030e7220 */ /* 0x040fe20000400000 */
[----:B--2---:R-:W-:Y:S02]  /*38800*/  HMMA.16816.F32.BF16 R20, R16, R8, R20 ;  /* 0x000000081014723c */ /* 0x004fe40000041814 */
[----:B------:R-:W2:Y:S01]  /*38810*/  LDL.LU.64 R8, [R1+0x2a90] ;  /* 0x002a900001087983 */ /* 0x000ea20000300a00 */
[----:B------:R-:W2:Y:S11]  /*38820*/  LDL.LU R24, [R1+0x5ec] ;  /* 0x0005ec0001187983 */ /* 0x000eb60000300800 */
[----:B------:R-:W-:Y:S09]  /*38830*/  @!UPT UIADD3 URZ, URZ, URZ, URZ ;  /* 0x0000003f3f3ff290 */ /* 0x000ff2000fffe03f */
[----:B------:R0:W-:Y:S01]  /*38840*/  STL.64 [R1+0x2a0], R20 ;  /* 0x0002a01401007387 */ /* 0x0001e20000100a00 */
[----:B------:R1:W-:Y:S02]  /*38850*/  STL.64 [R1+0x2a8], R22 ;  /* 0x0002a81601007387 */ /* 0x0003e40000100a00 */
[C---:B----4-:R-:W-:Y:S02]  /*38860*/  FMUL R15, R3.reuse, R15 ;  /* 0x0000000f030f7220 */ /* 0x050fe40000400000 */
[C---:B0-----:R-:W-:Y:S02]  /*38870*/  FMUL R20, R28.reuse, R27 ;  /* 0x0000001b1c147220 */ /* 0x041fe40000400000 */
[C---:B-1----:R-:W-:Y:S02]  /*38880*/  FMUL R23, R3.reuse, R26 ;  /* 0x0000001a03177220 */ /* 0x042fe40000400000 */
[----:B---3--:R-:W-:Y:S02]  /*38890*/  FMUL R21, R28, R11 ;  /* 0x0000000b1c157220 */ /* 0x008fe40000400000 */
[----:B------:R-:W-:-:S02]  /*388a0*/  FMUL R22, R3, R10 ;  /* 0x0000000a03167220 */ /* 0x000fc40000400000 */
[----:B------:R-:W3:Y:S05]  /*388b0*/  LDL.LU.64 R10, [R1+0x2a88] ;  /* 0x002a8800010a7983 */ /* 0x000eea0000300a00 */
[C---:B------:R-:W-:Y:S08]  /*388c0*/  HMMA.16816.F32.BF16 R20, R16.reuse, R4, R20 ;  /* 0x000000041014723c */ /* 0x040ff00000041814 */
[----:B--2---:R-:W-:Y:S01]  /*388d0*/  HMMA.16816.F32.BF16 R12, R16, R8, R12 ;  /* 0x00000008100c723c */ /* 0x004fe2000004180c */
[----:B------:R-:W2:Y:S11]  /*388e0*/  LDL.LU.64 R8, [R1+0x2a80] ;  /* 0x002a800001087983 */ /* 0x000eb60000300a00 */
[----:B------:R-:W-:Y:S11]  /*388f0*/  @!UPT UIADD3 URZ, URZ, URZ, URZ ;  /* 0x0000003f3f3ff290 */ /* 0x000ff6000fffe03f */
[----:B------:R0:W-:Y:S01]  /*38900*/  STL.64 [R1+0x290], R12 ;  /* 0x0002900c01007387 */ /* 0x0001e20000100a00 */
[----:B------:R1:W-:Y:S02]  /*38910*/  STL.64 [R1+0x298], R14 ;  /* 0x0002980e01007387 */ /* 0x0003e40000100a00 */
[C---:B0-----:R-:W-:Y:S02]  /*38920*/  FMUL R13, R28.reuse, R7 ;  /* 0x000000071c0d7220 */ /* 0x041fe40000400000 */
[C---:B-1----:R-:W-:Y:S02]  /*38930*/  FMUL R14, R3.reuse, R6 ;  /* 0x00000006030e7220 */ /* 0x042fe40000400000 */
[----:B------:R-:W4:Y:S01]  /*38940*/  LDL.LU.64 R6, [R1+0x2a78] ;  /* 0x002a780001067983 */ /* 0x000f220000300a00 */
[----:B------:R-:W3:Y:S02]  /*38950*/  LDL.LU.64 R4, [R1+0x2a70] ;  /* 0x002a700001047983 */ /* 0x000ee40000300a00 */
[----:B------:R0:W-:Y:S02]  /*38960*/  STL.64 [R1+0x280], R20 ;  /* 0x0002801401007387 */ /* 0x0001e40000100a00 */
[----:B------:R1:W-:Y:S02]  /*38970*/  STL.64 [R1+0x288], R22 ;  /* 0x0002881601007387 */ /* 0x0003e40000100a00 */
[----:B------:R-:W-:Y:S01]  /*38980*/  FMUL R15, R3, R24 ;  /* 0x00000018030f7220 */ /* 0x000fe20000400000 */
[----:B0-----:R-:W3:Y:S01]  /*38990*/  LDL.LU R20, [R1+0x5f0] ;  /* 0x0005f00001147983 */ /* 0x001ee20000300800 */
[----:B------:R-:W3:Y:S02]  /*389a0*/  LDL.LU R21, [R1+0x5f4] ;  /* 0x0005f40001157983 */ /* 0x000ee40000300800 */
[----:B-1----:R-:W3:Y:S02]  /*389b0*/  LDL.LU R22, [R1+0x5f8] ;  /* 0x0005f80001167983 */ /* 0x002ee40000300800 */
[----:B------:R-:W3:Y:S01]  /*389c0*/  LDL.LU R23, [R1+0x5fc] ;  /* 0x0005fc0001177983 */ /* 0x000ee20000300800 */
[----:B------:R-:W3:Y:S01]  /*389d0*/  LDL.LU R27, [R1+0x614] ;  /* 0x00061400011b7983 */ /* 0x000ee20000300800 */
[----:B------:R-:W3:Y:S02]  /*389e0*/  LDL.LU R26, [R1+0x618] ;  /* 0x00061800011a7983 */ /* 0x000ee40000300800 */
[----:B------:R-:W3:Y:S02]  /*389f0*/  LDL.LU R24, [R1+0x61c] ;  /* 0x00061c0001187983 */ /* 0x000ee40000300800 */
[----:B------:R-:W-:-:S07]  /*38a00*/  FMUL R12, R28, R25 ;  /* 0x000000191c0c7220 */ /* 0x000fce0000400000 */
[----:B--2---:R-:W-:Y:S01]  /*38a10*/  HMMA.16816.F32.BF16 R12, R16, R8, R12 ;  /* 0x00000008100c723c */ /* 0x004fe2000004180c */
[----:B---3--:R0:W-:Y:S04]  /*38a20*/  STL [R1+0x2a68], R24 ;  /* 0x002a681801007387 */ /* 0x0081e80000100800 */
[----:B0-----:R-:W2:Y:S11]  /*38a30*/  LDL.64 R24, [R1+0x120] ;  /* 0x0001200001187983 */ /* 0x001eb60000100a00 */
[----:B------:R-:W-:Y:S07]  /*38a40*/  @!UPT UIADD3 URZ, URZ, URZ, URZ ;  /* 0x0000003f3f3ff290 */ /* 0x000fee000fffe03f */
[----:B------:R0:W-:Y:S02]  /*38a50*/  STL.64 [R1+0x270], R12 ;  /* 0x0002700c01007387 */ /* 0x0001e40000100a00 */
[----:B------:R1:W-:Y:S01]  /*38a60*/  STL.64 [R1+0x278], R14 ;  /* 0x0002780e01007387 */ /* 0x0003e20000100a00 */
[----:B0-----:R-:W3:Y:S01]  /*38a70*/  LDL.LU R12, [R1+0x600] ;  /* 0x00060000010c7983 */ /* 0x001ee20000300800 */
[----:B------:R-:W2:Y:S02]  /*38a80*/  LDL.LU R13, [R1+0x604] ;  /* 0x00060400010d7983 */ /* 0x000ea40000300800 */
[----:B-1----:R-:W4:Y:S02]  /*38a90*/  LDL.LU R14, [R1+0x608] ;  /* 0x00060800010e7983 */ /* 0x002f240000300800 */
[----:B------:R-:W4:Y:S02]  /*38aa0*/  LDL.LU R15, [R1+0x60c] ;  /* 0x00060c00010f7983 */ /* 0x000f240000300800 */
[----:B------:R-:W-:-:S02]  /*38ab0*/  FMUL R20, R28, R20 ;  /* 0x000000141c147220 */ /* 0x000fc40000400000 */
[----:B------:R-:W-:Y:S02]  /*38ac0*/  FMUL R21, R28, R21 ;  /* 0x000000151c157220 */ /* 0x000fe40000400000 */
[C---:B------:R-:W-:Y:S02]  /*38ad0*/  FMUL R22, R3.reuse, R22 ;  /* 0x0000001603167220 */ /* 0x040fe40000400000 */
[----:B------:R-:W-:-:S07]  /*38ae0*/  FMUL R23, R3, R23 ;  /* 0x0000001703177220 */ /* 0x000fce0000400000 */
[----:B------:R-:W-:Y:S11]  /*38af0*/  HMMA.16816.F32.BF16 R20, R16, R4, R20 ;  /* 0x000000041014723c */ /* 0x000ff60000041814 */
[----:B------:R-:W-:Y:S11]  /*38b00*/  @!UPT UIADD3 URZ, URZ, URZ, URZ ;  /* 0x0000003f3f3ff290 */ /* 0x000ff6000fffe03f */
[----:B------:R-:W-:Y:S01]  /*38b10*/  @!UPT UIADD3 URZ, URZ, URZ, URZ ;  /* 0x0000003f3f3ff290 */ /* 0x000fe2000fffe03f */
[----:B------:R-:W-:Y:S01]  /*38b20*/  STL.64 [R1+0x260], R20 ;  /* 0x0002601401007387 */ /* 0x000fe20000100a00 */
[----:B------:R0:W-:Y:S02]  /*38b30*/  STL.64 [R1+0x268], R22 ;  /* 0x0002681601007387 */ /* 0x0001e40000100a00 */
[C---:B0-----:R-:W-:Y:S01]  /*38b40*/  FMUL R22, R3.reuse, R26 ;  /* 0x0000001a03167220 */ /* 0x041fe20000400000 */
[----:B------:R-:W4:Y:S01]  /*38b50*/  LDL.LU R23, [R1+0x610] ;  /* 0x0006100001177983 */ /* 0x000f220000300800 */
[C---:B---3--:R-:W-:Y:S02]  /*38b60*/  FMUL R12, R28.reuse, R12 ;  /* 0x0000000c1c0c7220 */ /* 0x048fe40000400000 */
[----:B--2---:R-:W-:Y:S02]  /*38b70*/  FMUL R13, R28, R13 ;  /* 0x0000000d1c0d7220 */ /* 0x004fe40000400000 */
[C---:B----4-:R-:W-:Y:S02]  /*38b80*/  FMUL R14, R3.reuse, R14 ;  /* 0x0000000e030e7220 */ /* 0x050fe40000400000 */
[----:B------:R-:W-:-:S07]  /*38b90*/  FMUL R15, R3, R15 ;  /* 0x0000000f030f7220 */ /* 0x000fce0000400000 */
[----:B------:R-:W-:Y:S01]  /*38ba0*/  HMMA.16816.F32.BF16 R12, R16, R24, R12 ;  /* 0x00000018100c723c */ /* 0x000fe2000004180c */
[----:B------:R-:W-:Y:S01]  /*38bb0*/  MOV R3, R25 ;  /* 0x0000001900037202 */ /* 0x000fe20000000f00 */
[----:B------:R-:W2:Y:S11]  /*38bc0*/  LDL.LU R24, [R1+0x2a68] ;  /* 0x002a680001187983 */ /* 0x000eb60000300800 */
[----:B------:R-:W-:Y:S10]  /*38bd0*/  @!UPT UIADD3 URZ, URZ, URZ, URZ ;  /* 0x0000003f3f3ff290 */ /* 0x000ff4000fffe03f */
[----:B------:R-:W-:Y:S01]  /*38be0*/  STL.64 [R1+0x250], R12 ;  /* 0x0002500c01007387 */ /* 0x000fe20000100a00 */
[----:B------:R-:W-:Y:S02]  /*38bf0*/  STL.64 [R1+0x258], R14 ;  /* 0x0002580e01007387 */ /* 0x000fe40000100a00 */
[----:B------:R0:W-:Y:S02]  /*38c00*/  STL [R1+0x29f0], R3 ;  /* 0x0029f00301007387 */ /* 0x0001e40000100800 */
[----:B0-----:R-:W2:Y:S01]  /*38c10*/  LDL R3, [R1+0x6b0] ;  /* 0x0006b00001037983 */ /* 0x001ea20000100800 */
[----:B------:R-:W3:Y:S02]  /*38c20*/  LDL.LU R12, [R1+0x620] ;  /* 0x00062000010c7983 */ /* 0x000ee40000300800 */
[----:B------:R-:W4:Y:S02]  /*38c30*/  LDL.LU R13, [R1+0x624] ;  /* 0x00062400010d7983 */ /* 0x000f240000300800 */
[----:B------:R-:W3:Y:S01]  /*38c40*/  LDL.LU R14, [R1+0x628] ;  /* 0x00062800010e7983 */ /* 0x000ee20000300800 */
[----:B------:R-:W3:Y:S01]  /*38c50*/  LDL.LU R15, [R1+0x62c] ;  /* 0x00062c00010f7983 */ /* 0x000ee20000300800 */
[----:B------:R-:W3:Y:S02]  /*38c60*/  LDL.LU R26, [R1+0x630] ;  /* 0x00063000011a7983 */ /* 0x000ee40000300800 */
[----:B------:R-:W-:Y:S01]  /*38c70*/  FMUL R20, R28, R23 ;  /* 0x000000171c147220 */ /* 0x000fe20000400000 */
[----:B------:R-:W-:Y:S01]  /*38c80*/  MOV R25, R6 ;  /* 0x0000000600197202 */ /* 0x000fe20000000f00 */
[----:B--2---:R-:W-:-:S02]  /*38c90*/  FMUL R23, R3, R24 ;  /* 0x0000001803177220 */ /* 0x004fc40000400000 */
[----:B------:R-:W-:Y:S02]  /*38ca0*/  IMAD.MOV.U32 R24, RZ, RZ, R7 ;  /* 0x000000ffff187224 */ /* 0x000fe400078e0007 */
[----:B------:R-:W2:Y:S01]  /*38cb0*/  LDL.LU R7, [R1+0x634] ;  /* 0x0006340001077983 */ /* 0x000ea20000300800 */
[----:B------:R-:W2:Y:S03]  /*38cc0*/  LDL.LU R6, [R1+0x638] ;  /* 0x0006380001067983 */ /* 0x000ea60000300800 */
[----:B--2---:R-:W-:Y:S01]  /*38cd0*/  STL.64 [R1+0x2a60], R6 ;  /* 0x002a600601007387 */ /* 0x004fe20000100a00 */
[----:B------:R0:W-:Y:S03]  /*38ce0*/  STL.64 [R1+0x2a58], R4 ;  /* 0x002a580401007387 */ /* 0x0001e60000100a00 */
[----:B0-----:R-:W2:Y:S01]  /*38cf0*/  LDL R4, [R1+0x1c0] ;  /* 0x0001c00001047983 */ /* 0x001ea20000100800 */
[----:B------:R0:W-:Y:S02]  /*38d00*/  STL.64 [R1+0x2a50], R24 ;  /* 0x002a501801007387 */ /* 0x0001e40000100a00 */
[----:B------:R-:W-:Y:S01]  /*38d10*/  IMAD.MOV.U32 R5, RZ, RZ, R10 ;  /* 0x000000ffff057224 */ /* 0x000fe200078e000a */
[----:B0-----:R-:W2:Y:S01]  /*38d20*/  LDL.LU.64 R24, [R1+0x1a0] ;  /* 0x0001a00001187983 */ /* 0x001ea20000300a00 */
[----:B------:R-:W2:Y:S02]  /*38d30*/  LDL.LU R10, [R1+0xa78] ;  /* 0x000a7800010a7983 */ /* 0x000ea40000300800 */
[----:B------:R-:W-:-:S02]  /*38d40*/  FMUL R21, R28, R27 ;  /* 0x0000001b1c157220 */ /* 0x000fc40000400000 */
[C---:B---3--:R-:W-:Y:S02]  /*38d50*/  FMUL R12, R28.reuse, R12 ;  /* 0x0000000c1c0c7220 */ /* 0x048fe40000400000 */
[C---:B----4-:R-:W-:Y:S02]  /*38d60*/  FMUL R13, R28.reuse, R13 ;  /* 0x0000000d1c0d7220 */ /* 0x050fe40000400000 */
[C---:B------:R-:W-:Y:S02]  /*38d70*/  FMUL R14, R3.reuse, R14 ;  /* 0x0000000e030e7220 */ /* 0x040fe40000400000 */
[----:B------:R-:W-:Y:S01]  /*38d80*/  FMUL R15, R3, R15 ;  /* 0x0000000f030f7220 */ /* 0x000fe20000400000 */
[----:B--2---:R-:W-:Y:S01]  /*38d90*/  STL.64 [R1+0x2a38], R10 ;  /* 0x002a380a01007387 */ /* 0x004fe20000100a00 */
[----:B------:R0:W-:Y:S02]  /*38da0*/  STL.64 [R1+0x2a30], R8 ;  /* 0x002a300801007387 */ /* 0x0001e40000100a00 */
[----:B0-----:R-:W-:Y:S01]  /*38db0*/  MOV R8, R29 ;  /* 0x0000001d00087202 */ /* 0x001fe20000000f00 */
[----:B------:R-:W-:Y:S01]  /*38dc0*/  IMAD.MOV.U32 R9, RZ, RZ, R2 ;  /* 0x000000ffff097224 */ /* 0x000fe200078e0002 */
[----:B------:R-:W2:Y:S04]  /*38dd0*/  LDL R29, [R1+0x6e0] ;  /* 0x0006e000011d7983 */ /* 0x000ea80000100800 */
[----:B------:R-:W3:Y:S01]  /*38de0*/  LDL R2, [R1+0x6e4] ;  /* 0x0006e40001027983 */ /* 0x000ee20000100800 */
[----:B------:R-:W4:Y:S01]  /*38df0*/  LDL.LU.64 R6, [R1+0x2a60] ;  /* 0x002a600001067983 */ /* 0x000f220000300a00 */
[C---:B------:R-:W-:Y:S08]  /*38e00*/  HMMA.16816.F32.BF16 R20, R16.reuse, R4, R20 ;  /* 0x000000041014723c */ /* 0x040ff00000041814 */
[----:B------:R-:W-:Y:S01]  /*38e10*/  HMMA.16816.F32.BF16 R12, R16, R24, R12 ;  /* 0x00000018100c723c */ /* 0x000fe2000004180c */
[----:B------:R-:W2:Y:S11]  /*38e20*/  LDL.LU.64 R4, [R1+0x2a58] ;  /* 0x002a580001047983 */ /* 0x000eb60000300a00 */
[----:B------:R-:W-:Y:S03]  /*38e30*/  @!UPT UIADD3 URZ, URZ, URZ, URZ ;  /* 0x0000003f3f3ff290 */ /* 0x000fe6000fffe03f */
[----:B------:R4:W-:Y:S01]  /*38e40*/  STL.64 [R1+0x240], R20 ;  /* 0x0002401401007387 */ /* 0x0009e20000100a00 */
[----:B------:R0:W-:Y:S07]  /*38e50*/  STL.64 [R1+0x248], R22 ;  /* 0x0002481601007387 */ /* 0x0001ee0000100a00 */
[----:B------:R1:W-:Y:S02]  /*38e60*/  STL.64 [R1+0x230], R12 ;  /* 0x0002300c01007387 */ /* 0x0003e40000100a00 */
[----:B------:R0:W-:Y:S02]  /*38e70*/  STL.64 [R1+0x238], R14 ;  /* 0x0002380e01007387 */ /* 0x0001e40000100a00 */
[----:B----4-:R-:W-:-:S02]  /*38e80*/  FMUL R21, R28, R7 ;  /* 0x000000071c157220 */ /* 0x010fc40000400000 */
[----:B0-----:R-:W-:Y:S01]  /*38e90*/  FMUL R22, R3, R6 ;  /* 0x0000000603167220 */ /* 0x001fe20000400000 */
[----:B------:R-:W-:Y:S01]  /*38ea0*/  MOV R6, R24 ;  /* 0x0000001800067202 */ /* 0x000fe20000000f00 */
[----:B------:R-:W-:Y:S02]  /*38eb0*/  IMAD.MOV.U32 R7, RZ, RZ, R25 ;  /* 0x000000ffff077224 */ /* 0x000fe400078e0019 */
[----:B------:R-:W4:Y:S01]  /*38ec0*/  LDL.LU.64 R24, [R1+0x2a50] ;  /* 0x002a500001187983 */ /* 0x000f220000300a00 */
[----:B------:R-:W2:Y:S02]  /*38ed0*/  LDL.LU R23, [R1+0x63c] ;  /* 0x00063c0001177983 */ /* 0x000ea40000300800 */
[----:B-1----:R-:W2:Y:S02]  /*38ee0*/  LDL.LU R12, [R1+0x640] ;  /* 0x00064000010c7983 */ /* 0x002ea40000300800 */
[----:B------:R-:W2:Y:S01]  /*38ef0*/  LDL.LU R13, [R1+0x644] ;  /* 0x00064400010d7983 */ /* 0x000ea20000300800 */
[----:B------:R-:W2:Y:S01]  /*38f00*/  LDL.LU R14, [R1+0x648] ;  /* 0x00064800010e7983 */ /* 0x000ea20000300800 */
[----:B------:R-:W2:Y:S02]  /*38f10*/  LDL.LU R15, [R1+0x64c] ;  /* 0x00064c00010f7983 */ /* 0x000ea40000300800 */
[----:B------:R-:W2:Y:S02]  /*38f20*/  LDL.LU R11, [R1+0x654] ;  /* 0x00065400010b7983 */ /* 0x000ea40000300800 */
[----:B------:R-:W2:Y:S02]  /*38f30*/  LDL.LU R10, [R1+0x658] ;  /* 0x00065800010a7983 */ /* 0x000ea40000300800 */
[----:B------:R-:W-:Y:S01]  /*38f40*/  FMUL R20, R28, R26 ;  /* 0x0000001a1c147220 */ /* 0x000fe20000400000 */
[----:B--2---:R-:W-:Y:S01]  /*38f50*/  STL.64 [R1+0x2a48], R10 ;  /* 0x002a480a01007387 */ /* 0x004fe20000100a00 */
[----:B------:R0:W-:Y:S03]  /*38f60*/  STL.64 [R1+0x2a40], R8 ;  /* 0x002a400801007387 */ /* 0x0001e60000100a00 */
[----:B0-----:R-:W2:Y:S01]  /*38f70*/  LDL R8, [R1+0x190] ;  /* 0x0001900001087983 */ /* 0x001ea20000100800 */
[----:B------:R-:W-:-:S02]  /*38f80*/  MOV R9, R0 ;  /* 0x0000000000097202 */ /* 0x000fc40000000f00 */
[----:B------:R-:W3:Y:S02]  /*38f90*/  LDL.LU R0, [R1+0x65c] ;  /* 0x00065c0001007983 */ /* 0x000ee40000300800 */
[----:B------:R0:W-:Y:S02]  /*38fa0*/  STL.64 [R1+0x29d8], R6 ;  /* 0x0029d80601007387 */ /* 0x0001e40000100a00 */
[----:B0-----:R-:W3:Y:S01]  /*38fb0*/  LDL.LU R7, [R1+0x650] ;  /* 0x0006500001077983 */ /* 0x001ee20000300800 */
[----:B------:R-:W3:Y:S02]  /*38fc0*/  LDL.LU R6, [R1+0xa7c] ;  /* 0x000a7c0001067983 */ /* 0x000ee40000300800 */
[----:B------:R0:W-:Y:S02]  /*38fd0*/  STL.64 [R1+0x29d0], R4 ;  /* 0x0029d00401007387 */ /* 0x0001e40000100a00 */
[----:B------:R-:W3:Y:S01]  /*38fe0*/  LDL.LU R27, [R1+0x660] ;  /* 0x00066000011b7983 */ /* 0x000ee20000300800 */
[----:B------:R-:W3:Y:S04]  /*38ff0*/  LDL.LU R26, [R1+0x664] ;  /* 0x00066400011a7983 */ /* 0x000ee80000300800 */
[----:B0-----:R-:W3:Y:S01]  /*39000*/  LDL.LU R5, [R1+0x668] ;  /* 0x0006680001057983 */ /* 0x001ee20000300800 */
[----:B------:R-:W3:Y:S02]  /*39010*/  LDL.LU R4, [R1+0x66c] ;  /* 0x00066c0001047983 */ /* 0x000ee40000300800 */
[----:B------:R-:W3:Y:S02]  /*39020*/  LDL.LU.64 R10, [R1+0x2a48] ;  /* 0x002a4800010a7983 */ /* 0x000ee40000300a00 */
[----:B------:R-:W-:-:S07]  /*39030*/  FMUL R23, R3, R23 ;  /* 0x0000001703177220 */ /* 0x000fce0000400000 */
[----:B--2---:R-:W-:Y:S01]  /*39040*/  HMMA.16816.F32.BF16 R20, R16, R8, R20 ;  /* 0x000000081014723c */ /* 0x004fe20000041814 */
[----:B------:R-:W2:Y:S11]  /*39050*/  LDL.LU.64 R8, [R1+0x2a40] ;  /* 0x002a400001087983 */ /* 0x000eb60000300a00 */
[----:B------:R-:W-:Y:S11]  /*39060*/  @!UPT UIADD3 URZ, URZ, URZ, URZ ;  /* 0x0000003f3f3ff290 */ /* 0x000ff6000fffe03f */
[----:B------:R3:W-:Y:S01]  /*39070*/  STL.64 [R1+0x220], R20 ;  /* 0x0002201401007387 */ /* 0x0007e20000100a00 */
[----:B------:R0:W-:Y:S02]  /*39080*/  STL.64 [R1+0x228], R22 ;  /* 0x0002281601007387 */ /* 0x0001e40000100a00 */
[C---:B---3--:R-:W-:Y:S02]  /*39090*/  FMUL R21, R28.reuse, R11 ;  /* 0x0000000b1c157220 */ /* 0x048fe40000400000 */
[----:B0-----:R-:W-:Y:S02]  /*390a0*/  FMUL R22, R3, R10 ;  /* 0x0000000a03167220 */ /* 0x001fe40000400000 */
[----:B------:R-:W3:Y:S01]  /*390b0*/  LDL.LU.64 R10, [R1+0x2a38] ;  /* 0x002a3800010a7983 */ /* 0x000ee20000300a00 */
[C---:B------:R-:W-:Y:S02]  /*390c0*/  FMUL R12, R28.reuse, R12 ;  /* 0x0000000c1c0c7220 */ /* 0x040fe40000400000 */
[----:B------:R-:W-:-:S02]  /*390d0*/  FMUL R13, R28, R13 ;  /* 0x0000000d1c0d7220 */ /* 0x000fc40000400000 */
[C---:B------:R-:W-:Y:S02]  /*390e0*/  FMUL R14, R3.reuse, R14 ;  /* 0x0000000e030e7220 */ /* 0x040fe40000400000 */
[C---:B------:R-:W-:Y:S02]  /*390f0*/  FMUL R15, R3.reuse, R15 ;  /* 0x0000000f030f7220 */ /* 0x040fe40000400000 */
[----:B------:R-:W-:Y:S02]  /*39100*/  FMUL R23, R3, R0 ;  /* 0x0000000003177220 */ /* 0x000fe40000400000 */
[----:B------:R-:W-:-:S07]  /*39110*/  FMUL R20, R28, R7 ;  /* 0x000000071c147220 */ /* 0x000fce0000400000 */
[C---:B----4-:R-:W-:Y:S08]  /*39120*/  HMMA.16816.F32.BF16 R20, R16.reuse, R24, R20 ;  /* 0x000000181014723c */ /* 0x050ff00000041814 */
[----:B--2---:R-:W-:Y:S01]  /*39130*/  HMMA.16816.F32.BF16 R12, R16, R8, R12 ;  /* 0x00000008100c723c */ /* 0x004fe2000004180c */
[----:B------:R-:W2:Y:S11]  /*39140*/  LDL.LU.64 R8, [R1+0x2a30] ;  /* 0x002a300001087983 */ /* 0x000eb60000300a00 */
[----:B------:R-:W-:Y:S11]  /*39150*/  @!UPT UIADD3 URZ, URZ, URZ, URZ ;  /* 0x0000003f3f3ff290 */ /* 0x000ff6000fffe03f */
[----:B------:R0:W-:Y:S01]  /*39160*/  STL.64 [R1+0xc0], R12 ;  /* 0x0000c00c01007387 */ /* 0x0001e20000100a00 */
[----:B------:R-:W-:Y:S02]  /*39170*/  STL.64 [R1+0xc8], R14 ;  /* 0x0000c80e01007387 */ /* 0x000fe40000100a00 */
[----:B---3--:R-:W-:Y:S02]  /*39180*/  FADD R0, -R2, R10 ;  /* 0x0000000a02007221 */ /* 0x008fe40000000100 */
[----:B------:R-:W3:Y:S01]  /*39190*/  LDL.LU R10, [R1+0x670] ;  /* 0x00067000010a7983 */ /* 0x000ee20000300800 */
[----:B------:R-:W4:Y:S02]  /*391a0*/  LDL.LU R7, [R1+0x674] ;  /* 0x0006740001077983 */ /* 0x000f240000300800 */
[----:B------:R-:W2:Y:S02]  /*391b0*/  LDL.LU R2, [R1+0x678] ;  /* 0x0006780001027983 */ /* 0x000ea40000300800 */
[----:B0-----:R-:W-:-:S02]  /*391c0*/  FMUL R12, R28, R27 ;  /* 0x0000001b1c0c7220 */ /* 0x001fc40000400000 */
[----:B------:R-:W-:Y:S02]  /*391d0*/  FMUL R13, R28, R26 ;  /* 0x0000001a1c0d7220 */ /* 0x000fe40000400000 */
[----:B------:R-:W2:Y:S01]  /*391e0*/  LDL.LU.64 R26, [R1+0x2a28] ;  /* 0x002a2800011a7983 */ /* 0x000ea20000300a00 */
[----:B------:R-:W3:Y:S02]  /*391f0*/  LDL.LU.64 R24, [R1+0x2a20] ;  /* 0x002a200001187983 */ /* 0x000ee40000300a00 */
[----:B------:R-:W-:Y:S02]  /*39200*/  STL.64 [R1+0xb0], R20 ;  /* 0x0000b01401007387 */ /* 0x000fe40000100a00 */
[----:B------:R-:W-:Y:S02]  /*39210*/  STL.64 [R1+0xb8], R22 ;  /* 0x0000b81601007387 */ /* 0x000fe40000100a00 */
[----:B--2---:R-:W0:Y:S04]  /*39220*/  LDSM.16.M88.4 R20, [R27+0x21800] ;  /* 0x021800001b14783b */ /* 0x004e280000000200 */
[----:B0-----:R-:W-:Y:S01]  /*39230*/  STL.64 [R1+0x2a00], R22 ;  /* 0x002a001601007387 */ /* 0x001fe20000100a00 */
[----:B------:R0:W-:Y:S02]  /*39240*/  STL.64 [R1+0x29f8], R20 ;  /* 0x0029f81401007387 */ /* 0x0001e40000100a00 */
[----:B0-----:R-:W-:Y:S01]  /*39250*/  IMAD.MOV.U32 R20, RZ, RZ, R26 ;  /* 0x000000ffff147224 */ /* 0x001fe200078e001a */
[----:B---3--:R-:W-:-:S05]  /*39260*/  MOV R21, R25 ;  /* 0x0000001900157202 */ /* 0x008fca0000000f00 */
[----:B------:R0:W-:Y:S04]  /*39270*/  STL.64 [R1+0x2a18], R20 ;  /* 0x002a181401007387 */ /* 0x0001e80000100a00 */
[----:B0-----:R-:W2:Y:S01]  /*39280*/  LDL.LU.64 R20, [R1+0x160] ;  /* 0x0001600001147983 */ /* 0x001ea20000300a00 */
[C---:B------:R-:W-:Y:S02]  /*39290*/  FMUL R14, R3.reuse, R5 ;  /* 0x00000005030e7220 */ /* 0x040fe40000400000 */
[----:B------:R-:W-:Y:S02]  /*392a0*/  FMUL R15, R3, R4 ;  /* 0x00000004030f7220 */ /* 0x000fe40000400000 */
[----:B------:R-:W-:Y:S02]  /*392b0*/  FADD R29, -R29, R6 ;  /* 0x000000061d1d7221 */ /* 0x000fe40000000100 */
[----:B------:R-:W-:Y:S01]  /*392c0*/  IMAD.MOV.U32 R4, RZ, RZ, R24 ;  /* 0x000000ffff047224 */ /* 0x000fe200078e0018 */
[----:B------:R-:W3:Y:S01]  /*392d0*/  LDL.LU R6, [R1+0x67c] ;  /* 0x00067c0001067983 */ /* 0x000ee20000300800 */
[----:B------:R-:W-:Y:S01]  /*392e0*/  MOV R5, R11 ;  /* 0x0000000b00057202 */ /* 0x000fe20000000f00 */
[----:B------:R-:W-:-:S02]  /*392f0*/  FMUL R24, R28, R10 ;  /* 0x0000000a1c187220 */ /* 0x000fc40000400000 */
[----:B------:R-:W-:Y:S01]  /*39300*/  FMUL R26, R3, R2 ;  /* 0x00000002031a7220 */ /* 0x000fe20000400000 */
[----:B--2---:R-:W-:Y:S01]  /*39310*/  HMMA.16816.F32.BF16 R12, R16, R20, R12 ;  /* 0x00000014100c723c */ /* 0x004fe2000004180c */
[----:B------:R-:W-:Y:S01]  /*39320*/  IMAD.MOV.U32 R10, RZ, RZ, R20 ;  /* 0x000000ffff0a7224 */ /* 0x000fe200078e0014 */
[----:B------:R-:W-:Y:S11]  /*39330*/  MOV R11, R21 ;  /* 0x00000015000b7202 */ /* 0x000ff60000000f00 */
[----:B------:R-:W-:Y:S10]  /*39340*/  @!UPT UIADD3 URZ, URZ, URZ, URZ ;  /* 0x0000003f3f3ff290 */ /* 0x000ff4000fffe03f */
[----:B------:R0:W-:Y:S01]  /*39350*/  STL.64 [R1+0xa0], R12 ;  /* 0x0000a00c01007387 */ /* 0x0001e20000100a00 */
[----:B------:R1:W-:Y:S02]  /*39360*/  STL.64 [R1+0xa8], R14 ;  /* 0x0000a80e01007387 */ /* 0x0003e40000100a00 */
[----:B------:R-:W2:Y:S01]  /*39370*/  LDL.LU.64 R20, [R1+0x2a18] ;  /* 0x002a180001147983 */ /* 0x000ea20000300a00 */
[----:B0-----:R-:W2:Y:S01]  /*39380*/  LDL.LU R12, [R1+0x7b0] ;  /* 0x0007b000010c7983 */ /* 0x001ea20000300800 */
[----:B------:R-:W2:Y:S02]  /*39390*/  LDL.LU R13, [R1+0x7b4] ;  /* 0x0007b400010d7983 */ /* 0x000ea40000300800 */
[----:B-1----:R-:W2:Y:S02]  /*393a0*/  LDL.LU R14, [R1+0x7b8] ;  /* 0x0007b800010e7983 */ /* 0x002ea40000300800 */
[----:B------:R-:W2:Y:S01]  /*393b0*/  LDL.LU R2, [R1+0x7bc] ;  /* 0x0007bc0001027983 */ /* 0x000ea20000300800 */
[----:B------:R-:W2:Y:S01]  /*393c0*/  LDL.LU R23, [R1+0x7a0] ;  /* 0x0007a00001177983 */ /* 0x000ea20000300800 */
[----:B------:R-:W2:Y:S02]  /*393d0*/  LDL.LU R22, [R1+0x7a4] ;  /* 0x0007a40001167983 */ /* 0x000ea40000300800 */
[----:B----4-:R-:W-:-:S02]  /*393e0*/  FMUL R25, R28, R7 ;  /* 0x000000071c197220 */ /* 0x010fc40000400000 */
[----:B---3--:R-:W-:Y:S01]  /*393f0*/  FMUL R27, R3, R6 ;  /* 0x00000006031b7220 */ /* 0x008fe20000400000 */
[----:B--2---:R-:W-:Y:S01]  /*39400*/  STL.64 [R1+0x2a10], R22 ;  /* 0x002a101601007387 */ /* 0x004fe20000100a00 */
[----:B------:R0:W-:Y:S03]  /*39410*/  STL.64 [R1+0x2a08], R20 ;  /* 0x002a081401007387 */ /* 0x0001e60000100a00 */
[----:B0-----:R-:W2:Y:S01]  /*39420*/  LDL.64 R20, [R1+0x150] ;  /* 0x0001500001147983 */ /* 0x001ea20000100a00 */
[----:B------:R-:W-:-:S06]  /*39430*/  FMUL R0, R0, 1.4426950216293334961 ;  /* 0x3fb8aa3b00007820 */ /* 0x000fcc0000400000 */
[----:B------:R-:W0:Y:S01]  /*39440*/  MUFU.EX2 R0, R0 ;  /* 0x0000000000007308 */ /* 0x000e220000000800 */
[----:B------:R-:W-:Y:S01]  /*39450*/  STL.64 [R1+0x29e8], R10 ;  /* 0x0029e80a01007387 */ /* 0x000fe20000100a00 */
[----:B------:R1:W-:Y:S02]  /*39460*/  STL.64 [R1+0x29e0], R8 ;  /* 0x0029e00801007387 */ /* 0x0003e40000100a00 */
[----:B------:R-:W3:Y:S01]  /*39470*/  LDL.LU R7, [R1+0x7a8] ;  /* 0x0007a80001077983 */ /* 0x000ee20000300800 */
[----:B-1----:R-:W4:Y:S01]  /*39480*/  LDL.LU R8, [R1+0xf0] ;  /* 0x0000f00001087983 */ /* 0x002f220000300800 */
[----:B0-----:R0:W-:Y:S02]  /*39490*/  STL [R1+0x44c], R0 ;  /* 0x00044c0001007387 */ /* 0x0011e40000100800 */
[----:B------:R-:W4:Y:S01]  /*394a0*/  LDL.LU R9, [R1+0xf4] ;  /* 0x0000f40001097983 */ /* 0x000f220000300800 */
[----:B------:R-:W3:Y:S04]  /*394b0*/  LDL.LU R6, [R1+0x7ac] ;  /* 0x0007ac0001067983 */ /* 0x000ee80000300800 */
[----:B------:R-:W3:Y:S01]  /*394c0*/  LDL.LU.64 R22, [R1+0x2a10] ;  /* 0x002a100001167983 */ /* 0x000ee20000300a00 */
[----:B0-----:R-:W-:Y:S01]  /*394d0*/  FMUL R0, R29, 1.4426950216293334961 ;  /* 0x3fb8aa3b1d007820 */ /* 0x001fe20000400000 */
[----:B--2---:R-:W-:Y:S01]  /*394e0*/  HMMA.16816.F32.BF16 R24, R16, R20, R24 ;  /* 0x000000141018723c */ /* 0x004fe20000041818 */
[----:B------:R-:W-:Y:S11]  /*394f0*/  IMAD.MOV.U32 R29, RZ, RZ, R21 ;  /* 0x000000ffff1d7224 */ /* 0x000ff600078e0015 */
[----:B------:R-:W-:Y:S11]  /*39500*/  @!UPT UIADD3 URZ, URZ, URZ, URZ ;  /* 0x0000003f3f3ff290 */ /* 0x000ff6000fffe03f */
[----:B------:R3:W-:Y:S01]  /*39510*/  STL.64 [R1+0x90], R24 ;  /* 0x0000901801007387 */ /* 0x0007e20000100a00 */
[----:B------:R0:W-:Y:S02]  /*39520*/  STL.64 [R1+0x98], R26 ;  /* 0x0000981a01007387 */ /* 0x0001e40000100a00 */
[----:B------:R-:W2:Y:S02]  /*39530*/  LDL.LU.64 R20, [R1+0x2a08] ;  /* 0x002a080001147983 */ /* 0x000ea40000300a00 */
[C---:B------:R-:W-:Y:S02]  /*39540*/  FMUL R12, R28.reuse, R12 ;  /* 0x0000000c1c0c7220 */ /* 0x040fe40000400000 */
[----:B------:R-:W-:Y:S02]  /*39550*/  FMUL R13, R28, R13 ;  /* 0x0000000d1c0d7220 */ /* 0x000fe40000400000 */
[C---:B------:R-:W-:Y:S02]  /*39560*/  FMUL R14, R3.reuse, R14 ;  /* 0x0000000e030e7220 */ /* 0x040fe40000400000 */
[----:B------:R-:W-:-:S02]  /*39570*/  FMUL R15, R3, R2 ;  /* 0x00000002030f7220 */ /* 0x000fc40000400000 */
[----:B------:R-:W4:Y:S01]  /*39580*/  LDL.LU R2, [R1+0x79c] ;  /* 0x00079c0001027983 */ /* 0x000f220000300800 */
[C---:B---3--:R-:W-:Y:S02]  /*39590*/  FMUL R24, R28.reuse, R23 ;  /* 0x000000171c187220 */ /* 0x048fe40000400000 */
[----:B------:R-:W-:Y:S02]  /*395a0*/  FMUL R25, R28, R22 ;  /* 0x000000161c197220 */ /* 0x000fe40000400000 */
[C---:B0-----:R-:W-:Y:S02]  /*395b0*/  FMUL R26, R3.reuse, R7 ;  /* 0x00000007031a7220 */ /* 0x041fe40000400000 */
[----:B------:R-:W-:Y:S01]  /*395c0*/  FMUL R27, R3, R6 ;  /* 0x00000006031b7220 */ /* 0x000fe20000400000 */
[----:B------:R-:W3:Y:S01]  /*395d0*/  LDL.LU R28, [R1+0x44c] ;  /* 0x00044c00011c7983 */ /* 0x000ee20000300800 */
[----:B------:R-:W3:Y:S05]  /*395e0*/  LDL.LU.64 R22, [R1+0x2a00] ;  /* 0x002a000001167983 */ /* 0x000eea0000300a00 */
[C---:B------:R-:W-:Y:S08]  /*395f0*/  HMMA.16816.F32.BF16 R4, R16.reuse, R4, R24 ;  /* 0x000000041004723c */ /* 0x040ff00000041818 */
[----:B--2---:R-:W-:Y:S01]  /*39600*/  HMMA.16816.F32.BF16 R12, R16, R20, R12 ;  /* 0x00000014100c723c */ /* 0x004fe2000004180c */
[----:B------:R-:W2:Y:S11]  /*39610*/  LDL.LU.64 R20, [R1+0x29f8] ;  /* 0x0029f80001147983 */ /* 0x000eb60000300a00 */
[----:B------:R-:W-:Y:S11]  /*39620*/  @!UPT UIADD3 URZ, URZ, URZ, URZ ;  /* 0x0000003f3f3ff290 */ /* 0x000ff6000fffe03f */
[----:B------:R0:W-:Y:S01]  /*39630*/  STL.64 [R1+0x80], R12 ;  /* 0x0000800c01007387 */ /* 0x0001e20000100a00 */
[----:B------:R1:W-:Y:S03]  /*39640*/  STL.64 [R1+0x88], R14 ;  /* 0x0000880e01007387 */ /* 0x0003e60000100a00 */
[----:B0-----:R-:W3:Y:S01]  /*39650*/  LDL.LU R13, [R1+0x790] ;  /* 0x00079000010d7983 */ /* 0x001ee20000300800 */
[----:B-1----:R-:W2:Y:S02]  /*39660*/  LDL.LU R14, [R1+0x794] ;  /* 0x00079400010e7983 */ /* 0x002ea40000300800 */
[----:B------:R-:W4:Y:S02]  /*39670*/  LDL.LU R15, [R1+0x798] ;  /* 0x00079800010f7983 */ /* 0x000f240000300800 */
[----:B------:R-:W4:Y:S01]  /*39680*/  LDL.LU R3, [R1+0x29f0] ;  /* 0x0029f00001037983 */ /* 0x000f220000300800 */
[----:B------:R-:W4:Y:S01]  /*39690*/  LDL.LU R16, [R1+0x100] ;  /* 0x0001000001107983 */ /* 0x000f220000300800 */
[----:B------:R-:W-:Y:S02]  /*396a0*/  STL.64 [R1+0x70], R4 ;  /* 0x0000700401007387 */ /* 0x000fe40000100a00 */
[----:B------:R0:W-:Y:S02]  /*396b0*/  STL.64 [R1+0x78], R6 ;  /* 0x0000780601007387 */ /* 0x0001e40000100a00 */
[----:B------:R-:W4:Y:S01]  /*396c0*/  LDL.LU R17, [R1+0x104] ;  /* 0x0001040001117983 */ /* 0x000f220000300800 */
[----:B------:R-:W4:Y:S01]  /*396d0*/  LDL.LU R24, [R1+0xe0] ;  /* 0x0000e00001187983 */ /* 0x000f220000300800 */
[----:B------:R-:W4:Y:S02]  /*396e0*/  LDL.LU R25, [R1+0xe4] ;  /* 0x0000e40001197983 */ /* 0x000f240000300800 */
[----:B------:R-:W4:Y:S02]  /*396f0*/  LDL.LU R11, [R1+0x780] ;  /* 0x00078000010b7983 */ /* 0x000f240000300800 */
[----:B------:R-:W4:Y:S01]  /*39700*/  LDL.LU R10, [R1+0x784] ;  /* 0x00078400010a7983 */ /* 0x000f220000300800 */
[----:B0-----:R-:W4:Y:S01]  /*39710*/  LDL.LU R7, [R1+0x788] ;  /* 0x0007880001077983 */ /* 0x001f220000300800 */
[----:B------:R-:W4:Y:S01]  /*39720*/  LDL.LU R6, [R1+0x78c] ;  /* 0x00078c0001067983 */ /* 0x000f220000300800 */
[----:B------:R-:W4:Y:S01]  /*39730*/  MUFU.EX2 R0, R0 ;  /* 0x0000000000007308 */ /* 0x000f220000000800 */
[----:B------:R-:W4:Y:S01]  /*39740*/  LDL.LU R4, [R1] ;  /* 0x0000000001047983 */ /* 0x000f220000300800 */
[----:B------:R-:W4:Y:S01]  /*39750*/  LDL.LU R5, [R1+0x4] ;  /* 0x0000040001057983 */ /* 0x000f220000300800 */
[----:B---3--:R-:W-:-:S02]  /*39760*/  FMUL R12, R28, R13 ;  /* 0x0000000d1c0c7220 */ /* 0x008fc40000400000 */
[----:B--2---:R-:W-:Y:S02]  /*39770*/  FMUL R13, R28, R14 ;  /* 0x0000000e1c0d7220 */ /* 0x004fe40000400000 */
[C---:B----4-:R-:W-:Y:S02]  /*39780*/  FMUL R14, R0.reuse, R15 ;  /* 0x0000000f000e7220 */ /* 0x050fe40000400000 */
[----:B------:R-:W-:-:S07]  /*39790*/  FMUL R15, R0, R2 ;  /* 0x00000002000f7220 */ /* 0x000fce0000400000 */
[----:B------:R-:W-:Y:S07]  /*397a0*/  HMMA.16816.F32.BF16 R16, R20, R16, R12 ;  /* 0x000000101410723c */ /* 0x000fee000004180c */
[C---:B------:R-:W-:Y:S02]  /*397b0*/  FMUL R12, R28.reuse, R11 ;  /* 0x0000000b1c0c7220 */ /* 0x040fe40000400000 */
[----:B------:R-:W-:Y:S02]  /*397c0*/  FMUL R13, R28, R10 ;  /* 0x0000000a1c0d7220 */ /* 0x000fe40000400000 */
[----:B------:R-:W-:-:S02]  /*397d0*/  FMUL R14, R0, R7 ;  /* 0x00000007000e7220 */ /* 0x000fc40000400000 */
[----:B------:R-:W-:-:S10]  /*397e0*/  FMUL R15, R0, R6 ;  /* 0x00000006000f7220 */ /* 0x000fd40000400000 */
[----:B------:R-:W-:Y:S01]  /*397f0*/  STL.64 [R1+0x60], R16 ;  /* 0x0000601001007387 */ /* 0x000fe20000100a00 */
[----:B------:R0:W-:Y:S02]  /*39800*/  STL [R1+0x68], R18 ;  /* 0x0000681201007387 */ /* 0x0001e40000100800 */
[----:B------:R-:W2:Y:S01]  /*39810*/  LDL.LU R27, [R1+0x770] ;  /* 0x00077000011b7983 */ /* 0x000ea20000300800 */
[----:B------:R-:W-:Y:S01]  /*39820*/  MOV R2, R19 ;  /* 0x0000001300027202 */ /* 0x000fe20000000f00 */
[----:B------:R-:W3:Y:S01]  /*39830*/  LDL.LU R26, [R1+0x774] ;  /* 0x00077400011a7983 */ /* 0x000ee20000300800 */
[----:B------:R-:W4:Y:S03]  /*39840*/  LDL.LU R19, [R1+0x778] ;  /* 0x0007780001137983 */ /* 0x000f260000300800 */
[----:B0-----:R-:W4:Y:S01]  /*39850*/  LDL.LU R18, [R1+0x77c] ;  /* 0x00077c0001127983 */ /* 0x001f220000300800 */
[----:B------:R-:W-:Y:S01]  /*39860*/  HMMA.16816.F32.BF16 R12, R20, R8, R12 ;  /* 0x00000008140c723c */ /* 0x000fe2000004180c */
[----:B------:R0:W-:Y:S02]  /*39870*/  STL [R1+0x2698], R2 ;  /* 0x0026980201007387 */ /* 0x0001e40000100800 */
[----:B------:R-:W4:Y:S01]  /*39880*/  LDL.LU.64 R10, [R1+0x29e8] ;  /* 0x0029e800010a7983 */ /* 0x000f220000300a00 */
[----:B------:R-:W4:Y:S11]  /*39890*/  LDL.LU.64 R8, [R1+0x29e0] ;  /* 0x0029e00001087983 */ /* 0x000f360000300a00 */
[----:B------:R-:W-:Y:S08]  /*398a0*/  @!UPT UIADD3 URZ, URZ, URZ, URZ ;  /* 0x0000003f3f3ff290 */ /* 0x000ff0000fffe03f */
[----:B------:R2:W-:Y:S01]  /*398b0*/  STL.64 [R1+0x50], R12 ;  /* 0x0000500c01007387 */ /* 0x0005e20000100a00 */
[----:B------:R4:W-:Y:S02]  /*398c0*/  STL [R1+0x58], R14 ;  /* 0x0000580e01007387 */ /* 0x0009e40000100800 */
[----:B------:R-:W4:Y:S02]  /*398d0*/  LDL.LU R17, [R1+0x760] ;  /* 0x0007600001117983 */ /* 0x000f240000300800 */
[----:B------:R-:W4:Y:S01]  /*398e0*/  LDL.LU R16, [R1+0x764] ;  /* 0x0007640001107983 */ /* 0x000f220000300800 */
[----:B------:R-:W4:Y:S01]  /*398f0*/  LDL.LU R7, [R1+0x768] ;  /* 0x0007680001077983 */ /* 0x000f220000300800 */
[----:B------:R-:W4:Y:S02]  /*39900*/  LDL.LU R6, [R1+0x76c] ;  /* 0x00076c0001067983 */ /* 0x000f240000300800 */
[----:B0-----:R-:W-:-:S05]  /*39910*/  IMAD.MOV.U32 R2, RZ, RZ, R15 ;  /* 0x000000ffff027224 */ /* 0x001fca00078e000f */
[----:B------:R0:W-:Y:S01]  /*39920*/  STL [R1+0x269c], R2 ;  /* 0x00269c0201007387 */ /* 0x0001e20000100800 */
[C---:B--2---:R-:W-:Y:S02]  /*39930*/  FMUL R12, R28.reuse, R27 ;  /* 0x0000001b1c0c7220 */ /* 0x044fe40000400000 */
[----:B---3--:R-:W-:Y:S02]  /*39940*/  FMUL R13, R28, R26 ;  /* 0x0000001a1c0d7220 */ /* 0x008fe40000400000 */
[C---:B----4-:R-:W-:Y:S02]  /*39950*/  FMUL R14, R0.reuse, R19 ;  /* 0x00000013000e7220 */ /* 0x050fe40000400000 */
[----:B------:R-:W-:-:S07]  /*39960*/  FMUL R15, R0, R18 ;  /* 0x00000012000f7220 */ /* 0x000fce0000400000 */
[----:B------:R-:W-:Y:S11]  /*39970*/  HMMA.16816.F32.BF16 R24, R20, R24, R12 ;  /* 0x000000181418723c */ /* 0x000ff6000004180c */
[----:B------:R-:W-:Y:S11]  /*39980*/  @!UPT UIADD3 URZ, URZ, URZ, URZ ;  /* 0x0000003f3f3ff290 */ /* 0x000ff6000fffe03f */
[----:B------:R-:W-:Y:S01]  /*39990*/  @!UPT UIADD3 URZ, URZ, URZ, URZ ;  /* 0x0000003f3f3ff290 */ /* 0x000fe2000fffe03f */
[----:B------:R-:W-:Y:S01]  /*399a0*/  STL.64 [R1+0x40], R24 ;  /* 0x0000401801007387 */ /* 0x000fe20000100a00 */
[----:B------:R1:W-:Y:S01]  /*399b0*/  STL [R1+0x48], R26 ;  /* 0x0000481a01007387 */ /* 0x0003e20000100800 */
[----:B0-----:R-:W-:Y:S02]  /*399c0*/  MOV R2, R27 ;  /* 0x0000001b00027202 */ /* 0x001fe40000000f00 */
[----:B------:R-:W2:Y:S04]  /*399d0*/  LDL.LU R27, [R1+0x750] ;  /* 0x00075000011b7983 */ /* 0x000ea80000300800 */
[----:B-1----:R-:W3:Y:S01]  /*399e0*/  LDL.LU R26, [R1+0x754] ;  /* 0x00075400011a7983 */ /* 0x002ee20000300800 */
[----:B------:R-:W4:Y:S02]  /*399f0*/  LDL.LU R25, [R1+0x758] ;  /* 0x0007580001197983 */ /* 0x000f240000300800 */
[----:B------:R-:W4:Y:S02]  /*39a00*/  LDL.LU R24, [R1+0x75c] ;  /* 0x00075c0001187983 */ /* 0x000f240000300800 */
[----:B------:R0:W-:Y:S01]  /*39a10*/  STL [R1+0x26a0], R2 ;  /* 0x0026a00201007387 */ /* 0x0001e20000100800 */
[----:B------:R-:W4:Y:S01]  /*39a20*/  LDL.LU R19, [R1+0x740] ;  /* 0x0007400001137983 */ /* 0x000f220000300800 */
[----:B------:R-:W-:-:S02]  /*39a30*/  FMUL R12, R28, R17 ;  /* 0x000000111c0c7220 */ /* 0x000fc40000400000 */
[----:B------:R-:W4:Y:S02]  /*39a40*/  LDL.LU R18, [R1+0x744] ;  /* 0x0007440001127983 */ /* 0x000f240000300800 */
[----:B------:R-:W-:Y:S02]  /*39a50*/  FMUL R13, R28, R16 ;  /* 0x000000101c0d7220 */ /* 0x000fe40000400000 */
[C---:B------:R-:W-:Y:S02]  /*39a60*/  FMUL R14, R0.reuse, R7 ;  /* 0x00000007000e7220 */ /* 0x040fe40000400000 */
[----:B------:R-:W-:Y:S01]  /*39a70*/  FMUL R15, R0, R6 ;  /* 0x00000006000f7220 */ /* 0x000fe20000400000 */
[----:B------:R-:W4:Y:S01]  /*39a80*/  LDL.LU R17, [R1+0x748] ;  /* 0x0007480001117983 */ /* 0x000f220000300800 */
[----:B------:R-:W4:Y:S02]  /*39a90*/  LDL.LU R16, [R1+0x74c] ;  /* 0x00074c0001107983 */ /* 0x000f240000300800 */
[----:B------:R-:W4:Y:S03]  /*39aa0*/  LDL.LU.64 R6, [R1+0x29d8] ;  /* 0x0029d80001067983 */ /* 0x000f260000300a00 */
[----:B------:R-:W-:Y:S01]  /*39ab0*/  HMMA.16816.F32.BF16 R12, R20, R4, R12 ;  /* 0x00000004140c723c */ /* 0x000fe2000004180c */
[----:B------:R-:W4:Y:S11]  /*39ac0*/  LDL.LU.64 R4, [R1+0x29d0] ;  /* 0x0029d00001047983 */ /* 0x000f360000300a00 */
[----:B------:R-:W-:Y:S11]  /*39ad0*/  @!UPT UIADD3 URZ, URZ, URZ, URZ ;  /* 0x0000003f3f3ff290 */ /* 0x000ff6000fffe03f */
[----:B------:R2:W-:Y:S01]  /*39ae0*/  STL.64 [R1+0x30], R12 ;  /* 0x0000300c01007387 */ /* 0x0005e20000100a00 */
[----:B------:R4:W-:Y:S02]  /*39af0*/  STL [R1+0x38], R14 ;  /* 0x0000380e01007387 */ /* 0x0009e40000100800 */
[----:B0-----:R-:W-:-:S05]  /*39b00*/  IMAD.MOV.U32 R2, RZ, RZ, R15 ;  /* 0x000000ffff027224 */ /* 0x001fca00078e000f */
[----:B------:R0:W-:Y:S01]  /*39b10*/  STL [R1+0x26a4], R2 ;  /* 0x0026a40201007387 */ /* 0x0001e20000100800 */
[C---:B--2---:R-:W-:Y:S02]  /*39b20*/  FMUL R12, R28.reuse, R27 ;  /* 0x0000001b1c0c7220 */ /* 0x044fe40000400000 */
[----:B---3--:R-:W-:Y:S02]  /*39b30*/  FMUL R13, R28, R26 ;  /* 0x0000001a1c0d7220 */ /* 0x008fe40000400000 */
[C---:B----4-:R-:W-:Y:S02]  /*39b40*/  FMUL R14, R0.reuse, R25 ;  /* 0x00000019000e7220 */ /* 0x050fe40000400000 */
[----:B------:R-:W-:-:S07]  /*39b50*/  FMUL R15, R0, R24 ;  /* 0x00000018000f7220 */ /* 0x000fce0000400000 */
[----:B------:R-:W-:Y:S07]  /*39b60*/  HMMA.16816.F32.BF16 R24, R20, R8, R12 ;  /* 0x000000081418723c */ /* 0x000fee000004180c */
[C---:B------:R-:W-:Y:S02]  /*39b70*/  FMUL R12, R28.reuse, R19 ;  /* 0x000000131c0c7220 */ /* 0x040fe40000400000 */
[----:B------:R-:W-:Y:S02]  /*39b80*/  FMUL R13, R28, R18 ;  /* 0x000000121c0d7220 */ /* 0x000fe40000400000 */
[----:B------:R-:W-:-:S02]  /*39b90*/  FMUL R14, R0, R17 ;  /* 0x00000011000e7220 */ /* 0x000fc40000400000 */
[----:B------:R-:W-:-:S07]  /*39ba0*/  FMUL R15, R0, R16 ;  /* 0x00000010000f7220 */ /* 0x000fce0000400000 */
[----:B------:R-:W-:Y:S01]  /*39bb0*/  HMMA.16816.F32.BF16 R12, R20, R4, R12 ;  /* 0x00000004140c723c */ /* 0x000fe2000004180c */
[----:B------:R-:W-:Y:S01]  /*39bc0*/  IMAD.MOV.U32 R8, RZ, RZ, R6 ;  /* 0x000000ffff087224 */ /* 0x000fe200078e0006 */
[----:B------:R-:W-:Y:S01]  /*39bd0*/  MOV R9, R7 ;  /* 0x0000000700097202 */ /* 0x000fe20000000f00 */
[----:B------:R1:W-:Y:S01]  /*39be0*/  STL.64 [R1+0x20], R24 ;  /* 0x0000201801007387 */ /* 0x0003e20000100a00 */
[----:B0-----:R-:W-:Y:S01]  /*39bf0*/  MOV R2, R27 ;  /* 0x0000001b00027202 */ /* 0x001fe20000000f00 */
[----:B------:R0:W-:Y:S02]  /*39c00*/  STL [R1+0x28], R26 ;  /* 0x0000281a01007387 */ /* 0x0001e40000100800 */
[----:B------:R2:W-:Y:S01]  /*39c10*/  STL.64 [R1+0x29b0], R10 ;  /* 0x0029b00a01007387 */ /* 0x0005e20000100a00 */
[----:B------:R-:W3:Y:S01]  /*39c20*/  LDL.LU R6, [R1+0x29cc] ;  /* 0x0029cc0001067983 */ /* 0x000ee20000300800 */
[----:B------:R-:W3:Y:S02]  /*39c30*/  LDL.LU R7, [R1+0x29c8] ;  /* 0x0029c80001077983 */ /* 0x000ee40000300800 */
[----:B------:R-:W-:Y:S01]  /*39c40*/  STL [R1+0x27b0], R2 ;  /* 0x0027b00201007387 */ /* 0x000fe20000100800 */
[----:B-1----:R-:W4:Y:S01]  /*39c50*/  LDL.LU R25, [R1+0x730] ;  /* 0x0007300001197983 */ /* 0x002f220000300800 */
[----:B------:R-:W3:Y:S10]  /*39c60*/  LDL.LU R24, [R1+0x734] ;  /* 0x0007340001187983 */ /* 0x000ef40000300800 */
[----:B------:R-:W-:Y:S01]  /*39c70*/  STL.64 [R1+0x10], R12 ;  /* 0x0000100c01007387 */ /* 0x000fe20000100a00 */
[----:B------:R-:W-:Y:S02]  /*39c80*/  STL.64 [R1+0x18], R14 ;  /* 0x0000180e01007387 */ /* 0x000fe40000100a00 */
[----:B------:R-:W3:Y:S02]  /*39c90*/  LDL.LU R17, [R1+0x738] ;  /* 0x0007380001117983 */ /* 0x000ee40000300800 */
[----:B------:R-:W3:Y:S01]  /*39ca0*/  LDL.LU R16, [R1+0x73c] ;  /* 0x00073c0001107983 */ /* 0x000ee20000300800 */
[----:B------:R-:W3:Y:S01]  /*39cb0*/  LDL.LU R27, [R1+0x720] ;  /* 0x00072000011b7983 */ /* 0x000ee20000300800 */
[----:B0-----:R-:W3:Y:S02]  /*39cc0*/  LDL.LU R26, [R1+0x724] ;  /* 0x00072400011a7983 */ /* 0x001ee40000300800 */
[----:B------:R-:W3:Y:S02]  /*39cd0*/  LDL.LU R19, [R1+0x728] ;  /* 0x0007280001137983 */ /* 0x000ee40000300800 */
[----:B------:R-:W3:Y:S01]  /*39ce0*/  LDL.LU R18, [R1+0x72c] ;  /* 0x00072c0001127983 */ /* 0x000ee20000300800 */
[----:B--2---:R-:W2:Y:S01]  /*39cf0*/  LDL.LU R11, [R1+0x710] ;  /* 0x00071000010b7983 */ /* 0x004ea20000300800 */
[----:B------:R-:W2:Y:S03]  /*39d00*/  LDL.LU R10, [R1+0x714] ;  /* 0x00071400010a7983 */ /* 0x000ea60000300800 */
[----:B--2---:R-:W-:Y:S01]  /*39d10*/  STL.64 [R1+0x29c0], R10 ;  /* 0x0029c00a01007387 */ /* 0x004fe20000100a00 */
[----:B------:R0:W-:Y:S03]  /*39d20*/  STL.64 [R1+0x29b8], R8 ;  /* 0x0029b80801007387 */ /* 0x0001e60000100a00 */
[----:B0-----:R-:W2:Y:S01]  /*39d30*/  LDL.LU R8, [R1+0x120] ;  /* 0x0001200001087983 */ /* 0x001ea20000300800 */
[----:B------:R-:W-:-:S02]  /*39d40*/  IMAD.MOV.U32 R9, RZ, RZ, R3 ;  /* 0x000000ffff097224 */ /* 0x000fc400078e0003 */
[----:B------:R-:W2:Y:S02]  /*39d50*/  LDL.LU R3, [R1+0x718] ;  /* 0x0007180001037983 */ /* 0x000ea40000300800 */
[----:B------:R-:W2:Y:S01]  /*39d60*/  LDL.LU R2, [R1+0x71c] ;  /* 0x00071c0001027983 */ /* 0x000ea20000300800 */
[----:B---3--:R-:W-:Y:S01]  /*39d70*/  STL.64 [R1+0x2970], R6 ;  /* 0x0029700601007387 */ /* 0x008fe20000100a00 */
[----:B------:R-:W3:Y:S02]  /*39d80*/  LDL.LU R4, [R1+0x1c0] ;  /* 0x0001c00001047983 */ /* 0x000ee40000300800 */
[----:B------:R-:W3:Y:S02]  /*39d90*/  LDL.LU R5, [R1+0x1c4] ;  /* 0x0001c40001057983 */ /* 0x000ee40000300800 */
[C---:B------:R-:W-:Y:S02]  /*39da0*/  FMUL R13, R28.reuse, R24 ;  /* 0x000000181c0d7220 */ /* 0x040fe40000400000 */
[----:B----4-:R-:W-:Y:S01]  /*39db0*/  FMUL R12, R28, R25 ;  /* 0x000000191c0c7220 */ /* 0x010fe20000400000 */
[----:B------:R-:W4:Y:S01]  /*39dc0*/  LDL.LU R24, [R1+0x180] ;  /* 0x0001800001187983 */ /* 0x000f220000300800 */
[----:B------:R-:W-:-:S02]  /*39dd0*/  FMUL R15, R0, R16 ;  /* 0x00000010000f7220 */ /* 0x000fc40000400000 */
[----:B------:R-:W4:Y:S02]  /*39de0*/  LDL.LU R25, [R1+0x184] ;  /* 0x0001840001197983 */ /* 0x000f240000300800 */
[----:B------:R-:W-:Y:S01]  /*39df0*/  FMUL R14, R0, R17 ;  /* 0x00000011000e7220 */ /* 0x000fe20000400000 */
[----:B------:R-:W3:Y:S01]  /*39e00*/  LDL.LU R16, [R1+0x170] ;  /* 0x0001700001107983 */ /* 0x000ee20000300800 */
[----:B------:R-:W3:Y:S02]  /*39e10*/  LDL.LU R17, [R1+0x174] ;  /* 0x0001740001117983 */ /* 0x000ee40000300800 */
[----:B------:R-:W3:Y:S03]  /*39e20*/  LDL.LU.64 R10, [R1+0x29c0] ;  /* 0x0029c000010a7983 */ /* 0x000ee60000300a00 */
[----:B--2---:R-:W-:Y:S01]  /*39e30*/  HMMA.16816.F32.BF16 R12, R20, R8, R12 ;  /* 0x00000008140c723c */ /* 0x004fe2000004180c */
[----:B------:R-:W2:Y:S11]  /*39e40*/  LDL.LU.64 R8, [R1+0x29b8] ;  /* 0x0029b80001087983 */ /* 0x000eb60000300a00 */
[----:B------:R-:W-:Y:S11]  /*39e50*/  @!UPT UIADD3 URZ, URZ, URZ, URZ ;  /* 0x0000003f3f3ff290 */ /* 0x000ff6000fffe03f */
[----:B------:R0:W-:Y:S01]  /*39e60*/  STL.64 [R1+0xd0], R12 ;  /* 0x0000d00c01007387 */ /* 0x0001e20000100a00 */
[----:B------:R1:W-:Y:S02]  /*39e70*/  STL.64 [R1+0xd8], R14 ;  /* 0x0000d80e01007387 */ /* 0x0003e40000100a00 */
[C---:B0-----:R-:W-:Y:S02]  /*39e80*/  FMUL R12, R28.reuse, R27 ;  /* 0x0000001b1c0c7220 */ /* 0x041fe40000400000 */
[----:B------:R-:W-:Y:S02]  /*39e90*/  FMUL R13, R28, R26 ;  /* 0x0000001a1c0d7220 */ /* 0x000fe40000400000 */
[C---:B-1----:R-:W-:Y:S02]  /*39ea0*/  FMUL R14, R0.reuse, R19 ;  /* 0x00000013000e7220 */ /* 0x042fe40000400000 */
[----:B------:R-:W-:-:S07]  /*39eb0*/  FMUL R15, R0, R18 ;  /* 0x00000012000f7220 */ /* 0x000fce0000400000 */
[----:B---3--:R-:W-:Y:S07]  /*39ec0*/  HMMA.16816.F32.BF16 R4, R20, R4, R12 ;  /* 0x000000041404723c */ /* 0x008fee000004180c */
[C---:B------:R-:W-:Y:S02]  /*39ed0*/  FMUL R14, R0.reuse, R3 ;  /* 0x00000003000e7220 */ /* 0x040fe40000400000 */
[----:B------:R-:W-:Y:S02]  /*39ee0*/  FMUL R15, R0, R2 ;  /* 0x00000002000f7220 */ /* 0x000fe40000400000 */
[----:B------:R-:W-:-:S02]  /*39ef0*/  FMUL R12, R28, R11 ;  /* 0x0000000b1c0c7220 */ /* 0x000fc40000400000 */
[----:B------:R-:W-:-:S10]  /*39f00*/  FMUL R13, R28, R10 ;  /* 0x0000000a1c0d7220 */ /* 0x000fd40000400000 */
[----:B------:R0:W-:Y:S01]  /*39f10*/  STL.64 [R1+0x510], R4 ;  /* 0x0005100401007387 */ /* 0x0001e20000100a00 */
[----:B------:R-:W-:Y:S03]  /*39f20*/  STL.64 [R1+0x518], R6 ;  /* 0x0005180601007387 */ /* 0x000fe60000100a00 */
[----:B0-----:R-:W3:Y:S01]  /*39f30*/  LDL.LU R5, [R1+0x700] ;  /* 0x0007000001057983 */ /* 0x001ee20000300800 */
[----:B------:R-:W3:Y:S02]  /*39f40*/  LDL.LU R4, [R1+0x704] ;  /* 0x0007040001047983 */ /* 0x000ee40000300800 */
[----:B------:R-:W3:Y:S02]  /*39f50*/  LDL.LU R3, [R1+0x708] ;  /* 0x0007080001037983 */ /* 0x000ee40000300800 */
[----:B------:R-:W3:Y:S01]  /*39f60*/  LDL.LU R2, [R1+0x70c] ;  /* 0x00070c0001027983 */ /* 0x000ee20000300800 */
[----:B------:R-:W3:Y:S01]  /*39f70*/  LDL.LU.64 R10, [R1+0x29b0] ;  /* 0x0029b000010a7983 */ /* 0x000ee20000300a00 */
[----:B------:R-:W3:Y:S02]  /*39f80*/  LDL.LU R27, [R1+0x6a0] ;  /* 0x0006a000011b7983 */ /* 0x000ee40000300800 */
[----:B------:R-:W3:Y:S01]  /*39f90*/  LDL.LU R26, [R1+0x6a4] ;  /* 0x0006a400011a7983 */ /* 0x000ee20000300800 */
[----:B--2---:R-:W-:Y:S11]  /*39fa0*/  HMMA.16816.F32.BF16 R12, R20, R8, R12 ;  /* 0x00000008140c723c */ /* 0x004ff6000004180c */
[----:B------:R-:W-:Y:S11]  /*39fb0*/  @!UPT UIADD3 URZ, URZ, URZ, URZ ;  /* 0x0000003f3f3ff290 */ /* 0x000ff6000fffe03f */
[----:B------:R-:W-:Y:S01]  /*39fc0*/  @!UPT UIADD3 URZ, URZ, URZ, URZ ;  /* 0x0000003f3f3ff290 */ /* 0x000fe2000fffe03f */
[----:B------:R-:W-:Y:S01]  /*39fd0*/  STL.64 [R1+0x500], R12 ;  /* 0x0005000c01007387 */ /* 0x000fe20000100a00 */
[----:B------:R-:W-:Y:S03]  /*39fe0*/  STL.64 [R1+0x508], R14 ;  /* 0x0005080e01007387 */ /* 0x000fe60000100a00 */
[----:B---3--:R-:W-:Y:S01]  /*39ff0*/  STL.64 [R1+0x29a8], R26 ;  /* 0x0029a81a01007387 */ /* 0x008fe20000100a00 */
[----:B----4-:R0:W-:Y:S03]  /*3a000*/  STL.64 [R1+0x29a0], R24 ;  /* 0x0029a01801007387 */ /* 0x0101e60000100a00 */
[----:B0-----:R-:W2:Y:S01]  /*3a010*/  LDL.LU R24, [R1+0x190] ;  /* 0x0001900001187983 */ /* 0x001ea20000300800 */
[----:B------:R-:W2:Y:S02]  /*3a020*/  LDL.LU R25, [R1+0x194] ;  /* 0x0001940001197983 */ /* 0x000ea40000300800 */
[----:B------:R-:W3:Y:S02]  /*3a030*/  LDL.LU R19, [R1+0x6a8] ;  /* 0x0006a80001137983 */ /* 0x000ee40000300800 */
[----:B------:R-:W4:Y:S01]  /*3a040*/  LDL.LU R18, [R1+0x6ac] ;  /* 0x0006ac0001127983 */ /* 0x000f220000300800 */
[----:B------:R-:W3:Y:S01]  /*3a050*/  LDL.LU R9, [R1+0x690] ;  /* 0x0006900001097983 */ /* 0x000ee20000300800 */
[----:B------:R-:W3:Y:S02]  /*3a060*/  LDL.LU R8, [R1+0x694] ;  /* 0x0006940001087983 */ /* 0x000ee40000300800 */
[----:B------:R-:W3:Y:S02]  /*3a070*/  LDL.LU R7, [R1+0x698] ;  /* 0x0006980001077983 */ /* 0x000ee40000300800 */
[----:B------:R-:W3:Y:S02]  /*3a080*/  LDL.LU R6, [R1+0x69c] ;  /* 0x00069c0001067983 */ /* 0x000ee40000300800 */
[----:B------:R-:W-:-:S02]  /*3a090*/  FMUL R12, R28, R5 ;  /* 0x000000051c0c7220 */ /* 0x000fc40000400000 */
[----:B------:R-:W-:Y:S02]  /*3a0a0*/  FMUL R13, R28, R4 ;  /* 0x000000041c0d7220 */ /* 0x000fe40000400000 */
[C---:B------:R-:W-:Y:S02]  /*3a0b0*/  FMUL R14, R0.reuse, R3 ;  /* 0x00000003000e7220 */ /* 0x040fe40000400000 */
[----:B------:R-:W-:Y:S01]  /*3a0c0*/  FMUL R15, R0, R2 ;  /* 0x00000002000f7220 */ /* 0x000fe20000400000 */
[----:B------:R-:W3:Y:S06]  /*3a0d0*/  LDL.LU.64 R26, [R1+0x29a8] ;  /* 0x0029a800011a7983 */ /* 0x000eec0000300a00 */
[----:B--2---:R-:W-:Y:S01]  /*3a0e0*/  HMMA.16816.F32.BF16 R12, R20, R24, R12 ;  /* 0x00000018140c723c */ /* 0x004fe2000004180c */
[----:B------:R-:W2:Y:S01]  /*3a0f0*/  LDL.LU.64 R24, [R1+0x29a0] ;  /* 0x0029a00001187983 */ /* 0x000ea20000300a00 */
[----:B------:R-:W2:Y:S02]  /*3a100*/  LDL.LU R5, [R1+0x680] ;  /* 0x0006800001057983 */ /* 0x000ea40000300800 */
[----:B------:R-:W2:Y:S11]  /*3a110*/  LDL.LU R4, [R1+0x684] ;  /* 0x0006840001047983 */ /* 0x000eb60000300800 */
[----:B------:R-:W-:Y:S08]  /*3a120*/  @!UPT UIADD3 URZ, URZ, URZ, URZ ;  /* 0x0000003f3f3ff290 */ /* 0x000ff0000fffe03f */
[----:B------:R3:W-:Y:S01]  /*3a130*/  STL.64 [R1+0x4f0], R12 ;  /* 0x0004f00c01007387 */ /* 0x0007e20000100a00 */
[----:B------:R0:W-:Y:S02]  /*3a140*/  STL.64 [R1+0x4f8], R14 ;  /* 0x0004f80e01007387 */ /* 0x0001e40000100a00 */
[----:B------:R-:W2:Y:S02]  /*3a150*/  LDL.LU R3, [R1+0x688] ;  /* 0x0006880001037983 */ /* 0x000ea40000300800 */
[----:B------:R-:W2:Y:S02]  /*3a160*/  LDL.LU R2, [R1+0x68c] ;  /* 0x00068c0001027983 */ /* 0x000ea40000300800 */
[C---:B---3--:R-:W-:Y:S02]  /*3a170*/  FMUL R12, R28.reuse, R27 ;  /* 0x0000001b1c0c7220 */ /* 0x048fe40000400000 */
[----:B------:R-:W-:Y:S02]  /*3a180*/  FMUL R13, R28, R26 ;  /* 0x0000001a1c0d7220 */ /* 0x000fe40000400000 */
[----:B0-----:R-:W-:-:S02]  /*3a190*/  FMUL R14, R0, R19 ;  /* 0x00000013000e7220 */ /* 0x001fc40000400000 */
[----:B----4-:R-:W-:-:S07]  /*3a1a0*/  FMUL R15, R0, R18 ;  /* 0x00000012000f7220 */ /* 0x010fce0000400000 */
[----:B--2---:R-:W-:Y:S11]  /*3a1b0*/  HMMA.16816.F32.BF16 R24, R20, R24, R12 ;  /* 0x000000181418723c */ /* 0x004ff6000004180c */
[----:B------:R-:W-:Y:S11]  /*3a1c0*/  @!UPT UIADD3 URZ, URZ, URZ, URZ ;  /* 0x0000003f3f3ff290 */ /* 0x000ff6000fffe03f */
[----:B------:R-:W-:Y:S01]  /*3a1d0*/  @!UPT UIADD3 URZ, URZ, URZ, URZ ;  /* 0x0000003f3f3ff290 */ /* 0x000fe2000fffe03f */
[----:B------:R-:W-:Y:S01]  /*3a1e0*/  STL.64 [R1+0x6a0], R24 ;  /* 0x0006a01801007387 */ /* 0x000fe20000100a00 */
[----:B------:R0:W-:Y:S03]  /*3a1f0*/  STL.64 [R1+0x6a8], R26 ;  /* 0x0006a81a01007387 */ /* 0x0001e60000100a00 */
[----:B0-----:R-:W0:Y:S01]  /*3a200*/  S2R R26, SR_TID.X ;  /* 0x00000000001a7919 */ /* 0x001e220000002100 */
[C---:B------:R-:W-:Y:S02]  /*3a210*/  FMUL R12, R28.reuse, R9 ;  /* 0x000000091c0c7220 */ /* 0x040fe40000400000 */
[----:B------:R-:W-:Y:S02]  /*3a220*/  FMUL R13, R28, R8 ;  /* 0x000000081c0d7220 */ /* 0x000fe40000400000 */
[C---:B------:R-:W-:Y:S02]  /*3a230*/  FMUL R14, R0.reuse, R7 ;  /* 0x00000007000e7220 */ /* 0x040fe40000400000 */
[----:B------:R-:W-:Y:S01]  /*3a240*/  FMUL R15, R0, R6 ;  /* 0x00000006000f7220 */ /* 0x000fe20000400000 */
[----:B0-----:R-:W-:-:S02]  /*3a250*/  LOP3.LUT R27, R26, 0x7, RZ, 0xc0, !PT ;  /* 0x000000071a1b7812 */ /* 0x001fc400078ec0ff */
[----:B------:R-:W-:-:S03]  /*3a260*/  SHF.L.U32 R25, R26, 0x7, RZ ;  /* 0x000000071a197819 */ /* 0x000fc600000006ff */
[----:B------:R-:W-:-:S05]  /*3a270*/  IMAD.SHL.U32 R27, R27, 0x10, RZ ;  /* 0x000000101b1b7824 */ /* 0x000fca00078e00ff */
[----:B------:R-:W-:-:S04]  /*3a280*/  LOP3.LUT R27, R27, 0x780, R25, 0xf8, !PT ;  /* 0x000007801b1b7812 */ /* 0x000fc800078ef819 */
[----:B------:R-:W-:-:S04]  /*3a290*/  LOP3.LUT R27, R27, 0x10, R26, 0x78, !PT ;  /* 0x000000101b1b7812 */ /* 0x000fc800078e781a */
[----:B------:R-:W-:Y:S01]  /*3a2a0*/  LOP3.LUT R27, R27, 0x20, RZ, 0x3c, !PT ;  /* 0x000000201b1b7812 */ /* 0x000fe200078e3cff */
[----:B------:R-:W-:Y:S04]  /*3a2b0*/  HMMA.16816.F32.BF16 R12, R20, R16, R12 ;  /* 0x00000010140c723c */ /* 0x000fe8000004180c */
[----:B------:R-:W0:Y:S11]  /*3a2c0*/  LDSM.16.M88.4 R16, [R27+0x20000] ;  /* 0x020000001b10783b */ /* 0x000e360000000200 */
[----:B------:R-:W-:Y:S08]  /*3a2d0*/  @!UPT UIADD3 URZ, URZ, URZ, URZ ;  /* 0x0000003f3f3ff290 */ /* 0x000ff0000fffe03f */
[----:B------:R-:W-:Y:S01]  /*3a2e0*/  STL.64 [R1+0x4e0], R12 ;  /* 0x0004e00c01007387 */ /* 0x000fe20000100a00 */
[----:B------:R1:W-:Y:S02]  /*3a2f0*/  STL.64 [R1+0x4e8], R14 ;  /* 0x0004e80e01007387 */ /* 0x0003e40000100a00 */
[----:B------:R-:W2:Y:S02]  /*3a300*/  LDL.LU R25, [R1+0x7e0] ;  /* 0x0007e00001197983 */ /* 0x000ea40000300800 */
[----:B------:R-:W3:Y:S01]  /*3a310*/  LDL.LU R24, [R1+0x7e4] ;  /* 0x0007e40001187983 */ /* 0x000ee20000300800 */
[----:B------:R-:W4:Y:S01]  /*3a320*/  LDL.LU R7, [R1+0x7e8] ;  /* 0x0007e80001077983 */ /* 0x000f220000300800 */
[----:B-1----:R-:W-:-:S03]  /*3a330*/  FMUL R14, R0, R3 ;  /* 0x00000003000e7220 */ /* 0x002fc60000400000 */
[----:B------:R-:W2:Y:S04]  /*3a340*/  LDL.LU R3, [R1+0x7ec] ;  /* 0x0007ec0001037983 */ /* 0x000ea80000300800 */
[----:B0-----:R-:W-:Y:S01]  /*3a350*/  STL.64 [R1+0x2990], R18 ;  /* 0x0029901201007387 */ /* 0x001fe20000100a00 */
[----:B------:R0:W-:Y:S02]  /*3a360*/  STL.64 [R1+0x2988], R16 ;  /* 0x0029881001007387 */ /* 0x0001e40000100a00 */
[----:B0-----:R-:W-:Y:S01]  /*3a370*/  MOV R16, R10 ;  /* 0x0000000a00107202 */ /* 0x001fe20000000f00 */
[----:B------:R-:W-:Y:S01]  /*3a380*/  IMAD.MOV.U32 R17, RZ, RZ, R11 ;  /* 0x000000ffff117224 */ /* 0x000fe200078e000b */
[----:B------:R-:W2:Y:S01]  /*3a390*/  LDL.LU R10, [R1+0x299c] ;  /* 0x00299c00010a7983 */ /* 0x000ea20000300800 */
[----:B------:R-:W2:Y:S02]  /*3a3a0*/  LDL.LU R11, [R1+0x2998] ;  /* 0x00299800010b7983 */ /* 0x000ea40000300800 */
[----:B------:R-:W-:-:S02]  /*3a3b0*/  FMUL R12, R28, R5 ;  /* 0x000000051c0c7220 */ /* 0x000fc40000400000 */
[----:B------:R-:W-:Y:S02]  /*3a3c0*/  FMUL R13, R28, R4 ;  /* 0x000000041c0d7220 */ /* 0x000fe40000400000 */
[----:B------:R-:W-:-:S07]  /*3a3d0*/  FMUL R15, R0, R2 ;  /* 0x00000002000f7220 */ /* 0x000fce0000400000 */
[----:B------:R-:W-:Y:S11]  /*3a3e0*/  HMMA.16816.F32.BF16 R12, R20, R16, R12 ;  /* 0x00000010140c723c */ /* 0x000ff6000004180c */
[----:B------:R-:W-:Y:S11]  /*3a3f0*/  @!UPT UIADD3 URZ, URZ, URZ, URZ ;  /* 0x0000003f3f3ff290 */ /* 0x000ff6000fffe03f */
[----:B------:R-:W-:Y:S01]  /*3a400*/  @!UPT UIADD3 URZ, URZ, URZ, URZ ;  /* 0x0000003f3f3ff290 */ /* 0x000fe2000fffe03f */
[----:B------:R-:W-:Y:S01]  /*3a410*/  STL.64 [R1+0x690], R12 ;  /* 0x0006900c01007387 */ /* 0x000fe20000100a00 */
[----:B------:R-:W4:Y:S02]  /*3a420*/  LDL.LU R6, [R1+0x7d0] ;  /* 0x0007d00001067983 */ /* 0x000f240000300800 */
[----:B------:R-:W4:Y:S01]  /*3a430*/  LDL.LU R5, [R1+0x7d4] ;  /* 0x0007d40001057983 */ /* 0x000f220000300800 */
[----:B------:R-:W-:Y:S01]  /*3a440*/  MOV R9, R14 ;  /* 0x0000000e00097202 */ /* 0x000fe20000000f00 */
[----:B------:R-:W-:Y:S01]  /*3a450*/  IMAD.MOV.U32 R8, RZ, RZ, R15 ;  /* 0x000000ffff087224 */ /* 0x000fe200078e000f */
[----:B------:R-:W4:Y:S01]  /*3a460*/  LDL.LU R4, [R1+0x7d8] ;  /* 0x0007d80001047983 */ /* 0x000f220000300800 */
[----:B------:R-:W4:Y:S02]  /*3a470*/  LDL.LU R2, [R1+0x7dc] ;  /* 0x0007dc0001027983 */ /* 0x000f240000300800 */
[----:B------:R-:W4:Y:S02]  /*3a480*/  LDL.LU R16, [R1+0x140] ;  /* 0x0001400001107983 */ /* 0x000f240000300800 */
[----:B------:R-:W4:Y:S01]  /*3a490*/  LDL.LU R17, [R1+0x144] ;  /* 0x0001440001117983 */ /* 0x000f220000300800 */
[----:B--2---:R-:W-:Y:S01]  /*3a4a0*/  STL.64 [R1+0x2948], R10 ;  /* 0x0029480a01007387 */ /* 0x004fe20000100a00 */
[----:B------:R0:W-:Y:S03]  /*3a4b0*/  STL.64 [R1+0x2940], R8 ;  /* 0x0029400801007387 */ /* 0x0001e60000100a00 */
[----:B0-----:R-:W2:Y:S01]  /*3a4c0*/  LDL.LU R8, [R1+0x150] ;  /* 0x0001500001087983 */ /* 0x001ea20000300800 */
[----:B------:R-:W-:Y:S01]  /*3a4d0*/  MOV R9, R29 ;  /* 0x0000001d00097202 */ /* 0x000fe20000000f00 */
[----:B------:R-:W-:-:S02]  /*3a4e0*/  FMUL R12, R28, R25 ;  /* 0x000000191c0c7220 */ /* 0x000fc40000400000 */
[----:B---3--:R-:W-:Y:S02]  /*3a4f0*/  FMUL R13, R28, R24 ;  /* 0x000000181c0d7220 */ /* 0x008fe40000400000 */
[C---:B----4-:R-:W-:Y:S02]  /*3a500*/  FMUL R14, R0.reuse, R7 ;  /* 0x00000007000e7220 */ /* 0x050fe40000400000 */
[----:B------:R-:W-:-:S07]  /*3a510*/  FMUL R15, R0, R3 ;  /* 0x00000003000f7220 */ /* 0x000fce0000400000 */
[----:B--2---:R-:W-:Y:S07]  /*3a520*/  HMMA.16816.F32.BF16 R8, R20, R8, R12 ;  /* 0x000000081408723c */ /* 0x004fee000004180c */
[----:B------:R-:W-:Y:S02]  /*3a530*/  FMUL R14, R0, R4 ;  /* 0x00000004000e7220 */ /* 0x000fe40000400000 */
[C---:B------:R-:W-:Y:S02]  /*3a540*/  FMUL R13, R28.reuse, R5 ;  /* 0x000000051c0d7220 */ /* 0x040fe40000400000 */
[----:B------:R-:W-:Y:S11]  /*3a550*/  FMUL R12, R28, R6 ;  /* 0x000000061c0c7220 */ /* 0x000ff60000400000 */
[----:B------:R-:W-:Y:S02]  /*3a560*/  @!UPT UIADD3 URZ, URZ, URZ, URZ ;  /* 0x0000003f3f3ff290 */ /* 0x000fe4000fffe03f */
[----:B------:R-:W-:Y:S01]  /*3a570*/  MOV R3, R11 ;  /* 0x0000000b00037202 */ /* 0x000fe20000000f00 */
[----:B------:R-:W-:Y:S01]  /*3a580*/  IMAD.MOV.U32 R29, RZ, RZ, R10 ;  /* 0x000000ffff1d7224 */ /* 0x000fe200078e000a */
[----:B------:R0:W-:Y:S03]  /*3a590*/  STL.64 [R1+0x4d0], R8 ;  /* 0x0004d00801007387 */ /* 0x0001e60000100a00 */
[----:B------:R1:W-:Y:S01]  /*3a5a0*/  STL [R1+0x2544], R3 ;  /* 0x0025440301007387 */ /* 0x0003e20000100800 */
[----:B------:R-:W-:Y:S04]  /*3a5b0*/  STL [R1+0x2540], R29 ;  /* 0x0025401d01007387 */ /* 0x000fe80000100800 */
[----:B0-----:R-:W2:Y:S01]  /*3a5c0*/  LDL.LU R8, [R1+0x390] ;  /* 0x0003900001087983 */ /* 0x001ea20000300800 */
[----:B------:R-:W2:Y:S02]  /*3a5d0*/  LDL.LU R9, [R1+0x394] ;  /* 0x0003940001097983 */ /* 0x000ea40000300800 */
[----:B------:R-:W3:Y:S02]  /*3a5e0*/  LDL.LU R10, [R1+0x398] ;  /* 0x00039800010a7983 */ /* 0x000ee40000300800 */
[----:B------:R-:W3:Y:S01]  /*3a5f0*/  LDL.LU R11, [R1+0x39c] ;  /* 0x00039c00010b7983 */ /* 0x000ee20000300800 */
[----:B------:R-:W4:Y:S01]  /*3a600*/  LDL.LU R24, [R1+0x7c0] ;  /* 0x0007c00001187983 */ /* 0x000f220000300800 */
[----:B------:R-:W2:Y:S02]  /*3a610*/  LDL.LU R25, [R1+0x7c4] ;  /* 0x0007c40001197983 */ /* 0x000ea40000300800 */
[----:B-1----:R-:W2:Y:S02]  /*3a620*/  LDL.LU R3, [R1+0x7c8] ;  /* 0x0007c80001037983 */ /* 0x002ea40000300800 */
[----:B------:R-:W2:Y:S01]  /*3a630*/  LDL.LU R4, [R1+0x3b0] ;  /* 0x0003b00001047983 */ /* 0x000ea20000300800 */
[----:B------:R-:W2:Y:S01]  /*3a640*/  LDL.LU R5, [R1+0x3b4] ;  /* 0x0003b40001057983 */ /* 0x000ea20000300800 */
[----:B------:R-:W2:Y:S02]  /*3a650*/  LDL.LU R6, [R1+0x3b8] ;  /* 0x0003b80001067983 */ /* 0x000ea40000300800 */
[----:B------:R-:W2:Y:S02]  /*3a660*/  LDL.LU R7, [R1+0x3bc] ;  /* 0x0003bc0001077983 */ /* 0x000ea40000300800 */
[----:B------:R-:W-:-:S02]  /*3a670*/  FMUL R15, R0, R2 ;  /* 0x00000002000f7220 */ /* 0x000fc40000400000 */
[----:B------:R-:W3:Y:S05]  /*3a680*/  LDL.LU R2, [R1+0x7cc] ;  /* 0x0007cc0001027983 */ /* 0x000eea0000300800 */
[----:B------:R-:W-:Y:S01]  /*3a690*/  HMMA.16816.F32.BF16 R12, R20, R16, R12 ;  /* 0x00000010140c723c */ /* 0x000fe2000004180c */
[----:B--2---:R0:W-:Y:S01]  /*3a6a0*/  STL.64 [R1+0x2980], R6 ;  /* 0x0029800601007387 */ /* 0x0041e20000100a00 */
[----:B------:R-:W-:Y:S03]  /*3a6b0*/  STL.64 [R1+0x2978], R4 ;  /* 0x0029780401007387 */ /* 0x000fe60000100a00 */
[----:B0-----:R-:W2:Y:S01]  /*3a6c0*/  LDL.64 R6, [R1+0x108] ;  /* 0x0001080001067983 */ /* 0x001ea20000100a00 */
[----:B---3--:R0:W-:Y:S02]  /*3a6d0*/  STL.64 [R1+0x2958], R10 ;  /* 0x0029580a01007387 */ /* 0x0081e40000100a00 */
[----:B------:R-:W-:Y:S01]  /*3a6e0*/  STL.64 [R1+0x2950], R8 ;  /* 0x0029500801007387 */ /* 0x000fe20000100a00 */
[----:B0-----:R-:W3:Y:S04]  /*3a6f0*/  LDL.64 R10, [R1+0xe8] ;  /* 0x0000e800010a7983 */ /* 0x001ee80000100a00 */
[----:B---3--:R0:W-:Y:S04]  /*3a700*/  STL.64 [R1+0x2968], R10 ;  /* 0x0029680a01007387 */ /* 0x0081e80000100a00 */
[----:B0-----:R-:W3:Y:S01]  /*3a710*/  LDL.64 R10, [R1+0xf8] ;  /* 0x0000f800010a7983 */ /* 0x001ee20000100a00 */
[----:B------:R-:W2:Y:S02]  /*3a720*/  LDL.LU.64 R18, [R1+0x2990] ;  /* 0x0029900001127983 */ /* 0x000ea40000300a00 */
[----:B------:R-:W2:Y:S03]  /*3a730*/  LDL.LU.64 R16, [R1+0x2988] ;  /* 0x0029880001107983 */ /* 0x000ea60000300a00 */
[----:B------:R-:W-:Y:S01]  /*3a740*/  STL.64 [R1+0x4c0], R12 ;  /* 0x0004c00c01007387 */ /* 0x000fe20000100a00 */
[----:B------:R-:W-:Y:S02]  /*3a750*/  STL.64 [R1+0x4c8], R14 ;  /* 0x0004c80e01007387 */ /* 0x000fe40000100a00 */
[----:B------:R-:W0:Y:S04]  /*3a760*/  LDSM.16.M88.4 R12, [R27+0x20800] ;  /* 0x020800001b0c783b */ /* 0x000e280000000200 */
[----:B------:R-:W-:Y:S01]  /*3a770*/  STL [R1+0x1c28], R28 ;  /* 0x001c281c01007387 */ /* 0x000fe20000100800 */
[----:B0-----:R-:W-:Y:S01]  /*3a780*/  STL.64 [R1+0x2860], R14 ;  /* 0x0028600e01007387 */ /* 0x001fe20000100a00 */
[----:B------:R0:W-:Y:S03]  /*3a790*/  STL.64 [R1+0x2858], R12 ;  /* 0x0028580c01007387 */ /* 0x0001e60000100a00 */
[----:B0-----:R-:W2:Y:S01]  /*3a7a0*/  LDL.LU.64 R12, [R1+0x130] ;  /* 0x00013000010c7983 */ /* 0x001ea20000300a00 */
[----:B----4-:R-:W-:-:S02]  /*3a7b0*/  FMUL R24, R28, R24 ;  /* 0x000000181c187220 */ /* 0x010fc40000400000 */
[----:B------:R-:W-:Y:S02]  /*3a7c0*/  FMUL R25, R28, R25 ;  /* 0x000000191c197220 */ /* 0x000fe40000400000 */
[C---:B------:R-:W-:Y:S02]  /*3a7d0*/  FMUL R26, R0.reuse, R3 ;  /* 0x00000003001a7220 */ /* 0x040fe40000400000 */
[----:B------:R-:W-:Y:S01]  /*3a7e0*/  FMUL R27, R0, R2 ;  /* 0x00000002001b7220 */ /* 0x000fe20000400000 */
[----:B------:R-:W4:Y:S01]  /*3a7f0*/  LDL.64 R14, [R1+0x138] ;  /* 0x00013800010e7983 */ /* 0x000f220000100a00 */
[----:B------:R-:W-:Y:S05]  /*3a800*/  STL [R1+0x1c2c], R0 ;  /* 0x001c2c0001007387 */ /* 0x000fea0000100800 */
[----:B--2---:R-:W-:Y:S01]  /*3a810*/  HMMA.16816.F32.BF16 R20, R20, R12, R24 ;  /* 0x0000000c1414723c */ /* 0x004fe20000041818 */
[----:B------:R-:W2:Y:S04]  /*3a820*/  LDL.64 R26, [R1+0x8] ;  /* 0x00000800011a7983 */ /* 0x000ea80000100a00 */
[----:B--2---:R0:W-:Y:S11]  /*3a830*/  STL.64 [R1+0x2960], R26 ;  /* 0x0029601a01007387 */ /* 0x0041f60000100a00 */
[----:B------:R-:W-:Y:S07]  /*3a840*/  @!UPT UIADD3 URZ, URZ, URZ, URZ ;  /* 0x0000003f3f3ff290 */ /* 0x000fee000fffe03f */
[----:B------:R1:W-:Y:S02]  /*3a850*/  STL.64 [R1+0x210], R20 ;  /* 0x0002101401007387 */ /* 0x0003e40000100a00 */
[----:B------:R2:W-:Y:S02]  /*3a860*/  STL.64 [R1+0x218], R22 ;  /* 0x0002181601007387 */ /* 0x0005e40000100a00 */
[----:B------:R-:W3:Y:S01]  /*3a870*/  LDL.LU R24, [R1+0x3a0] ;  /* 0x0003a00001187983 */ /* 0x000ee20000300800 */
[----:B------:R-:W3:Y:S04]  /*3a880*/  LDL.LU R25, [R1+0x3a4] ;  /* 0x0003a40001197983 */ /* 0x000ee80000300800 */
[----:B0-----:R-:W3:Y:S01]  /*3a890*/  LDL.LU R26, [R1+0x3a8] ;  /* 0x0003a800011a7983 */ /* 0x001ee20000300800 */
[----:B------:R-:W3:Y:S02]  /*3a8a0*/  LDL.LU R27, [R1+0x3ac] ;  /* 0x0003ac00011b7983 */ /* 0x000ee40000300800 */
[----:B-1----:R-:W3:Y:S02]  /*3a8b0*/  LDL.LU R20, [R1+0x3d0] ;  /* 0x0003d00001147983 */ /* 0x002ee40000300800 */
[----:B------:R-:W3:Y:S01]  /*3a8c0*/  LDL.LU R21, [R1+0x3d4] ;  /* 0x0003d40001157983 */ /* 0x000ee20000300800 */
[----:B--2---:R-:W2:Y:S01]  /*3a8d0*/  LDL.LU R22, [R1+0x3d8] ;  /* 0x0003d80001167983 */ /* 0x004ea20000300800 */
[----:B------:R-:W2:Y:S02]  /*3a8e0*/  LDL.LU R23, [R1+0x3dc] ;  /* 0x0003dc0001177983 */ /* 0x000ea40000300800 */
[----:B----4-:R0:W-:Y:S02]  /*3a8f0*/  STL.64 [R1+0x2878], R14 ;  /* 0x0028780e01007387 */ /* 0x0101e40000100a00 */
[----:B------:R-:W4:Y:S01]  /*3a900*/  LDL.LU R12, [R1+0x200] ;  /* 0x00020000010c7983 */ /* 0x000f220000300800 */
[----:B------:R-:W4:Y:S04]  /*3a910*/  LDL.LU R13, [R1+0x204] ;  /* 0x00020400010d7983 */ /* 0x000f280000300800 */
[----:B0-----:R-:W4:Y:S01]  /*3a920*/  LDL.LU R14, [R1+0x208] ;  /* 0x00020800010e7983 */ /* 0x001f220000300800 */
[----:B------:R-:W4:Y:S02]  /*3a930*/  LDL.LU R15, [R1+0x20c] ;  /* 0x00020c00010f7983 */ /* 0x000f240000300800 */
[C---:B----4-:R-:W-:Y:S11]  /*3a940*/  HMMA.16816.F32.BF16 R12, R16.reuse, R6, R12 ;  /* 0x00000006100c723c */ /* 0x050ff6000004180c */
[----:B------:R-:W-:Y:S11]  /*3a950*/  @!UPT UIADD3 URZ, URZ, URZ, URZ ;  /* 0x0000003f3f3ff290 */ /* 0x000ff6000fffe03f */
[----:B------:R-:W-:Y:S01]  /*3a960*/  @!UPT UIADD3 URZ, URZ, URZ, URZ ;  /* 0x0000003f3f3ff290 */ /* 0x000fe2000fffe03f */
[----:B------:R0:W-:Y:S01]  /*3a970*/  STL.64 [R1+0x200], R12 ;  /* 0x0002000c01007387 */ /* 0x0001e20000100a00 */
[----:B------:R-:W-:Y:S02]  /*3a980*/  STL.64 [R1+0x208], R14 ;  /* 0x0002080e01007387 */ /* 0x000fe40000100a00 */
[----:B0-----:R-:W-:Y:S01]  /*3a990*/  IMAD.MOV.U32 R13, RZ, RZ, R6 ;  /* 0x000000ffff0d7224 */ /* 0x001fe200078e0006 */
[----:B------:R-:W-:Y:S02]  /*3a9a0*/  MOV R12, R7 ;  /* 0x00000007000c7202 */ /* 0x000fe40000000f00 */
[----:B------:R-:W3:Y:S01]  /*3a9b0*/  LDL.LU.64 R6, [R1+0x2980] ;  /* 0x0029800001067983 */ /* 0x000ee20000300a00 */
[----:B------:R-:W3:Y:S02]  /*3a9c0*/  LDL.LU.64 R4, [R1+0x2978] ;  /* 0x0029780001047983 */ /* 0x000ee40000300a00 */
[----:B------:R-:W-:Y:S01]  /*3a9d0*/  STL [R1+0x28a8], R13 ;  /* 0x0028a80d01007387 */ /* 0x000fe20000100800 */
[C---:B---3--:R-:W-:Y:S11]  /*3a9e0*/  HMMA.16816.F32.BF16 R4, R16.reuse, R10, R4 ;  /* 0x0000000a1004723c */ /* 0x048ff60000041804 */
[----:B------:R-:W-:Y:S11]  /*3a9f0*/  @!UPT UIADD3 URZ, URZ, URZ, URZ ;  /* 0x0000003f3f3ff290 */ /* 0x000ff6000fffe03f */
[----:B------:R-:W-:Y:S01]  /*3aa00*/  @!UPT UIADD3 URZ, URZ, URZ, URZ ;  /* 0x0000003f3f3ff290 */ /* 0x000fe2000fffe03f */
[----:B------:R0:W-:Y:S01]  /*3aa10*/  STL.64 [R1+0x1f0], R4 ;  /* 0x0001f00401007387 */ /* 0x0001e20000100a00 */
[----:B------:R1:W-:Y:S02]  /*3aa20*/  STL.64 [R1+0x1f8], R6 ;  /* 0x0001f80601007387 */ /* 0x0003e40000100a00 */
[----:B0-----:R-:W-:Y:S01]  /*3aa30*/  IMAD.MOV.U32 R5, RZ, RZ, R10 ;  /* 0x000000ffff057224 */ /* 0x001fe200078e000a */
[----:B-1----:R-:W3:Y:S01]  /*3aa40*/  LDL.LU.64 R6, [R1+0x2970] ;  /* 0x0029700001067983 */ /* 0x002ee20000300a00 */
[----:B------:R-:W-:Y:S02]  /*3aa50*/  MOV R4, R11 ;  /* 0x0000000b00047202 */ /* 0x000fe40000000f00 */
[----:B------:R-:W4:Y:S02]  /*3aa60*/  LDL.LU.64 R10, [R1+0x2968] ;  /* 0x00296800010a7983 */ /* 0x000f240000300a00 */
[C---:B----4-:R-:W-:Y:S01]  /*3aa70*/  HMMA.16816.F32.BF16 R24, R16.reuse, R10, R24 ;  /* 0x0000000a1018723c */ /* 0x050fe20000041818 */
[----:B------:R-:W-:Y:S01]  /*3aa80*/  IMAD.MOV.U32 R15, RZ, RZ, R10 ;  /* 0x000000ffff0f7224 */ /* 0x000fe200078e000a */
[----:B------:R-:W-:Y:S11]  /*3aa90*/  MOV R14, R11 ;  /* 0x0000000b000e7202 */ /* 0x000ff60000000f00 */
[----:B------:R-:W-:Y:S10]  /*3aaa0*/  @!UPT UIADD3 URZ, URZ, URZ, URZ ;  /* 0x0000003f3f3ff290 */ /* 0x000ff4000fffe03f */
[----:B------:R-:W-:Y:S01]  /*3aab0*/  STL.64 [R1+0x1e0], R24 ;  /* 0x0001e01801007387 */ /* 0x000fe20000100a00 */
[----:B------:R0:W-:Y:S03]  /*3aac0*/  STL.64 [R1+0x1e8], R26 ;  /* 0x0001e81a01007387 */ /* 0x0001e60000100a00 */
[----:B0-----:R-:W4:Y:S01]  /*3aad0*/  LDL.LU.64 R26, [R1+0x2960] ;  /* 0x00296000011a7983 */ /* 0x001f220000300a00 */
[----:B------:R-:W4:Y:S02]  /*3aae0*/  LDL.LU.64 R10, [R1+0x2958] ;  /* 0x00295800010a7983 */ /* 0x000f240000300a00 */
[----:B------:R-:W4:Y:S02]  /*3aaf0*/  LDL.LU.64 R8, [R1+0x2950] ;  /* 0x0029500001087983 */ /* 0x000f240000300a00 */
[C---:B----4-:R-:W-:Y:S11]  /*3ab00*/  HMMA.16816.F32.BF16 R8, R16.reuse, R26, R8 ;  /* 0x0000001a1008723c */ /* 0x050ff60000041808 */
[----:B------:R-:W-:Y:S11]  /*3ab10*/  @!UPT UIADD3 URZ, URZ, URZ, URZ ;  /* 0x0000003f3f3ff290 */ /* 0x000ff6000fffe03f */
[----:B------:R-:W-:Y:S01]  /*3ab20*/  @!UPT UIADD3 URZ, URZ, URZ, URZ ;  /* 0x0000003f3f3ff290 */ /* 0x000fe2000fffe03f */
[----:B------:R-:W-:Y:S01]  /*3ab30*/  STL.64 [R1+0x1d0], R8 ;  /* 0x0001d00801007387 */ /* 0x000fe20000100a00 */
[----:B------:R0:W-:Y:S03]  /*3ab40*/  STL.64 [R1+0x1d8], R10 ;  /* 0x0001d80a01007387 */ /* 0x0001e60000100a00 */
[----:B0-----:R-:W2:Y:S01]  /*3ab50*/  LDL.LU.64 R10, [R1+0x2948] ;  /* 0x00294800010a7983 */ /* 0x001ea20000300a00 */
[----:B------:R-:W-:Y:S02]  /*3ab60*/  IMAD.MOV.U32 R13, RZ, RZ, R26 ;  /* 0x000000ffff0d7224 */ /* 0x000fe400078e001a */
[----:B------:R-:W4:Y:S02]  /*3ab70*/  LDL.LU.64 R8, [R1+0x2940] ;  /* 0x0029400001087983 */ /* 0x000f240000300a00 */
[----:B------:R-:W-:Y:S01]  /*3ab80*/  STL.64 [R1+0x28b8], R14 ;  /* 0x0028b80e01007387 */ /* 0x000fe20000100a00 */
[----:B------:R2:W-:Y:S02]  /*3ab90*/  STL.64 [R1+0x28b0], R12 ;  /* 0x0028b00c01007387 */ /* 0x0005e40000100a00 */
[----:B--2---:R-:W-:Y:S02]  /*3aba0*/  HMMA.16816.F32.BF16 R12, R16, R10, R20 ;  /* 0x0000000a100c723c */ /* 0x004fe40000041814 */
[----:B------:R-:W-:Y:S11]  /*3abb0*/  STL.64 [R1+0x27f8], R10 ;  /* 0x0027f80a01007387 */ /* 0x000ff60000100a00 */
[----:B------:R-:W-:Y:S10]  /*3abc0*/  @!UPT UIADD3 URZ, URZ, URZ, URZ ;  /* 0x0000003f3f3ff290 */ /* 0x000ff4000fffe03f */
[----:B------:R-:W-:Y:S01]  /*3abd0*/  STL.64 [R1+0x1b0], R12 ;  /* 0x0001b00c01007387 */ /* 0x000fe20000100a00 */
[----:B------:R0:W-:Y:S03]  /*3abe0*/  STL.64 [R1+0x1b8], R14 ;  /* 0x0001b80e01007387 */ /* 0x0001e60000100a00 */
[----:B0-----:R-:W2:Y:S04]  /*3abf0*/  LDL.64 R14, [R1+0x178] ;  /* 0x00017800010e7983 */ /* 0x001ea80000100a00 */
[----:B--2---:R0:W-:Y:S04]  /*3ac00*/  STL.64 [R1+0x28c8], R14 ;  /* 0x0028c80e01007387 */ /* 0x0041e80000100a00 */
[----:B0-----:R-:W2:Y:S04]  /*3ac10*/  LDL R14, [R1+0x188] ;  /* 0x00018800010e7983 */ /* 0x001ea80000100800 */
[----:B------:R-:W2:Y:S04]  /*3ac20*/  LDL R15, [R1+0x18c] ;  /* 0x00018c00010f7983 */ /* 0x000ea80000100800 */
[----:B--2---:R0:W-:Y:S04]  /*3ac30*/  STL.64 [R1+0x28e0], R14 ;  /* 0x0028e00e01007387 */ /* 0x0041e80000100a00 */
[----:B0-----:R-:W2:Y:S04]  /*3ac40*/  LDL.64 R14, [R1+0x198] ;  /* 0x00019800010e7983 */ /* 0x001ea80000100a00 */
[----:B--2---:R0:W-:Y:S01]  /*3ac50*/  STL.64 [R1+0x28f8], R14 ;  /* 0x0028f80e01007387 */ /* 0x0041e20000100a00 */
[----:B------:R-:W2:Y:S02]  /*3ac60*/  LDL.LU R12, [R1+0x4a0] ;  /* 0x0004a000010c7983 */ /* 0x000ea40000300800 */
[----:B------:R-:W2:Y:S01]  /*3ac70*/  LDL.LU R13, [R1+0x4a4] ;  /* 0x0004a400010d7983 */ /* 0x000ea20000300800 */
[----:B0-----:R-:W2:Y:S01]  /*3ac80*/  LDL.LU R14, [R1+0x4a8] ;  /* 0x0004a800010e7983 */ /* 0x001ea20000300800 */
[----:B------:R-:W2:Y:S02]  /*3ac90*/  LDL.LU R15, [R1+0x4ac] ;  /* 0x0004ac00010f7983 */ /* 0x000ea40000300800 */
[----:B------:R-:W2:Y:S02]  /*3aca0*/  LDL.64 R22, [R1+0x128] ;  /* 0x0001280001167983 */ /* 0x000ea40000100a00 */
[----:B--2---:R0:W-:Y:S01]  /*3acb0*/  STL.64 [R1+0x2928], R22 ;  /* 0x0029281601007387 */ /* 0x0041e20000100a00 */
[----:B------:R-:W2:Y:S02]  /*3acc0*/  LDL.LU R20, [R1+0x3f0] ;  /* 0x0003f00001147983 */ /* 0x000ea40000300800 */
[----:B------:R-:W2:Y:S01]  /*3acd0*/  LDL.LU R21, [R1+0x3f4] ;  /* 0x0003f40001157983 */ /* 0x000ea20000300800 */
[----:B0-----:R-:W2:Y:S01]  /*3ace0*/  LDL.LU R22, [R1+0x3f8] ;  /* 0x0003f80001167983 */ /* 0x001ea20000300800 */
[----:B------:R-:W2:Y:S02]  /*3acf0*/  LDL.LU R23, [R1+0x3fc] ;  /* 0x0003fc0001177983 */ /* 0x000ea40000300800 */
[----:B------:R0:W-:Y:S02]  /*3ad00*/  STL.64 [R1+0x2908], R14 ;  /* 0x0029080e01007387 */ /* 0x0001e40000100a00 */
[----:B------:R1:W-:Y:S01]  /*3ad10*/  STL.64 [R1+0x2900], R12 ;  /* 0x0029000c01007387 */ /* 0x0003e20000100a00 */
[----:B0-----:R-:W2:Y:S04]  /*3ad20*/  LDL.64 R14, [R1+0x1c8] ;  /* 0x0001c800010e7983 */ /* 0x001ea80000100a00 */
[----:B--2---:R0:W-:Y:S01]  /*3ad30*/  STL.64 [R1+0x2920], R14 ;  /* 0x0029200e01007387 */ /* 0x0041e20000100a00 */
[----:B-1----:R-:W2:Y:S02]  /*3ad40*/  LDL.LU R12, [R1+0x420] ;  /* 0x00042000010c7983 */ /* 0x002ea40000300800 */
[----:B------:R-:W2:Y:S01]  /*3ad50*/  LDL.LU R13, [R1+0x424] ;  /* 0x00042400010d7983 */ /* 0x000ea20000300800 */
[----:B0-----:R-:W2:Y:S01]  /*3ad60*/  LDL.LU R14, [R1+0x428] ;  /* 0x00042800010e7983 */ /* 0x001ea20000300800 */
[----:B------:R-:W2:Y:S02]  /*3ad70*/  LDL.LU R15, [R1+0x42c] ;  /* 0x00042c00010f7983 */ /* 0x000ea40000300800 */
[----:B----4-:R0:W-:Y:S02]  /*3ad80*/  STL.64 [R1+0x27f0], R8 ;  /* 0x0027f00801007387 */ /* 0x0101e40000100a00 */
[----:B------:R-:W4:Y:S02]  /*3ad90*/  LDL.64 R10, [R1+0x168] ;  /* 0x00016800010a7983 */ /* 0x000f240000100a00 */
[----:B----4-:R3:W-:Y:S01]  /*3ada0*/  STL.64 [R1+0x28c0], R10 ;  /* 0x0028c00a01007387 */ /* 0x0107e20000100a00 */
[----:B0-----:R-:W4:Y:S02]  /*3adb0*/  LDL.LU R8, [R1+0x470] ;  /* 0x0004700001087983 */ /* 0x001f240000300800 */
[----:B------:R-:W4:Y:S02]  /*3adc0*/  LDL.LU R9, [R1+0x474] ;  /* 0x0004740001097983 */ /* 0x000f240000300800 */
[----:B---3--:R-:W-:Y:S01]  /*3add0*/  IMAD.MOV.U32 R10, RZ, RZ, R7 ;  /* 0x000000ffff0a7224 */ /* 0x008fe200078e0007 */
[----:B------:R-:W-:Y:S01]  /*3ade0*/  MOV R11, R6 ;  /* 0x00000006000b7202 */ /* 0x000fe20000000f00 */
[----:B------:R-:W3:Y:S01]  /*3adf0*/  LDL.LU R7, [R1+0x293c] ;  /* 0x00293c0001077983 */ /* 0x000ee20000300800 */
[----:B------:R-:W2:Y:S03]  /*3ae00*/  LDL.LU R6, [R1+0x2938] ;  /* 0x0029380001067983 */ /* 0x000ea60000300800 */
[----:B------:R-:W-:Y:S04]  /*3ae10*/  STL.64 [R1+0x28d8], R10 ;  /* 0x0028d80a01007387 */ /* 0x000fe80000100a00 */
[----:B----4-:R0:W-:Y:S04]  /*3ae20*/  STL.64 [R1+0x28d0], R8 ;  /* 0x0028d00801007387 */ /* 0x0101e80000100a00 */
[----:B0-----:R-:W4:Y:S01]  /*3ae30*/  LDL.LU R8, [R1+0x480] ;  /* 0x0004800001087983 */ /* 0x001f220000300800 */
[----:B------:R-:W4:Y:S02]  /*3ae40*/  LDL.LU R9, [R1+0x484] ;  /* 0x0004840001097983 */ /* 0x000f240000300800 */
[----:B------:R-:W2:Y:S02]  /*3ae50*/  LDL.LU R10, [R1+0x488] ;  /* 0x00048800010a7983 */ /* 0x000ea40000300800 */
[----:B------:R-:W2:Y:S02]  /*3ae60*/  LDL.LU R11, [R1+0x48c] ;  /* 0x00048c00010b7983 */ /* 0x000ea40000300800 */
[----:B--2---:R0:W-:Y:S01]  /*3ae70*/  STL.64 [R1+0x28f0], R10 ;  /* 0x0028f00a01007387 */ /* 0x0041e20000100a00 */
[----:B----4-:R1:W-:Y:S02]  /*3ae80*/  STL.64 [R1+0x28e8], R8 ;  /* 0x0028e80801007387 */ /* 0x0103e40000100a00 */
[----:B0-----:R-:W-:Y:S01]  /*3ae90*/  IMAD.MOV.U32 R10, RZ, RZ, R6 ;  /* 0x000000ffff0a7224 */ /* 0x001fe200078e0006 */
[----:B-1----:R-:W2:Y:S01]  /*3aea0*/  LDL.LU R8, [R1+0x490] ;  /* 0x0004900001087983 */ /* 0x002ea20000300800 */
[----:B------:R-:W2:Y:S02]  /*3aeb0*/  LDL.LU R9, [R1+0x494] ;  /* 0x0004940001097983 */ /* 0x000ea40000300800 */
[----:B------:R-:W4:Y:S01]  /*3aec0*/  LDL.LU R6, [R1+0x2934] ;  /* 0x0029340001067983 */ /* 0x000f220000300800 */
[----:B---3--:R-:W-:-:S02]  /*3aed0*/  MOV R11, R7 ;  /* 0x00000007000b7202 */ /* 0x008fc40000000f00 */
[----:B------:R-:W4:Y:S03]  /*3aee0*/  LDL.LU R7, [R1+0x2930] ;  /* 0x0029300001077983 */ /* 0x000f260000300800 */
[----:B------:R-:W-:Y:S01]  /*3aef0*/  STL.64 [R1+0x2918], R10 ;  /* 0x0029180a01007387 */ /* 0x000fe20000100a00 */
[C---:B----4-:R-:W-:Y:S01]  /*3af00*/  HMMA.16816.F32.BF16 R20, R16.reuse, R6, R20 ;  /* 0x000000061014723c */ /* 0x050fe20000041814 */
[----:B--2---:R0:W-:Y:S04]  /*3af10*/  STL.64 [R1+0x2910], R8 ;  /* 0x0029100801007387 */ /* 0x0041e80000100a00 */
[----:B0-----:R-:W2:Y:S01]  /*3af20*/  LDL.LU R8, [R1+0x4b0] ;  /* 0x0004b00001087983 */ /* 0x001ea20000300800 */
[----:B------:R-:W2:Y:S02]  /*3af30*/  LDL.LU R9, [R1+0x4b4] ;  /* 0x0004b40001097983 */ /* 0x000ea40000300800 */
[----:B------:R-:W2:Y:S02]  /*3af40*/  LDL.LU R10, [R1+0x4b8] ;  /* 0x0004b800010a7983 */ /* 0x000ea40000300800 */
[----:B------:R-:W2:Y:S11]  /*3af50*/  LDL.LU R11, [R1+0x4bc] ;  /* 0x0004bc00010b7983 */ /* 0x000eb60000300800 */
[----:B------:R-:W-:Y:S02]  /*3af60*/  @!UPT UIADD3 URZ, URZ, URZ, URZ ;  /* 0x0000003f3f3ff290 */ /* 0x000fe4000fffe03f */
[----:B------:R-:W-:Y:S01]  /*3af70*/  STL.64 [R1+0x110], R20 ;  /* 0x0001101401007387 */ /* 0x000fe20000100a00 */
[----:B------:R0:W-:Y:S03]  /*3af80*/  STL.64 [R1+0x118], R22 ;  /* 0x0001181601007387 */ /* 0x0001e60000100a00 */
[----:B0-----:R-:W3:Y:S01]  /*3af90*/  LDL.LU.64 R22, [R1+0x2928] ;  /* 0x0029280001167983 */ /* 0x001ee20000300a00 */
[----:B------:R-:W-:Y:S03]  /*3afa0*/  STL.64 [R1+0x2880], R6 ;  /* 0x0028800601007387 */ /* 0x000fe60000100a00 */
[----:B------:R-:W0:Y:S01]  /*3afb0*/  S2R R3, SR_TID.X ;  /* 0x0000000000037919 */ /* 0x000e220000002100 */
[----:B------:R-:W-:Y:S02]  /*3afc0*/  MOV R26, R27 ;  /* 0x0000001b001a7202 */ /* 0x000fe40000000f00 */
[C---:B0-----:R-:W-:Y:S01]  /*3afd0*/  LOP3.LUT R2, R3.reuse, 0x7, RZ, 0xc0, !PT ;  /* 0x0000000703027812 */ /* 0x041fe200078ec0ff */
[----:B---3--:R-:W-:Y:S11]  /*3afe0*/  HMMA.16816.F32.BF16 R12, R16, R22, R12 ;  /* 0x00000016100c723c */ /* 0x008ff6000004180c */
[----:B------:R-:W-:Y:S11]  /*3aff0*/  @!UPT UIADD3 URZ, URZ, URZ, URZ ;  /* 0x0000003f3f3ff290 */ /* 0x000ff6000fffe03f */
[----:B------:R-:W-:Y:S01]  /*3b000*/  @!UPT UIADD3 URZ, URZ, URZ, URZ ;  /* 0x0000003f3f3ff290 */ /* 0x000fe2000fffe03f */
[----:B------:R-:W-:Y:S01]  /*3b010*/  STL.64 [R1+0x680], R12 ;  /* 0x0006800c01007387 */ /* 0x000fe20000100a00 */
[----:B------:R0:W-:Y:S03]  /*3b020*/  STL.64 [R1+0x688], R14 ;  /* 0x0006880e01007387 */ /* 0x0001e60000100a00 */
[----:B0-----:R-:W2:Y:S01]  /*3b030*/  LDL.LU.64 R14, [R1+0x2920] ;  /* 0x00292000010e7983 */ /* 0x001ea20000300a00 */
[----:B------:R-:W-:Y:S02]  /*3b040*/  SHF.L.U32 R27, R2, 0x4, RZ ;  /* 0x00000004021b7819 */ /* 0x000fe400000006ff */
[----:B------:R-:W0:Y:S02]  /*3b050*/  S2R R2, SR_TID.X ;  /* 0x0000000000027919 */ /* 0x000e240000002100 */
[----:B------:R-:W-:-:S05]  /*3b060*/  IMAD.SHL.U32 R3, R3, 0x80, RZ ;  /* 0x0000008003037824 */ /* 0x000fca00078e00ff */
[----:B------:R-:W-:Y:S01]  /*3b070*/  LOP3.LUT R27, R27, 0x780, R3, 0xf8, !PT ;  /* 0x000007801b1b7812 */ /* 0x000fe200078ef803 */
[----:B------:R-:W-:Y:S01]  /*3b080*/  IMAD.MOV.U32 R25, RZ, RZ, R22 ;  /* 0x000000ffff197224 */ /* 0x000fe200078e0016 */
[----:B------:R-:W-:Y:S02]  /*3b090*/  MOV R24, R23 ;  /* 0x0000001700187202 */ /* 0x000fe40000000f00 */
[----:B0-----:R-:W-:-:S04]  /*3b0a0*/  LOP3.LUT R27, R27, 0x10, R2, 0x78, !PT ;  /* 0x000000101b1b7812 */ /* 0x001fc800078e7802 */
[----:B------:R-:W-:-:S05]  /*3b0b0*/  LOP3.LUT R27, R27, 0x20, RZ, 0x3c, !PT ;  /* 0x000000201b1b7812 */ /* 0x000fca00078e3cff */
[----:B------:R-:W0:Y:S04]  /*3b0c0*/  LDSM.16.M88.4 R20, [R27+0x21000] ;  /* 0x021000001b14783b */ /* 0x000e280000000200 */
[----:B------:R-:W-:Y:S01]  /*3b0d0*/  STL [R1+0x2870], R27 ;  /* 0x0028701b01007387 */ /* 0x000fe20000100800 */
[----:B------:R-:W-:Y:S03]  /*3b0e0*/  STL.64 [R1+0x2868], R24 ;  /* 0x0028681801007387 */ /* 0x000fe60000100a00 */
[----:B0-----:R0:W-:Y:S01]  /*3b0f0*/  STL.64 [R1+0x2718], R22 ;  /* 0x0027181601007387 */ /* 0x0011e20000100a00 */
[----:B------:R-:W-:Y:S03]  /*3b100*/  STL.64 [R1+0x2710], R20 ;  /* 0x0027101401007387 */ /* 0x000fe60000100a00 */
[----:B0-----:R-:W3:Y:S01]  /*3b110*/  LDL.64 R22, [R1+0x1a8] ;  /* 0x0001a80001167983 */ /* 0x001ee20000100a00 */
        /* <DEDUP_REMOVED lines=8> */
[----:B------:R-:W3:Y:S02]  /*3b1a0*/  LDL.LU.64 R14, [R1+0x2908] ;  /* 0x00290800010e7983 */ /* 0x000ee40000300a00 */
[----:B------:R-:W3:Y:S02]  /*3b1b0*/  LDL.LU.64 R12, [R1+0x2900] ;  /* 0x00290000010c7983 */ /* 0x000ee40000300a00 */
[C---:B---3--:R-:W-:Y:S11]  /*3b1c0*/  HMMA.16816.F32.BF16 R12, R16.reuse, R22, R12 ;  /* 0x00000016100c723c */ /* 0x048ff6000004180c */
[----:B------:R-:W-:Y:S11]  /*3b1d0*/  @!UPT UIADD3 URZ, URZ, URZ, URZ ;  /* 0x0000003f3f3ff290 */ /* 0x000ff6000fffe03f */
[----:B------:R-:W-:Y:S01]  /*3b1e0*/  @!UPT UIADD3 URZ, URZ, URZ, URZ ;  /* 0x0000003f3f3ff290 */ /* 0x000fe2000fffe03f */
[----:B------:R-:W-:Y:S01]  /*3b1f0*/  STL.64 [R1+0x660], R12 ;  /* 0x0006600c01007387 */ /* 0x000fe20000100a00 */
[----:B------:R0:W-:Y:S03]  /*3b200*/  STL.64 [R1+0x668], R14 ;  /* 0x0006680e01007387 */ /* 0x0001e60000100a00 */
[----:B0-----:R-:W2:Y:S01]  /*3b210*/  LDL.LU.64 R14, [R1+0x28f8] ;  /* 0x0028f800010e7983 */ /* 0x001ea20000300a00 */
[----:B------:R0:W-:Y:S02]  /*3b220*/  STL.64 [R1+0x27c8], R22 ;  /* 0x0027c81601007387 */ /* 0x0001e40000100a00 */
[----:B------:R-:W3:Y:S02]  /*3b230*/  LDL.LU R20, [R1+0x460] ;  /* 0x0004600001147983 */ /* 0x000ee40000300800 */
[----:B------:R-:W3:Y:S01]  /*3b240*/  LDL.LU R21, [R1+0x464] ;  /* 0x0004640001157983 */ /* 0x000ee20000300800 */
[----:B0-----:R-:W3:Y:S01]  /*3b250*/  LDL.LU R22, [R1+0x468] ;  /* 0x0004680001167983 */ /* 0x001ee20000300800 */
[----:B------:R-:W3:Y:S01]  /*3b260*/  LDL.LU R23, [R1+0x46c] ;  /* 0x00046c0001177983 */ /* 0x000ee20000300800 */
        /* <DEDUP_REMOVED lines=9> */
[----:B------:R-:W-:Y:S01]  /*3b300*/  STL [R1+0x27b8], R28 ;  /* 0x0027b81c01007387 */ /* 0x000fe20000100800 */
[----:B------:R-:W-:Y:S01]  /*3b310*/  STL [R1+0x27b4], R29 ;  /* 0x0027b41d01007387 */ /* 0x000fe20000100800 */
[C---:B--2---:R-:W-:Y:S03]  /*3b320*/  HMMA.16816.F32.BF16 R12, R16.reuse, R14, R8 ;  /* 0x0000000e100c723c */ /* 0x044fe60000041808 */
[----:B------:R-:W2:Y:S01]  /*3b330*/  LDL.LU.64 R10, [R1+0x28d8] ;  /* 0x0028d800010a7983 */ /* 0x000ea20000300a00 */
[----:B------:R-:W2:Y:S11]  /*3b340*/  LDL.LU.64 R8, [R1+0x28d0] ;  /* 0x0028d00001087983 */ /* 0x000eb60000300a00 */
[----:B------:R-:W-:Y:S08]  /*3b350*/  @!UPT UIADD3 URZ, URZ, URZ, URZ ;  /* 0x0000003f3f3ff290 */ /* 0x000ff0000fffe03f */
[----:B------:R-:W-:Y:S01]  /*3b360*/  STL.64 [R1+0x640], R12 ;  /* 0x0006400c01007387 */ /* 0x000fe20000100a00 */
[----:B------:R0:W-:Y:S03]  /*3b370*/  STL.64 [R1+0x648], R14 ;  /* 0x0006480e01007387 */ /* 0x0001e60000100a00 */
[----:B0-----:R-:W2:Y:S02]  /*3b380*/  LDL.LU.64 R14, [R1+0x28c8] ;  /* 0x0028c800010e7983 */ /* 0x001ea40000300a00 */
[C---:B--2---:R-:W-:Y:S11]  /*3b390*/  HMMA.16816.F32.BF16 R8, R16.reuse, R14, R8 ;  /* 0x0000000e1008723c */ /* 0x044ff60000041808 */
[----:B------:R-:W-:Y:S11]  /*3b3a0*/  @!UPT UIADD3 URZ, URZ, URZ, URZ ;  /* 0x0000003f3f3ff290 */ /* 0x000ff6000fffe03f */
[----:B------:R-:W-:Y:S01]  /*3b3b0*/  @!UPT UIADD3 URZ, URZ, URZ, URZ ;  /* 0x0000003f3f3ff290 */ /* 0x000fe2000fffe03f */
[----:B------:R-:W-:Y:S01]  /*3b3c0*/  STL.64 [R1+0x630], R8 ;  /* 0x0006300801007387 */ /* 0x000fe20000100a00 */
[----:B------:R0:W-:Y:S03]  /*3b3d0*/  STL.64 [R1+0x638], R10 ;  /* 0x0006380a01007387 */ /* 0x0001e60000100a00 */
[----:B0-----:R-:W3:Y:S01]  /*3b3e0*/  LDL.LU.64 R10, [R1+0x28c0] ;  /* 0x0028c000010a7983 */ /* 0x001ee20000300a00 */
[----:B------:R-:W-:Y:S01]  /*3b3f0*/  MOV R2, R15 ;  /* 0x0000000f00027202 */ /* 0x000fe20000000f00 */
[----:B------:R-:W-:Y:S02]  /*3b400*/  IMAD.MOV.U32 R29, RZ, RZ, R14 ;  /* 0x000000ffff1d7224 */ /* 0x000fe400078e000e */
[----:B------:R-:W2:Y:S01]  /*3b410*/  LDL.LU.64 R14, [R1+0x28b8] ;  /* 0x0028b800010e7983 */ /* 0x000ea20000300a00 */
[----:B------:R-:W4:Y:S02]  /*3b420*/  LDL.LU.64 R12, [R1+0x28b0] ;  /* 0x0028b000010c7983 */ /* 0x000f240000300a00 */
[----:B------:R-:W-:Y:S02]  /*3b430*/  STL [R1+0x27c0], R2 ;  /* 0x0027c00201007387 */ /* 0x000fe40000100800 */
[----:B------:R-:W-:Y:S01]  /*3b440*/  STL [R1+0x27bc], R29 ;  /* 0x0027bc1d01007387 */ /* 0x000fe20000100800 */
[----:B---3--:R-:W-:Y:S11]  /*3b450*/  HMMA.16816.F32.BF16 R20, R16, R10, R20 ;  /* 0x0000000a1014723c */ /* 0x008ff60000041814 */
[----:B------:R-:W-:Y:S11]  /*3b460*/  @!UPT UIADD3 URZ, URZ, URZ, URZ ;  /* 0x0000003f3f3ff290 */ /* 0x000ff6000fffe03f */
[----:B------:R-:W-:Y:S01]  /*3b470*/  @!UPT UIADD3 URZ, URZ, URZ, URZ ;  /* 0x0000003f3f3ff290 */ /* 0x000fe2000fffe03f */
[----:B------:R0:W-:Y:S01]  /*3b480*/  STL.64 [R1+0x420], R20 ;  /* 0x0004201401007387 */ /* 0x0001e20000100a00 */
[----:B------:R1:W-:Y:S03]  /*3b490*/  STL.64 [R1+0x428], R22 ;  /* 0x0004281601007387 */ /* 0x0003e60000100a00 */
[----:B0-----:R-:W3:Y:S01]  /*3b4a0*/  LDL.LU R20, [R1+0x350] ;  /* 0x0003500001147983 */ /* 0x001ee20000300800 */
[----:B------:R-:W3:Y:S02]  /*3b4b0*/  LDL.LU R21, [R1+0x354] ;  /* 0x0003540001157983 */ /* 0x000ee40000300800 */
[----:B-1----:R-:W2:Y:S02]  /*3b4c0*/  LDL.LU R22, [R1+0x358] ;  /* 0x0003580001167983 */ /* 0x002ea40000300800 */
[----:B------:R-:W2:Y:S02]  /*3b4d0*/  LDL.LU R23, [R1+0x35c] ;  /* 0x00035c0001177983 */ /* 0x000ea40000300800 */
[----:B------:R-:W-:Y:S01]  /*3b4e0*/  IMAD.MOV.U32 R28, RZ, RZ, R11 ;  /* 0x000000ffff1c7224 */ /* 0x000fe200078e000b */
[----:B----4-:R-:W-:Y:S01]  /*3b4f0*/  MOV R10, R13 ;  /* 0x0000000d000a7202 */ /* 0x010fe20000000f00 */
[----:B------:R-:W-:Y:S01]  /*3b500*/  IMAD.MOV.U32 R11, RZ, RZ, R26 ;  /* 0x000000ffff0b7224 */ /* 0x000fe200078e001a */
[----:B------:R-:W4:Y:S04]  /*3b510*/  LDL.LU R13, [R1+0x28a8] ;  /* 0x0028a800010d7983 */ /* 0x000f280000300800 */
[----:B------:R-:W-:Y:S04]  /*3b520*/  STL.64 [R1+0x2810], R10 ;  /* 0x0028100a01007387 */ /* 0x000fe80000100a00 */
[----:B--2---:R-:W-:Y:S01]  /*3b530*/  STL.64 [R1+0x27d8], R22 ;  /* 0x0027d81601007387 */ /* 0x004fe20000100a00 */
[----:B---3--:R0:W-:Y:S03]  /*3b540*/  STL.64 [R1+0x27d0], R20 ;  /* 0x0027d01401007387 */ /* 0x0081e60000100a00 */
[----:B0-----:R-:W2:Y:S01]  /*3b550*/  LDL.LU R20, [R1+0x360] ;  /* 0x0003600001147983 */ /* 0x001ea20000300800 */
[----:B------:R-:W2:Y:S02]  /*3b560*/  LDL.LU R21, [R1+0x364] ;  /* 0x0003640001157983 */ /* 0x000ea40000300800 */
[----:B------:R-:W3:Y:S02]  /*3b570*/  LDL.LU R22, [R1+0x368] ;  /* 0x0003680001167983 */ /* 0x000ee40000300800 */
[----:B------:R-:W3:Y:S01]  /*3b580*/  LDL.LU R23, [R1+0x36c] ;  /* 0x00036c0001177983 */ /* 0x000ee20000300800 */
[----:B------:R-:W-:Y:S01]  /*3b590*/  MOV R10, R15 ;  /* 0x0000000f000a7202 */ /* 0x000fe20000000f00 */
[----:B------:R-:W-:-:S05]  /*3b5a0*/  IMAD.MOV.U32 R11, RZ, RZ, R14 ;  /* 0x000000ffff0b7224 */ /* 0x000fca00078e000e */
[----:B------:R-:W-:Y:S04]  /*3b5b0*/  STL.64 [R1+0x2828], R10 ;  /* 0x0028280a01007387 */ /* 0x000fe80000100a00 */
[----:B---3--:R-:W-:Y:S01]  /*3b5c0*/  STL.64 [R1+0x27e8], R22 ;  /* 0x0027e81601007387 */ /* 0x008fe20000100a00 */
[----:B--2---:R0:W-:Y:S03]  /*3b5d0*/  STL.64 [R1+0x27e0], R20 ;  /* 0x0027e01401007387 */ /* 0x0041e60000100a00 */
[----:B0-----:R-:W2:Y:S01]  /*3b5e0*/  LDL.LU R20, [R1+0x370] ;  /* 0x0003700001147983 */ /* 0x001ea20000300800 */
[----:B------:R-:W2:Y:S02]  /*3b5f0*/  LDL.LU R21, [R1+0x374] ;  /* 0x0003740001157983 */ /* 0x000ea40000300800 */
[----:B------:R-:W3:Y:S02]  /*3b600*/  LDL.LU R22, [R1+0x378] ;  /* 0x0003780001167983 */ /* 0x000ee40000300800 */
[----:B------:R-:W3:Y:S01]  /*3b610*/  LDL.LU R23, [R1+0x37c] ;  /* 0x00037c0001177983 */ /* 0x000ee20000300800 */
[----:B------:R-:W2:Y:S01]  /*3b620*/  LDL.LU R24, [R1+0x410] ;  /* 0x0004100001187983 */ /* 0x000ea20000300800 */
[----:B------:R-:W2:Y:S02]  /*3b630*/  LDL.LU R25, [R1+0x414] ;  /* 0x0004140001197983 */ /* 0x000ea40000300800 */
[----:B------:R-:W2:Y:S02]  /*3b640*/  LDL.LU R26, [R1+0x418] ;  /* 0x00041800011a7983 */ /* 0x000ea40000300800 */
[----:B------:R-:W2:Y:S02]  /*3b650*/  LDL.LU R27, [R1+0x41c] ;  /* 0x00041c00011b7983 */ /* 0x000ea40000300800 */
[----:B------:R-:W-:Y:S01]  /*3b660*/  IMAD.MOV.U32 R11, RZ, RZ, R4 ;  /* 0x000000ffff0b7224 */ /* 0x000fe200078e0004 */
[----:B------:R-:W-:Y:S01]  /*3b670*/  MOV R10, R5 ;  /* 0x00000005000a7202 */ /* 0x000fe20000000f00 */
[----:B--2---:R0:W-:Y:S01]  /*3b680*/  STL.64 [R1+0x2890], R26 ;  /* 0x0028901a01007387 */ /* 0x0041e20000100a00 */
[----:B------:R-:W-:Y:S03]  /*3b690*/  STL.64 [R1+0x2888], R24 ;  /* 0x0028881801007387 */ /* 0x000fe60000100a00 */
[----:B0-----:R-:W2:Y:S01]  /*3b6a0*/  LDL.64 R26, [R1+0x158] ;  /* 0x00015800011a7983 */ /* 0x001ea20000100a00 */
[----:B------:R-:W2:Y:S02]  /*3b6b0*/  LDL.LU R4, [R1+0x430] ;  /* 0x0004300001047983 */ /* 0x000ea40000300800 */
[----:B------:R-:W2:Y:S02]  /*3b6c0*/  LDL.LU R5, [R1+0x434] ;  /* 0x0004340001057983 */ /* 0x000ea40000300800 */
[----:B------:R-:W2:Y:S01]  /*3b6d0*/  LDL.LU R6, [R1+0x438] ;  /* 0x0004380001067983 */ /* 0x000ea20000300800 */
[----:B------:R-:W2:Y:S04]  /*3b6e0*/  LDL.LU R7, [R1+0x43c] ;  /* 0x00043c0001077983 */ /* 0x000ea80000300800 */
[----:B--2---:R-:W-:Y:S01]  /*3b6f0*/  STL.64 [R1+0x28a0], R6 ;  /* 0x0028a00601007387 */ /* 0x004fe20000100a00 */
[----:B------:R0:W-:Y:S03]  /*3b700*/  STL.64 [R1+0x2898], R4 ;  /* 0x0028980401007387 */ /* 0x0001e60000100a00 */
[----:B0-----:R-:W2:Y:S01]  /*3b710*/  LDL.LU R4, [R1+0x450] ;  /* 0x0004500001047983 */ /* 0x001ea20000300800 */
[----:B------:R-:W2:Y:S02]  /*3b720*/  LDL.LU R5, [R1+0x454] ;  /* 0x0004540001057983 */ /* 0x000ea40000300800 */
[----:B------:R-:W2:Y:S02]  /*3b730*/  LDL.LU R6, [R1+0x458] ;  /* 0x0004580001067983 */ /* 0x000ea40000300800 */
[----:B------:R-:W2:Y:S01]  /*3b740*/  LDL.LU R7, [R1+0x45c] ;  /* 0x00045c0001077983 */ /* 0x000ea20000300800 */
[----:B------:R-:W2:Y:S01]  /*3b750*/  LDL.64 R14, [R1+0x148] ;  /* 0x00014800010e7983 */ /* 0x000ea20000100a00 */
[----:B------:R-:W-:Y:S02]  /*3b760*/  STL.64 [R1+0x2840], R10 ;  /* 0x0028400a01007387 */ /* 0x000fe40000100a00 */
[----:B---3--:R-:W-:Y:S02]  /*3b770*/  STL.64 [R1+0x2808], R22 ;  /* 0x0028081601007387 */ /* 0x008fe40000100a00 */
[----:B------:R0:W-:Y:S02]  /*3b780*/  STL.64 [R1+0x2800], R20 ;  /* 0x0028001401007387 */ /* 0x0001e40000100a00 */
[----:B0-----:R-:W3:Y:S01]  /*3b790*/  LDL.LU R20, [R1+0x380] ;  /* 0x0003800001147983 */ /* 0x001ee20000300800 */
[----:B------:R-:W3:Y:S02]  /*3b7a0*/  LDL.LU R21, [R1+0x384] ;  /* 0x0003840001157983 */ /* 0x000ee40000300800 */
[----:B------:R-:W2:Y:S02]  /*3b7b0*/  LDL.LU R22, [R1+0x388] ;  /* 0x0003880001167983 */ /* 0x000ea40000300800 */
[----:B------:R-:W2:Y:S02]  /*3b7c0*/  LDL.LU R23, [R1+0x38c] ;  /* 0x00038c0001177983 */ /* 0x000ea40000300800 */
[----:B--2---:R-:W-:Y:S01]  /*3b7d0*/  STL.64 [R1+0x2820], R22 ;  /* 0x0028201601007387 */ /* 0x004fe20000100a00 */
[----:B---3--:R0:W-:Y:S03]  /*3b7e0*/  STL.64 [R1+0x2818], R20 ;  /* 0x0028181401007387 */ /* 0x0081e60000100a00 */
        /* <DEDUP_REMOVED lines=9> */
[----:B------:R-:W3:Y:S02]  /*3b880*/  LDL.LU R22, [R1+0x3e8] ;  /* 0x0003e80001167983 */ /* 0x000ee40000300800 */
[----:B------:R-:W3:Y:S02]  /*3b890*/  LDL.LU R23, [R1+0x3ec] ;  /* 0x0003ec0001177983 */ /* 0x000ee40000300800 */
[----:B---3--:R-:W-:Y:S01]  /*3b8a0*/  STL.64 [R1+0x2850], R22 ;  /* 0x0028501601007387 */ /* 0x008fe20000100a00 */
[----:B--2---:R0:W-:Y:S03]  /*3b8b0*/  STL.64 [R1+0x2848], R20 ;  /* 0x0028481401007387 */ /* 0x0041e60000100a00 */
[----:B0-----:R-:W2:Y:S01]  /*3b8c0*/  LDL.LU R20, [R1+0x400] ;  /* 0x0004000001147983 */ /* 0x001ea20000300800 */
[----:B------:R-:W2:Y:S02]  /*3b8d0*/  LDL.LU R21, [R1+0x404] ;  /* 0x0004040001157983 */ /* 0x000ea40000300800 */
[----:B------:R-:W2:Y:S02]  /*3b8e0*/  LDL.LU R22, [R1+0x408] ;  /* 0x0004080001167983 */ /* 0x000ea40000300800 */
[----:B------:R-:W2:Y:S02]  /*3b8f0*/  LDL.LU R23, [R1+0x40c] ;  /* 0x00040c0001177983 */ /* 0x000ea40000300800 */
[----:B------:R-:W-:Y:S01]  /*3b900*/  STL.64 [R1+0x620], R4 ;  /* 0x0006200401007387 */ /* 0x000fe20000100a00 */
[----:B------:R0:W-:Y:S03]  /*3b910*/  STL.64 [R1+0x628], R6 ;  /* 0x0006280601007387 */ /* 0x0001e60000100a00 */
[----:B0-----:R-:W3:Y:S01]  /*3b920*/  LDL.LU.64 R6, [R1+0x28a0] ;  /* 0x0028a00001067983 */ /* 0x001ee20000300a00 */
[----:B------:R-:W3:Y:S01]  /*3b930*/  LDL.LU.64 R4, [R1+0x2898] ;  /* 0x0028980001047983 */ /* 0x000ee20000300a00 */
[----:B------:R-:W-:Y:S01]  /*3b940*/  MOV R2, R26 ;  /* 0x0000001a00027202 */ /* 0x000fe20000000f00 */
[----:B------:R-:W-:-:S02]  /*3b950*/  IMAD.MOV.U32 R29, RZ, RZ, R27 ;  /* 0x000000ffff1d7224 */ /* 0x000fc400078e001b */
[----:B------:R-:W2:Y:S01]  /*3b960*/  LDL.LU.64 R26, [R1+0x2890] ;  /* 0x00289000011a7983 */ /* 0x000ea20000300a00 */
[----:B------:R-:W2:Y:S01]  /*3b970*/  LDL.LU.64 R24, [R1+0x2888] ;  /* 0x0028880001187983 */ /* 0x000ea20000300a00 */
[C---:B---3--:R-:W-:Y:S11]  /*3b980*/  HMMA.16816.F32.BF16 R4, R16.reuse, R14, R4 ;  /* 0x0000000e1004723c */ /* 0x048ff60000041804 */
[----:B------:R-:W-:Y:S11]  /*3b990*/  @!UPT UIADD3 URZ, URZ, URZ, URZ ;  /* 0x0000003f3f3ff290 */ /* 0x000ff6000fffe03f */
[----:B------:R-:W-:Y:S01]  /*3b9a0*/  @!UPT UIADD3 URZ, URZ, URZ, URZ ;  /* 0x0000003f3f3ff290 */ /* 0x000fe2000fffe03f */
[----:B------:R0:W-:Y:S01]  /*3b9b0*/  STL.64 [R1+0x3f0], R4 ;  /* 0x0003f00401007387 */ /* 0x0001e20000100a00 */
[----:B------:R1:W-:Y:S01]  /*3b9c0*/  STL.64 [R1+0x3f8], R6 ;  /* 0x0003f80601007387 */ /* 0x0003e20000100a00 */
[----:B0-----:R-:W-:Y:S02]  /*3b9d0*/  MOV R5, R14 ;  /* 0x0000000e00057202 */ /* 0x001fe40000000f00 */
[----:B-1----:R-:W3:Y:S01]  /*3b9e0*/  LDL.LU.64 R6, [R1+0x2880] ;  /* 0x0028800001067983 */ /* 0x002ee20000300a00 */
[----:B------:R-:W-:Y:S02]  /*3b9f0*/  IMAD.MOV.U32 R4, RZ, RZ, R15 ;  /* 0x000000ffff047224 */ /* 0x000fe400078e000f */
[----:B------:R-:W2:Y:S01]  /*3ba00*/  LDL.LU.64 R14, [R1+0x2878] ;  /* 0x00287800010e7983 */ /* 0x000ea20000300a00 */
[----:B----4-:R-:W-:Y:S01]  /*3ba10*/  MOV R10, R13 ;  /* 0x0000000d000a7202 */ /* 0x010fe20000000f00 */
[----:B------:R-:W-:Y:S01]  /*3ba20*/  IMAD.MOV.U32 R11, RZ, RZ, R12 ;  /* 0x000000ffff0b7224 */ /* 0x000fe200078e000c */
[----:B--2---:R-:W-:Y:S01]  /*3ba30*/  HMMA.16816.F32.BF16 R16, R16, R14, R24 ;  /* 0x0000000e1010723c */ /* 0x004fe20000041818 */
[----:B------:R-:W2:Y:S01]  /*3ba40*/  LDL.LU R27, [R1+0x2870] ;  /* 0x00287000011b7983 */ /* 0x000ea20000300800 */
[----:B------:R-:W4:Y:S01]  /*3ba50*/  LDL.LU.64 R24, [R1+0x2868] ;  /* 0x0028680001187983 */ /* 0x000f220000300a00 */
[----:B------:R-:W-:Y:S01]  /*3ba60*/  MOV R9, R14 ;  /* 0x0000000e00097202 */ /* 0x000fe20000000f00 */
[----:B------:R-:W-:Y:S11]  /*3ba70*/  IMAD.MOV.U32 R8, RZ, RZ, R15 ;  /* 0x000000ffff087224 */ /* 0x000ff600078e000f */
[----:B------:R-:W-:Y:S08]  /*3ba80*/  @!UPT UIADD3 URZ, URZ, URZ, URZ ;  /* 0x0000003f3f3ff290 */ /* 0x000ff0000fffe03f */
[----:B------:R-:W-:Y:S01]  /*3ba90*/  STL.64 [R1+0x3d0], R16 ;  /* 0x0003d01001007387 */ /* 0x000fe20000100a00 */
[----:B------:R4:W-:Y:S02]  /*3baa0*/  STL.64 [R1+0x3d8], R18 ;  /* 0x0003d81201007387 */ /* 0x0009e40000100a00 */
[----:B------:R-:W3:Y:S02]  /*3bab0*/  LDL.LU.64 R14, [R1+0x2860] ;  /* 0x00286000010e7983 */ /* 0x000ee40000300a00 */
[----:B------:R-:W3:Y:S01]  /*3bac0*/  LDL.LU.64 R12, [R1+0x2858] ;  /* 0x00285800010c7983 */ /* 0x000ee20000300a00 */
[----:B----4-:R-:W-:Y:S01]  /*3bad0*/  MOV R18, R25 ;  /* 0x0000001900127202 */ /* 0x010fe20000000f00 */
[----:B------:R-:W-:Y:S02]  /*3bae0*/  IMAD.MOV.U32 R19, RZ, RZ, R24 ;  /* 0x000000ffff137224 */ /* 0x000fe400078e0018 */
[----:B--2---:R-:W0:Y:S04]  /*3baf0*/  LDSM.16.M88.4 R24, [R27+0x21800] ;  /* 0x021800001b18783b */ /* 0x004e280000000200 */
[----:B0-----:R0:W-:Y:S02]  /*3bb00*/  STL.64 [R1+0x25d8], R26 ;  /* 0x0025d81a01007387 */ /* 0x0011e40000100a00 */
[----:B0-----:R-:W-:Y:S01]  /*3bb10*/  MOV R26, R9 ;  /* 0x00000009001a7202 */ /* 0x001fe20000000f00 */
[----:B------:R-:W-:-:S02]  /*3bb20*/  IMAD.MOV.U32 R27, RZ, RZ, R8 ;  /* 0x000000ffff1b7224 */ /* 0x000fc400078e0008 */
[C---:B---3--:R-:W-:Y:S01]  /*3bb30*/  HMMA.16816.F32.BF16 R8, R12.reuse, R10, R20 ;  /* 0x0000000a0c08723c */ /* 0x048fe20000041814 */
[----:B------:R0:W-:Y:S02]  /*3bb40*/  STL.64 [R1+0x25d0], R24 ;  /* 0x0025d01801007387 */ /* 0x0001e40000100a00 */
[----:B------:R1:W-:Y:S02]  /*3bb50*/  STL.64 [R1+0x2790], R26 ;  /* 0x0027901a01007387 */ /* 0x0003e40000100a00 */
[----:B0-----:R-:W2:Y:S01]  /*3bb60*/  LDL.LU R24, [R1+0x330] ;  /* 0x0003300001187983 */ /* 0x001ea20000300800 */
[----:B------:R-:W2:Y:S02]  /*3bb70*/  LDL.LU R25, [R1+0x334] ;  /* 0x0003340001197983 */ /* 0x000ea40000300800 */
[----:B-1----:R-:W2:Y:S02]  /*3bb80*/  LDL.LU R26, [R1+0x338] ;  /* 0x00033800011a7983 */ /* 0x002ea40000300800 */
[----:B------:R-:W2:Y:S01]  /*3bb90*/  LDL.LU R27, [R1+0x33c] ;  /* 0x00033c00011b7983 */ /* 0x000ea20000300800 */
[----:B------:R-:W3:Y:S01]  /*3bba0*/  LDL.LU.64 R22, [R1+0x2850] ;  /* 0x0028500001167983 */ /* 0x000ee20000300a00 */
[----:B------:R-:W3:Y:S11]  /*3bbb0*/  LDL.LU.64 R20, [R1+0x2848] ;  /* 0x0028480001147983 */ /* 0x000ef60000300a00 */
[----:B------:R-:W-:Y:S01]  /*3bbc0*/  STL.64 [R1+0x3b0], R8 ;  /* 0x0003b00801007387 */ /* 0x000fe20000100a00 */
[----:B------:R0:W-:Y:S03]  /*3bbd0*/  STL.64 [R1+0x3b8], R10 ;  /* 0x0003b80a01007387 */ /* 0x0001e60000100a00 */
[----:B0-----:R-:W3:Y:S02]  /*3bbe0*/  LDL.LU.64 R10, [R1+0x2840] ;  /* 0x00284000010a7983 */ /* 0x001ee40000300a00 */
[C---:B---3--:R-:W-:Y:S02]  /*3bbf0*/  HMMA.16816.F32.BF16 R8, R12.reuse, R10, R20 ;  /* 0x0000000a0c08723c */ /* 0x048fe40000041814 */
[----:B------:R-:W3:Y:S01]  /*3bc00*/  LDL.LU.64 R22, [R1+0x2838] ;  /* 0x0028380001167983 */ /* 0x000ee20000300a00 */
[----:B------:R-:W3:Y:S11]  /*3bc10*/  LDL.LU.64 R20, [R1+0x2830] ;  /* 0x0028300001147983 */ /* 0x000ef60000300a00 */
[----:B------:R-:W-:Y:S09]  /*3bc20*/  @!UPT UIADD3 URZ, URZ, URZ, URZ ;  /* 0x0000003f3f3ff290 */ /* 0x000ff2000fffe03f */
        /* <DEDUP_REMOVED lines=16> */
[----:B0-----:R-:W3:Y:S01]  /*3bd30*/  LDL.LU.64 R10, [R1+0x27f8] ;  /* 0x0027f800010a7983 */ /* 0x001ee20000300a00 */
[----:B------:R-:W4:Y:S01]  /*3bd40*/  LDL.LU.64 R8, [R1+0x27f0] ;  /* 0x0027f00001087983 */ /* 0x000f220000300a00 */
[C---:B---3--:R-:W-:Y:S11]  /*3bd50*/  HMMA.16816.F32.BF16 R20, R12.reuse, R10, R20 ;  /* 0x0000000a0c14723c */ /* 0x048ff60000041814 */
[----:B------:R-:W-:Y:S11]  /*3bd60*/  @!UPT UIADD3 URZ, URZ, URZ, URZ ;  /* 0x0000003f3f3ff290 */ /* 0x000ff6000fffe03f */
[----:B------:R-:W-:Y:S01]  /*3bd70*/  @!UPT UIADD3 URZ, URZ, URZ, URZ ;  /* 0x0000003f3f3ff290 */ /* 0x000fe2000fffe03f */
[----:B------:R-:W-:Y:S01]  /*3bd80*/  STL.64 [R1+0x370], R20 ;  /* 0x0003701401007387 */ /* 0x000fe20000100a00 */
[----:B------:R0:W-:Y:S03]  /*3bd90*/  STL.64 [R1+0x378], R22 ;  /* 0x0003781601007387 */ /* 0x0001e60000100a00 */
[----:B0-----:R-:W3:Y:S01]  /*3bda0*/  LDL.LU.64 R22, [R1+0x27e8] ;  /* 0x0027e80001167983 */ /* 0x001ee20000300a00 */
[----:B------:R-:W3:Y:S02]  /*3bdb0*/  LDL.LU.64 R20, [R1+0x27e0] ;  /* 0x0027e00001147983 */ /* 0x000ee40000300a00 */
[----:B------:R-:W-:Y:S02]  /*3bdc0*/  STL.64 [R1+0x26c8], R10 ;  /* 0x0026c80a01007387 */ /* 0x000fe40000100a00 */
[----:B----4-:R-:W-:Y:S01]  /*3bdd0*/  STL.64 [R1+0x26c0], R8 ;  /* 0x0026c00801007387 */ /* 0x010fe20000100a00 */
[C---:B---3--:R-:W-:Y:S11]  /*3bde0*/  HMMA.16816.F32.BF16 R20, R12.reuse, R6, R20 ;  /* 0x000000060c14723c */ /* 0x048ff60000041814 */
[----:B------:R-:W-:Y:S11]  /*3bdf0*/  @!UPT UIADD3 URZ, URZ, URZ, URZ ;  /* 0x0000003f3f3ff290 */ /* 0x000ff6000fffe03f */
[----:B------:R-:W-:Y:S01]  /*3be00*/  @!UPT UIADD3 URZ, URZ, URZ, URZ ;  /* 0x0000003f3f3ff290 */ /* 0x000fe2000fffe03f */
[----:B------:R-:W-:Y:S01]  /*3be10*/  STL.64 [R1+0x360], R20 ;  /* 0x0003601401007387 */ /* 0x000fe20000100a00 */
[----:B------:R0:W-:Y:S03]  /*3be20*/  STL.64 [R1+0x368], R22 ;  /* 0x0003681601007387 */ /* 0x0001e60000100a00 */
[----:B0-----:R-:W3:Y:S01]  /*3be30*/  LDL.LU.64 R22, [R1+0x27d8] ;  /* 0x0027d80001167983 */ /* 0x001ee20000300a00 */
[----:B------:R-:W3:Y:S02]  /*3be40*/  LDL.LU.64 R20, [R1+0x27d0] ;  /* 0x0027d00001147983 */ /* 0x000ee40000300a00 */
[----:B------:R-:W-:Y:S01]  /*3be50*/  STL.64 [R1+0x2708], R6 ;  /* 0x0027080601007387 */ /* 0x000fe20000100a00 */
[----:B---3--:R-:W-:Y:S11]  /*3be60*/  HMMA.16816.F32.BF16 R20, R12, R18, R20 ;  /* 0x000000120c14723c */ /* 0x008ff60000041814 */
        /* <DEDUP_REMOVED lines=10> */
[----:B------:R-:W-:Y:S01]  /*3bf10*/  MOV R10, R3 ;  /* 0x00000003000a7202 */ /* 0x000fe20000000f00 */
[----:B------:R-:W-:-:S07]  /*3bf20*/  IMAD.MOV.U32 R11, RZ, RZ, R0 ;  /* 0x000000ffff0b7224 */ /* 0x000fce00078e0000 */
[C---:B---3--:R-:W-:Y:S08]  /*3bf30*/  HMMA.16816.F32.BF16 R16, R12.reuse, R10, R16 ;  /* 0x0000000a0c10723c */ /* 0x048ff00000041810 */
[----:B--2---:R-:W-:Y:S11]  /*3bf40*/  HMMA.16816.F32.BF16 R8, R12, R22, R24 ;  /* 0x000000160c08723c */ /* 0x004ff60000041818 */
[----:B------:R-:W-:Y:S04]  /*3bf50*/  @!UPT UIADD3 URZ, URZ, URZ, URZ ;  /* 0x0000003f3f3ff290 */ /* 0x000fe8000fffe03f */
[----:B------:R-:W-:Y:S01]  /*3bf60*/  STL.64 [R1+0x600], R16 ;  /* 0x0006001001007387 */ /* 0x000fe20000100a00 */
[----:B------:R-:W-:Y:S07]  /*3bf70*/  STL.64 [R1+0x608], R18 ;  /* 0x0006081201007387 */ /* 0x000fee0000100a00 */
[----:B------:R-:W-:Y:S02]  /*3bf80*/  STL.64 [R1+0x5f0], R8 ;  /* 0x0005f00801007387 */ /* 0x000fe40000100a00 */
[----:B------:R0:W-:Y:S02]  /*3bf90*/  STL.64 [R1+0x5f8], R10 ;  /* 0x0005f80a01007387 */ /* 0x0001e40000100a00 */
[----:B0-----:R-:W2:Y:S04]  /*3bfa0*/  LDL.LU.64 R10, [R1+0x8] ;  /* 0x00000800010a7983 */ /* 0x001ea80000300a00 */
[----:B--2---:R0:W-:Y:S04]  /*3bfb0*/  STL.64 [R1+0x26e0], R10 ;  /* 0x0026e00a01007387 */ /* 0x0041e80000100a00 */
[----:B0-----:R-:W2:Y:S01]  /*3bfc0*/  LDL.LU.64 R10, [R1+0xe8] ;  /* 0x0000e800010a7983 */ /* 0x001ea20000300a00 */
[----:B------:R-:W-:Y:S01]  /*3bfd0*/  MOV R3, R22 ;  /* 0x0000001600037202 */ /* 0x000fe20000000f00 */
[----:B------:R-:W-:-:S02]  /*3bfe0*/  IMAD.MOV.U32 R0, RZ, RZ, R23 ;  /* 0x000000ffff007224 */ /* 0x000fc400078e0017 */
[----:B--2---:R-:W-:Y:S01]  /*3bff0*/  STL.64 [R1+0x26f8], R10 ;  /* 0x0026f80a01007387 */ /* 0x004fe20000100a00 */
[----:B------:R-:W2:Y:S02]  /*3c000*/  LDL.LU R16, [R1+0x260] ;  /* 0x0002600001107983 */ /* 0x000ea40000300800 */
[----:B------:R-:W2:Y:S02]  /*3c010*/  LDL.LU R17, [R1+0x264] ;  /* 0x0002640001117983 */ /* 0x000ea40000300800 */
[----:B------:R-:W3:Y:S01]  /*3c020*/  LDL.LU R18, [R1+0x268] ;  /* 0x0002680001127983 */ /* 0x000ee20000300800 */
[----:B------:R-:W3:Y:S01]  /*3c030*/  LDL.LU R19, [R1+0x26c] ;  /* 0x00026c0001137983 */ /* 0x000ee20000300800 */
[----:B------:R-:W4:Y:S02]  /*3c040*/  LDL.LU R20, [R1+0x2c0] ;  /* 0x0002c00001147983 */ /* 0x000f240000300800 */
[----:B------:R-:W4:Y:S02]  /*3c050*/  LDL.LU R21, [R1+0x2c4] ;  /* 0x0002c40001157983 */ /* 0x000f240000300800 */
[----:B------:R-:W2:Y:S01]  /*3c060*/  LDL.LU R22, [R1+0x2c8] ;  /* 0x0002c80001167983 */ /* 0x000ea20000300800 */
[----:B------:R-:W2:Y:S04]  /*3c070*/  LDL.LU R23, [R1+0x2cc] ;  /* 0x0002cc0001177983 */ /* 0x000ea80000300800 */
[----:B--2---:R0:W-:Y:S01]  /*3c080*/  STL.64 [R1+0x2728], R22 ;  /* 0x0027281601007387 */ /* 0x0041e20000100a00 */
[----:B----4-:R-:W-:Y:S01]  /*3c090*/  STL.64 [R1+0x2720], R20 ;  /* 0x0027201401007387 */ /* 0x010fe20000100a00 */
[----:B0-----:R-:W-:Y:S01]  /*3c0a0*/  MOV R22, R5 ;  /* 0x0000000500167202 */ /* 0x001fe20000000f00 */
[----:B------:R-:W-:-:S05]  /*3c0b0*/  IMAD.MOV.U32 R23, RZ, RZ, R4 ;  /* 0x000000ffff177224 */ /* 0x000fca00078e0004 */
[----:B------:R0:W-:Y:S01]  /*3c0c0*/  STL.64 [R1+0x2740], R22 ;  /* 0x0027401601007387 */ /* 0x0001e20000100a00 */
[----:B------:R-:W2:Y:S02]  /*3c0d0*/  LDL.LU R4, [R1+0x2b0] ;  /* 0x0002b00001047983 */ /* 0x000ea40000300800 */
[----:B------:R-:W2:Y:S02]  /*3c0e0*/  LDL.LU R5, [R1+0x2b4] ;  /* 0x0002b40001057983 */ /* 0x000ea40000300800 */
[----:B------:R-:W4:Y:S01]  /*3c0f0*/  LDL.LU R6, [R1+0x2b8] ;  /* 0x0002b80001067983 */ /* 0x000f220000300800 */
[----:B------:R-:W4:Y:S01]  /*3c100*/  LDL.LU R7, [R1+0x2bc] ;  /* 0x0002bc0001077983 */ /* 0x000f220000300800 */
[----:B0-----:R-:W-:Y:S01]  /*3c110*/  MOV R22, R2 ;  /* 0x0000000200167202 */ /* 0x001fe20000000f00 */
[----:B------:R-:W-:Y:S02]  /*3c120*/  IMAD.MOV.U32 R23, RZ, RZ, R29 ;  /* 0x000000ffff177224 */ /* 0x000fe400078e001d */
[----:B------:R-:W3:Y:S01]  /*3c130*/  LDL.LU R2, [R1+0x27c0] ;  /* 0x0027c00001027983 */ /* 0x000ee20000300800 */
[----:B------:R-:W3:Y:S03]  /*3c140*/  LDL.LU R29, [R1+0x27bc] ;  /* 0x0027bc00011d7983 */ /* 0x000ee60000300800 */
[----:B------:R-:W-:Y:S04]  /*3c150*/  STL.64 [R1+0x2758], R22 ;  /* 0x0027581601007387 */ /* 0x000fe80000100a00 */
[----:B----4-:R-:W-:Y:S01]  /*3c160*/  STL.64 [R1+0x2738], R6 ;  /* 0x0027380601007387 */ /* 0x010fe20000100a00 */
[----:B--2---:R0:W-:Y:S03]  /*3c170*/  STL.64 [R1+0x2730], R4 ;  /* 0x0027300401007387 */ /* 0x0041e60000100a00 */
[----:B0-----:R-:W2:Y:S01]  /*3c180*/  LDL.LU R4, [R1+0x2d0] ;  /* 0x0002d00001047983 */ /* 0x001ea20000300800 */
[----:B------:R-:W2:Y:S02]  /*3c190*/  LDL.LU R5, [R1+0x2d4] ;  /* 0x0002d40001057983 */ /* 0x000ea40000300800 */
[----:B------:R-:W4:Y:S02]  /*3c1a0*/  LDL.LU R6, [R1+0x2d8] ;  /* 0x0002d80001067983 */ /* 0x000f240000300800 */
[----:B------:R-:W4:Y:S01]  /*3c1b0*/  LDL.LU R7, [R1+0x2dc] ;  /* 0x0002dc0001077983 */ /* 0x000f220000300800 */
[----:B------:R-:W2:Y:S01]  /*3c1c0*/  LDL R22, [R1+0x168] ;  /* 0x0001680001167983 */ /* 0x000ea20000100800 */
[----:B------:R-:W-:-:S02]  /*3c1d0*/  MOV R23, R28 ;  /* 0x0000001c00177202 */ /* 0x000fc40000000f00 */
[----:B------:R-:W3:Y:S03]  /*3c1e0*/  LDL.LU R28, [R1+0x27b8] ;  /* 0x0027b800011c7983 */ /* 0x000ee60000300800 */
[----:B--2---:R-:W-:Y:S01]  /*3c1f0*/  STL.64 [R1+0x2770], R22 ;  /* 0x0027701601007387 */ /* 0x004fe20000100a00 */
[----:B----4-:R-:W-:Y:S02]  /*3c200*/  STL.64 [R1+0x2750], R6 ;  /* 0x0027500601007387 */ /* 0x010fe40000100a00 */
[----:B------:R0:W-:Y:S02]  /*3c210*/  STL.64 [R1+0x2748], R4 ;  /* 0x0027480401007387 */ /* 0x0001e40000100a00 */
[----:B0-----:R-:W2:Y:S01]  /*3c220*/  LDL.LU R4, [R1+0x2e0] ;  /* 0x0002e00001047983 */ /* 0x001ea20000300800 */
[----:B------:R-:W2:Y:S02]  /*3c230*/  LDL.LU R5, [R1+0x2e4] ;  /* 0x0002e40001057983 */ /* 0x000ea40000300800 */
[----:B------:R-:W4:Y:S02]  /*3c240*/  LDL.LU R6, [R1+0x2e8] ;  /* 0x0002e80001067983 */ /* 0x000f240000300800 */
[----:B------:R-:W4:Y:S02]  /*3c250*/  LDL.LU R7, [R1+0x2ec] ;  /* 0x0002ec0001077983 */ /* 0x000f240000300800 */
[----:B---3--:R-:W-:Y:S01]  /*3c260*/  IMAD.MOV.U32 R22, RZ, RZ, R29 ;  /* 0x000000ffff167224 */ /* 0x008fe200078e001d */
[----:B------:R-:W-:Y:S01]  /*3c270*/  MOV R23, R2 ;  /* 0x0000000200177202 */ /* 0x000fe20000000f00 */
[----:B------:R-:W3:Y:S01]  /*3c280*/  LDL.LU R29, [R1+0x27b4] ;  /* 0x0027b400011d7983 */ /* 0x000ee20000300800 */
[----:B------:R-:W2:Y:S02]  /*3c290*/  LDL.LU R2, [R1+0x27b0] ;  /* 0x0027b00001027983 */ /* 0x000ea40000300800 */
[----:B------:R-:W2:Y:S02]  /*3c2a0*/  LDL.LU R24, [R1+0x310] ;  /* 0x0003100001187983 */ /* 0x000ea40000300800 */
[----:B------:R-:W2:Y:S01]  /*3c2b0*/  LDL.LU R25, [R1+0x314] ;  /* 0x0003140001197983 */ /* 0x000ea20000300800 */
[----:B------:R-:W2:Y:S01]  /*3c2c0*/  LDL.LU R26, [R1+0x318] ;  /* 0x00031800011a7983 */ /* 0x000ea20000300800 */
[----:B------:R-:W2:Y:S03]  /*3c2d0*/  LDL.LU R27, [R1+0x31c] ;  /* 0x00031c00011b7983 */ /* 0x000ea60000300800 */
[----:B--2---:R-:W-:Y:S01]  /*3c2e0*/  STL.64 [R1+0x27a0], R26 ;  /* 0x0027a01a01007387 */ /* 0x004fe20000100a00 */
[----:B------:R-:W-:Y:S02]  /*3c2f0*/  STL.64 [R1+0x2798], R24 ;  /* 0x0027981801007387 */ /* 0x000fe40000100a00 */
[----:B------:R0:W-:Y:S02]  /*3c300*/  STL.64 [R1+0x2788], R22 ;  /* 0x0027881601007387 */ /* 0x0001e40000100a00 */
[----:B0-----:R-:W2:Y:S04]  /*3c310*/  LDL.64 R22, [R1+0x188] ;  /* 0x0001880001167983 */ /* 0x001ea80000100a00 */
[----:B--2---:R0:W-:Y:S01]  /*3c320*/  STL.64 [R1+0x27a8], R22 ;  /* 0x0027a81601007387 */ /* 0x0041e20000100a00 */
[----:B------:R-:W2:Y:S02]  /*3c330*/  LDL.LU R20, [R1+0x320] ;  /* 0x0003200001147983 */ /* 0x000ea40000300800 */
[----:B------:R-:W2:Y:S01]  /*3c340*/  LDL.LU R21, [R1+0x324] ;  /* 0x0003240001157983 */ /* 0x000ea20000300800 */
[----:B0-----:R-:W2:Y:S01]  /*3c350*/  LDL.LU R22, [R1+0x328] ;  /* 0x0003280001167983 */ /* 0x001ea20000300800 */
[----:B------:R-:W2:Y:S02]  /*3c360*/  LDL.LU R23, [R1+0x32c] ;  /* 0x00032c0001177983 */ /* 0x000ea40000300800 */
[----:B----4-:R-:W-:Y:S02]  /*3c370*/  STL.64 [R1+0x2768], R6 ;  /* 0x0027680601007387 */ /* 0x010fe40000100a00 */
[----:B------:R0:W-:Y:S02]  /*3c380*/  STL.64 [R1+0x2760], R4 ;  /* 0x0027600401007387 */ /* 0x0001e40000100a00 */
[----:B0-----:R-:W4:Y:S01]  /*3c390*/  LDL.LU R4, [R1+0x2f0] ;  /* 0x0002f00001047983 */ /* 0x001f220000300800 */
[----:B------:R-:W4:Y:S02]  /*3c3a0*/  LDL.LU R5, [R1+0x2f4] ;  /* 0x0002f40001057983 */ /* 0x000f240000300800 */
[----:B------:R-:W2:Y:S02]  /*3c3b0*/  LDL.LU R6, [R1+0x2f8] ;  /* 0x0002f80001067983 */ /* 0x000ea40000300800 */
[----:B------:R-:W2:Y:S02]  /*3c3c0*/  LDL.LU R7, [R1+0x2fc] ;  /* 0x0002fc0001077983 */ /* 0x000ea40000300800 */
[----:B--2---:R-:W-:Y:S01]  /*3c3d0*/  STL.64 [R1+0x2780], R6 ;  /* 0x0027800601007387 */ /* 0x004fe20000100a00 */
[----:B----4-:R0:W-:Y:S03]  /*3c3e0*/  STL.64 [R1+0x2778], R4 ;  /* 0x0027780401007387 */ /* 0x0101e60000100a00 */
[----:B0-----:R-:W2:Y:S01]  /*3c3f0*/  LDL.LU R4, [R1+0x300] ;  /* 0x0003000001047983 */ /* 0x001ea20000300800 */
[----:B------:R-:W2:Y:S02]  /*3c400*/  LDL.LU R5, [R1+0x304] ;  /* 0x0003040001057983 */ /* 0x000ea40000300800 */
[----:B------:R-:W2:Y:S02]  /*3c410*/  LDL.LU R6, [R1+0x308] ;  /* 0x0003080001067983 */ /* 0x000ea40000300800 */
[----:B------:R-:W2:Y:S01]  /*3c420*/  LDL.LU R7, [R1+0x30c] ;  /* 0x00030c0001077983 */ /* 0x000ea20000300800 */
[----:B------:R-:W4:Y:S04]  /*3c430*/  LDL.LU.64 R10, [R1+0xf8] ;  /* 0x0000f800010a7983 */ /* 0x000f280000300a00 */
[----:B----4-:R0:W-:Y:S04]  /*3c440*/  STL.64 [R1+0x2700], R10 ;  /* 0x0027000a01007387 */ /* 0x0101e80000100a00 */
[----:B0-----:R-:W4:Y:S01]  /*3c450*/  LDL.LU.64 R10, [R1+0x108] ;  /* 0x00010800010a7983 */ /* 0x001f220000300a00 */
[----:B------:R-:W-:Y:S02]  /*3c460*/  STL.64 [R1+0x26b8], R18 ;  /* 0x0026b81201007387 */ /* 0x000fe40000100a00 */
[----:B------:R0:W-:Y:S02]  /*3c470*/  STL.64 [R1+0x26b0], R16 ;  /* 0x0026b01001007387 */ /* 0x0001e40000100a00 */
[----:B0-----:R-:W2:Y:S01]  /*3c480*/  LDL.LU R16, [R1+0x270] ;  /* 0x0002700001107983 */ /* 0x001ea20000300800 */
[----:B------:R-:W2:Y:S02]  /*3c490*/  LDL.LU R17, [R1+0x274] ;  /* 0x0002740001117983 */ /* 0x000ea40000300800 */
[----:B------:R-:W2:Y:S02]  /*3c4a0*/  LDL.LU R18, [R1+0x278] ;  /* 0x0002780001127983 */ /* 0x000ea40000300800 */
[----:B------:R-:W2:Y:S02]  /*3c4b0*/  LDL.LU R19, [R1+0x27c] ;  /* 0x00027c0001137983 */ /* 0x000ea40000300800 */
[----:B---3--:R-:W-:Y:S01]  /*3c4c0*/  IMAD.MOV.U32 R26, RZ, RZ, R29 ;  /* 0x000000ffff1a7224 */ /* 0x008fe200078e001d */
[----:B------:R-:W-:-:S07]  /*3c4d0*/  MOV R27, R28 ;  /* 0x0000001c001b7202 */ /* 0x000fce0000000f00 */
[C---:B------:R-:W-:Y:S01]  /*3c4e0*/  HMMA.16816.F32.BF16 R24, R12.reuse, R26, R20 ;  /* 0x0000001a0c18723c */ /* 0x040fe20000041814 */
[----:B--2---:R-:W-:Y:S01]  /*3c4f0*/  STL.64 [R1+0x26d8], R18 ;  /* 0x0026d81201007387 */ /* 0x004fe20000100a00 */
[----:B------:R0:W-:Y:S03]  /*3c500*/  STL.64 [R1+0x26d0], R16 ;  /* 0x0026d01001007387 */ /* 0x0001e60000100a00 */
        /* <DEDUP_REMOVED lines=9> */
[----:B------:R-:W2:Y:S01]  /*3c5a0*/  LDL.LU R19, [R1+0x29c] ;  /* 0x00029c0001137983 */ /* 0x000ea20000300800 */
[----:B------:R-:W3:Y:S01]  /*3c5b0*/  LDL.LU.64 R22, [R1+0x27a8] ;  /* 0x0027a80001167983 */ /* 0x000ee20000300a00 */
[----:B------:R-:W-:Y:S02]  /*3c5c0*/  STL.64 [R1+0x350], R24 ;  /* 0x0003501801007387 */ /* 0x000fe40000100a00 */
[----:B------:R0:W-:Y:S02]  /*3c5d0*/  STL.64 [R1+0x358], R26 ;  /* 0x0003581a01007387 */ /* 0x0001e40000100a00 */
[----:B0-----:R-:W3:Y:S01]  /*3c5e0*/  LDL.LU.64 R26, [R1+0x27a0] ;  /* 0x0027a000011a7983 */ /* 0x001ee20000300a00 */
[----:B------:R-:W3:Y:S02]  /*3c5f0*/  LDL.LU.64 R24, [R1+0x2798] ;  /* 0x0027980001187983 */ /* 0x000ee40000300a00 */
        /* <DEDUP_REMOVED lines=8> */
[----:B------:R-:W2:Y:S02]  /*3c680*/  LDL.LU.64 R22, [R1+0x2788] ;  /* 0x0027880001167983 */ /* 0x000ea40000300a00 */
[C---:B--2---:R-:W-:Y:S01]  /*3c690*/  HMMA.16816.F32.BF16 R20, R12.reuse, R22, R4 ;  /* 0x000000160c14723c */ /* 0x044fe20000041804 */
[----:B------:R-:W2:Y:S01]  /*3c6a0*/  LDL.LU.64 R6, [R1+0x2780] ;  /* 0x0027800001067983 */ /* 0x000ea20000300a00 */
[----:B------:R-:W2:Y:S11]  /*3c6b0*/  LDL.LU.64 R4, [R1+0x2778] ;  /* 0x0027780001047983 */ /* 0x000eb60000300a00 */
[----:B------:R-:W-:Y:S10]  /*3c6c0*/  @!UPT UIADD3 URZ, URZ, URZ, URZ ;  /* 0x0000003f3f3ff290 */ /* 0x000ff4000fffe03f */
[----:B------:R-:W-:Y:S01]  /*3c6d0*/  STL.64 [R1+0x330], R20 ;  /* 0x0003301401007387 */ /* 0x000fe20000100a00 */
[----:B------:R0:W-:Y:S03]  /*3c6e0*/  STL.64 [R1+0x338], R22 ;  /* 0x0003381601007387 */ /* 0x0001e60000100a00 */
[----:B0-----:R-:W2:Y:S02]  /*3c6f0*/  LDL.LU.64 R22, [R1+0x2770] ;  /* 0x0027700001167983 */ /* 0x001ea40000300a00 */
[C---:B--2---:R-:W-:Y:S02]  /*3c700*/  HMMA.16816.F32.BF16 R20, R12.reuse, R22, R4 ;  /* 0x000000160c14723c */ /* 0x044fe40000041804 */
[----:B------:R-:W2:Y:S01]  /*3c710*/  LDL.LU.64 R6, [R1+0x2768] ;  /* 0x0027680001067983 */ /* 0x000ea20000300a00 */
[----:B------:R-:W2:Y:S11]  /*3c720*/  LDL.LU.64 R4, [R1+0x2760] ;  /* 0x0027600001047983 */ /* 0x000eb60000300a00 */
[----:B------:R-:W-:Y:S09]  /*3c730*/  @!UPT UIADD3 URZ, URZ, URZ, URZ ;  /* 0x0000003f3f3ff290 */ /* 0x000ff2000fffe03f */
        /* <DEDUP_REMOVED lines=11> */
[----:B------:R-:W4:Y:S01]  /*3c7f0*/  LDL.LU.64 R6, [R1+0x2738] ;  /* 0x0027380001067983 */ /* 0x000f220000300a00 */
[----:B------:R-:W4:Y:S11]  /*3c800*/  LDL.LU.64 R4, [R1+0x2730] ;  /* 0x0027300001047983 */ /* 0x000f360000300a00 */
[----:B------:R-:W-:Y:S09]  /*3c810*/  @!UPT UIADD3 URZ, URZ, URZ, URZ ;  /* 0x0000003f3f3ff290 */ /* 0x000ff2000fffe03f */
[----:B------:R-:W-:Y:S01]  /*3c820*/  STL.64 [R1+0x2d0], R20 ;  /* 0x0002d01401007387 */ /* 0x000fe20000100a00 */
[----:B------:R0:W-:Y:S03]  /*3c830*/  STL.64 [R1+0x2d8], R22 ;  /* 0x0002d81601007387 */ /* 0x0001e60000100a00 */
[----:B0-----:R-:W3:Y:S01]  /*3c840*/  LDL.LU.64 R22, [R1+0x2728] ;  /* 0x0027280001167983 */ /* 0x001ee20000300a00 */
[----:B------:R-:W3:Y:S02]  /*3c850*/  LDL.LU.64 R20, [R1+0x2720] ;  /* 0x0027200001147983 */ /* 0x000ee40000300a00 */
[----:B---3--:R-:W-:Y:S01]  /*3c860*/  HMMA.16816.F32.BF16 R12, R12, R26, R20 ;  /* 0x0000001a0c0c723c */ /* 0x008fe20000041814 */
[----:B------:R-:W4:Y:S01]  /*3c870*/  LDL.LU.64 R22, [R1+0x2718] ;  /* 0x0027180001167983 */ /* 0x000f220000300a00 */
[----:B------:R-:W4:Y:S11]  /*3c880*/  LDL.LU.64 R20, [R1+0x2710] ;  /* 0x0027100001147983 */ /* 0x000f360000300a00 */
[----:B------:R-:W-:Y:S10]  /*3c890*/  @!UPT UIADD3 URZ, URZ, URZ, URZ ;  /* 0x0000003f3f3ff290 */ /* 0x000ff4000fffe03f */
[----:B------:R0:W-:Y:S01]  /*3c8a0*/  STL.64 [R1+0x2c0], R12 ;  /* 0x0002c00c01007387 */ /* 0x0001e20000100a00 */
[----:B------:R1:W-:Y:S03]  /*3c8b0*/  STL.64 [R1+0x2c8], R14 ;  /* 0x0002c80e01007387 */ /* 0x0003e60000100a00 */
[----:B0-----:R-:W2:Y:S01]  /*3c8c0*/  LDL.LU R12, [R1+0x2a0] ;  /* 0x0002a000010c7983 */ /* 0x001ea20000300800 */
[----:B------:R-:W2:Y:S02]  /*3c8d0*/  LDL.LU R13, [R1+0x2a4] ;  /* 0x0002a400010d7983 */ /* 0x000ea40000300800 */
[----:B-1----:R-:W2:Y:S02]  /*3c8e0*/  LDL.LU R14, [R1+0x2a8] ;  /* 0x0002a800010e7983 */ /* 0x002ea40000300800 */
[----:B------:R-:W2:Y:S01]  /*3c8f0*/  LDL.LU R15, [R1+0x2ac] ;  /* 0x0002ac00010f7983 */ /* 0x000ea20000300800 */
[----:B------:R-:W-:Y:S01]  /*3c900*/  STL.64 [R1+0x25e8], R26 ;  /* 0x0025e81a01007387 */ /* 0x000fe20000100a00 */
[C---:B----4-:R-:W-:Y:S11]  /*3c910*/  HMMA.16816.F32.BF16 R4, R20.reuse, R10, R4 ;  /* 0x0000000a1404723c */ /* 0x050ff60000041804 */
        /* <DEDUP_REMOVED lines=8> */
[C---:B--2---:R-:W-:Y:S11]  /*3c9a0*/  HMMA.16816.F32.BF16 R12, R20.reuse, R10, R12 ;  /* 0x0000000a140c723c */ /* 0x044ff6000004180c */
[----:B------:R-:W-:Y:S11]  /*3c9b0*/  @!UPT UIADD3 URZ, URZ, URZ, URZ ;  /* 0x0000003f3f3ff290 */ /* 0x000ff6000fffe03f */
[----:B------:R-:W-:Y:S01]  /*3c9c0*/  @!UPT UIADD3 URZ, URZ, URZ, URZ ;  /* 0x0000003f3f3ff290 */ /* 0x000fe2000fffe03f */
[----:B------:R0:W-:Y:S01]  /*3c9d0*/  STL.64 [R1+0x2a0], R12 ;  /* 0x0002a00c01007387 */ /* 0x0001e20000100a00 */
[----:B------:R1:W-:Y:S02]  /*3c9e0*/  STL.64 [R1+0x2a8], R14 ;  /* 0x0002a80e01007387 */ /* 0x0003e40000100a00 */
[----:B0-----:R-:W-:Y:S01]  /*3c9f0*/  IMAD.MOV.U32 R13, RZ, RZ, R10 ;  /* 0x000000ffff0d7224 */ /* 0x001fe200078e000a */
[----:B------:R-:W-:Y:S02]  /*3ca00*/  MOV R12, R11 ;  /* 0x0000000b000c7202 */ /* 0x000fe40000000f00 */
[----:B------:R-:W2:Y:S02]  /*3ca10*/  LDL.LU.64 R10, [R1+0x26f8] ;  /* 0x0026f800010a7983 */ /* 0x000ea40000300a00 */
[C---:B--2---:R-:W-:Y:S01]  /*3ca20*/  HMMA.16816.F32.BF16 R16, R20.reuse, R10, R16 ;  /* 0x0000000a1410723c */ /* 0x044fe20000041810 */
[----:B-1----:R-:W-:Y:S01]  /*3ca30*/  IMAD.MOV.U32 R15, RZ, RZ, R10 ;  /* 0x000000ffff0f7224 */ /* 0x002fe200078e000a */
[----:B------:R-:W-:Y:S11]  /*3ca40*/  MOV R14, R11 ;  /* 0x0000000b000e7202 */ /* 0x000ff60000000f00 */
[----:B------:R-:W-:Y:S10]  /*3ca50*/  @!UPT UIADD3 URZ, URZ, URZ, URZ ;  /* 0x0000003f3f3ff290 */ /* 0x000ff4000fffe03f */
[----:B------:R-:W-:Y:S01]  /*3ca60*/  STL.64 [R1+0x290], R16 ;  /* 0x0002901001007387 */ /* 0x000fe20000100a00 */
[----:B------:R0:W-:Y:S03]  /*3ca70*/  STL.64 [R1+0x298], R18 ;  /* 0x0002981201007387 */ /* 0x0001e60000100a00 */
[----:B0-----:R-:W2:Y:S01]  /*3ca80*/  LDL.LU.64 R18, [R1+0x26f0] ;  /* 0x0026f00001127983 */ /* 0x001ea20000300a00 */
[----:B------:R-:W2:Y:S02]  /*3ca90*/  LDL.LU.64 R16, [R1+0x26e8] ;  /* 0x0026e80001107983 */ /* 0x000ea40000300a00 */
[----:B------:R-:W2:Y:S02]  /*3caa0*/  LDL.LU.64 R10, [R1+0x26e0] ;  /* 0x0026e000010a7983 */ /* 0x000ea40000300a00 */
[----:B------:R0:W-:Y:S01]  /*3cab0*/  STL.64 [R1+0x2608], R14 ;  /* 0x0026080e01007387 */ /* 0x0001e20000100a00 */
[C---:B--2---:R-:W-:Y:S01]  /*3cac0*/  HMMA.16816.F32.BF16 R16, R20.reuse, R10, R16 ;  /* 0x0000000a1410723c */ /* 0x044fe20000041810 */
[----:B0-----:R-:W-:Y:S01]  /*3cad0*/  IMAD.MOV.U32 R15, RZ, RZ, R10 ;  /* 0x000000ffff0f7224 */ /* 0x001fe200078e000a */
[----:B------:R-:W-:Y:S11]  /*3cae0*/  MOV R14, R11 ;  /* 0x0000000b000e7202 */ /* 0x000ff60000000f00 */
[----:B------:R-:W-:Y:S10]  /*3caf0*/  @!UPT UIADD3 URZ, URZ, URZ, URZ ;  /* 0x0000003f3f3ff290 */ /* 0x000ff4000fffe03f */
[----:B------:R-:W-:Y:S01]  /*3cb00*/  STL.64 [R1+0x280], R16 ;  /* 0x0002801001007387 */ /* 0x000fe20000100a00 */
[----:B------:R0:W-:Y:S03]  /*3cb10*/  STL.64 [R1+0x288], R18 ;  /* 0x0002881201007387 */ /* 0x0001e60000100a00 */
[----:B0-----:R-:W2:Y:S01]  /*3cb20*/  LDL.LU.64 R18, [R1+0x26d8] ;  /* 0x0026d80001127983 */ /* 0x001ea20000300a00 */
[----:B------:R-:W2:Y:S02]  /*3cb30*/  LDL.LU.64 R16, [R1+0x26d0] ;  /* 0x0026d00001107983 */ /* 0x000ea40000300a00 */
[----:B------:R-:W2:Y:S02]  /*3cb40*/  LDL.LU.64 R10, [R1+0x26c8] ;  /* 0x0026c800010a7983 */ /* 0x000ea40000300a00 */
[----:B------:R-:W4:Y:S01]  /*3cb50*/  LDL.LU.64 R8, [R1+0x26c0] ;  /* 0x0026c00001087983 */ /* 0x000f220000300a00 */
[C---:B--2---:R-:W-:Y:S11]  /*3cb60*/  HMMA.16816.F32.BF16 R16, R20.reuse, R10, R16 ;  /* 0x0000000a1410723c */ /* 0x044ff60000041810 */
[----:B------:R-:W-:Y:S11]  /*3cb70*/  @!UPT UIADD3 URZ, URZ, URZ, URZ ;  /* 0x0000003f3f3ff290 */ /* 0x000ff6000fffe03f */
[----:B------:R-:W-:Y:S01]  /*3cb80*/  @!UPT UIADD3 URZ, URZ, URZ, URZ ;  /* 0x0000003f3f3ff290 */ /* 0x000fe2000fffe03f */
[----:B------:R-:W-:Y:S01]  /*3cb90*/  STL.64 [R1+0x270], R16 ;  /* 0x0002701001007387 */ /* 0x000fe20000100a00 */
[----:B------:R0:W-:Y:S03]  /*3cba0*/  STL.64 [R1+0x278], R18 ;  /* 0x0002781201007387 */ /* 0x0001e60000100a00 */
[----:B0-----:R-:W3:Y:S01]  /*3cbb0*/  LDL.LU.64 R18, [R1+0x26b8] ;  /* 0x0026b80001127983 */ /* 0x001ee20000300a00 */
[----:B------:R-:W3:Y:S02]  /*3cbc0*/  LDL.LU.64 R16, [R1+0x26b0] ;  /* 0x0026b00001107983 */ /* 0x000ee40000300a00 */
[----:B------:R-:W-:Y:S02]  /*3cbd0*/  STL.64 [R1+0x2578], R10 ;  /* 0x0025780a01007387 */ /* 0x000fe40000100a00 */
[----:B----4-:R0:W-:Y:S02]  /*3cbe0*/  STL.64 [R1+0x2570], R8 ;  /* 0x0025700801007387 */ /* 0x0101e40000100a00 */
[----:B0-----:R-:W2:Y:S01]  /*3cbf0*/  LDL.LU R8, [R1+0x250] ;  /* 0x0002500001087983 */ /* 0x001ea20000300800 */
[----:B------:R-:W2:Y:S02]  /*3cc00*/  LDL.LU R9, [R1+0x254] ;  /* 0x0002540001097983 */ /* 0x000ea40000300800 */
[----:B------:R-:W2:Y:S02]  /*3cc10*/  LDL.LU R10, [R1+0x258] ;  /* 0x00025800010a7983 */ /* 0x000ea40000300800 */
[----:B------:R-:W2:Y:S01]  /*3cc20*/  LDL.LU R11, [R1+0x25c] ;  /* 0x00025c00010b7983 */ /* 0x000ea20000300800 */
[C---:B---3--:R-:W-:Y:S11]  /*3cc30*/  HMMA.16816.F32.BF16 R16, R20.reuse, R6, R16 ;  /* 0x000000061410723c */ /* 0x048ff60000041810 */
[----:B------:R-:W-:Y:S11]  /*3cc40*/  @!UPT UIADD3 URZ, URZ, URZ, URZ ;  /* 0x0000003f3f3ff290 */ /* 0x000ff6000fffe03f */
[----:B------:R-:W-:Y:S01]  /*3cc50*/  @!UPT UIADD3 URZ, URZ, URZ, URZ ;  /* 0x0000003f3f3ff290 */ /* 0x000fe2000fffe03f */
[----:B------:R-:W-:Y:S01]  /*3cc60*/  STL.64 [R1+0x260], R16 ;  /* 0x0002601001007387 */ /* 0x000fe20000100a00 */
[----:B------:R0:W-:Y:S03]  /*3cc70*/  STL.64 [R1+0x268], R18 ;  /* 0x0002681201007387 */ /* 0x0001e60000100a00 */
[----:B0-----:R-:W2:Y:S01]  /*3cc80*/  LDL.LU.64 R18, [R1+0x26a8] ;  /* 0x0026a80001127983 */ /* 0x001ea20000300a00 */
[----:B------:R-:W-:Y:S02]  /*3cc90*/  STL.64 [R1+0x2630], R6 ;  /* 0x0026300601007387 */ /* 0x000fe40000100a00 */
[----:B------:R-:W3:Y:S01]  /*3cca0*/  LDL.LU R16, [R1+0x20] ;  /* 0x0000200001107983 */ /* 0x000ee20000300800 */
[----:B--2---:R-:W-:Y:S11]  /*3ccb0*/  HMMA.16816.F32.BF16 R8, R20, R18, R8 ;  /* 0x000000121408723c */ /* 0x004ff60000041808 */
[----:B------:R-:W-:Y:S11]  /*3ccc0*/  @!UPT UIADD3 URZ, URZ, URZ, URZ ;  /* 0x0000003f3f3ff290 */ /* 0x000ff6000fffe03f */
[----:B------:R-:W-:Y:S01]  /*3ccd0*/  @!UPT UIADD3 URZ, URZ, URZ, URZ ;  /* 0x0000003f3f3ff290 */ /* 0x000fe2000fffe03f */
[----:B------:R-:W-:Y:S01]  /*3cce0*/  STL.64 [R1+0x250], R8 ;  /* 0x0002500801007387 */ /* 0x000fe20000100a00 */
[----:B------:R0:W-:Y:S02]  /*3ccf0*/  STL.64 [R1+0x258], R10 ;  /* 0x0002580a01007387 */ /* 0x0001e40000100a00 */
[----:B------:R-:W3:Y:S02]  /*3cd00*/  LDL.LU R17, [R1+0x24] ;  /* 0x0000240001117983 */ /* 0x000ee40000300800 */
[----:B------:R-:W2:Y:S02]  /*3cd10*/  LDL.LU R18, [R1+0x28] ;  /* 0x0000280001127983 */ /* 0x000ea40000300800 */
[----:B------:R-:W-:Y:S02]  /*3cd20*/  IMAD.MOV.U32 R19, RZ, RZ, R2 ;  /* 0x000000ffff137224 */ /* 0x000fe400078e0002 */
[----:B------:R-:W4:Y:S01]  /*3cd30*/  LDL.LU R2, [R1+0x26a4] ;  /* 0x0026a40001027983 */ /* 0x000f220000300800 */
[----:B0-----:R-:W-:Y:S01]  /*3cd40*/  MOV R10, R15 ;  /* 0x0000000f000a7202 */ /* 0x001fe20000000f00 */
[----:B------:R-:W-:-:S02]  /*3cd50*/  IMAD.MOV.U32 R11, RZ, RZ, R14 ;  /* 0x000000ffff0b7224 */ /* 0x000fc400078e000e */
[----:B--2---:R-:W-:Y:S01]  /*3cd60*/  STL.64 [R1+0x2588], R18 ;  /* 0x0025881201007387 */ /* 0x004fe20000100a00 */
[----:B---3--:R0:W-:Y:S02]  /*3cd70*/  STL.64 [R1+0x2580], R16 ;  /* 0x0025801001007387 */ /* 0x0081e40000100a00 */
[----:B------:R-:W-:Y:S01]  /*3cd80*/  STL.64 [R1+0x2590], R10 ;  /* 0x0025900a01007387 */ /* 0x000fe20000100a00 */
[----:B0-----:R-:W2:Y:S01]  /*3cd90*/  LDL.LU R16, [R1+0x30] ;  /* 0x0000300001107983 */ /* 0x001ea20000300800 */
[----:B------:R-:W2:Y:S02]  /*3cda0*/  LDL.LU R17, [R1+0x34] ;  /* 0x0000340001117983 */ /* 0x000ea40000300800 */
[----:B------:R-:W3:Y:S01]  /*3cdb0*/  LDL.LU R18, [R1+0x38] ;  /* 0x0000380001127983 */ /* 0x000ee20000300800 */
[----:B----4-:R-:W-:Y:S02]  /*3cdc0*/  MOV R19, R2 ;  /* 0x0000000200137202 */ /* 0x010fe40000000f00 */
[----:B------:R-:W4:Y:S04]  /*3cdd0*/  LDL.LU R2, [R1+0x26a0] ;  /* 0x0026a00001027983 */ /* 0x000f280000300800 */
[----:B---3--:R0:W-:Y:S01]  /*3cde0*/  STL.64 [R1+0x25a0], R18 ;  /* 0x0025a01201007387 */ /* 0x0081e20000100a00 */
[----:B--2---:R-:W-:Y:S02]  /*3cdf0*/  STL.64 [R1+0x2598], R16 ;  /* 0x0025981001007387 */ /* 0x004fe40000100a00 */
[----:B0-----:R-:W-:Y:S01]  /*3ce00*/  IMAD.MOV.U32 R18, RZ, RZ, R13 ;  /* 0x000000ffff127224 */ /* 0x001fe200078e000d */
[----:B------:R-:W-:-:S05]  /*3ce10*/  MOV R19, R12 ;  /* 0x0000000c00137202 */ /* 0x000fca0000000f00 */
[----:B------:R0:W-:Y:S01]  /*3ce20*/  STL.64 [R1+0x25b8], R18 ;  /* 0x0025b81201007387 */ /* 0x0001e20000100a00 */
[----:B------:R-:W2:Y:S02]  /*3ce30*/  LDL.LU R8, [R1+0x40] ;  /* 0x0000400001087983 */ /* 0x000ea40000300800 */
[----:B------:R-:W2:Y:S02]  /*3ce40*/  LDL.LU R9, [R1+0x44] ;  /* 0x0000440001097983 */ /* 0x000ea40000300800 */
[----:B------:R-:W3:Y:S02]  /*3ce50*/  LDL.LU R10, [R1+0x48] ;  /* 0x00004800010a7983 */ /* 0x000ee40000300800 */
[----:B----4-:R-:W-:Y:S02]  /*3ce60*/  IMAD.MOV.U32 R11, RZ, RZ, R2 ;  /* 0x000000ffff0b7224 */ /* 0x010fe400078e0002 */
[----:B------:R-:W4:Y:S01]  /*3ce70*/  LDL.LU R2, [R1+0x269c] ;  /* 0x00269c0001027983 */ /* 0x000f220000300800 */
[----:B0-----:R-:W-:Y:S01]  /*3ce80*/  MOV R18, R5 ;  /* 0x0000000500127202 */ /* 0x001fe20000000f00 */
[----:B------:R-:W-:-:S05]  /*3ce90*/  IMAD.MOV.U32 R19, RZ, RZ, R4 ;  /* 0x000000ffff137224 */ /* 0x000fca00078e0004 */
[----:B------:R-:W-:Y:S04]  /*3cea0*/  STL.64 [R1+0x25e0], R18 ;  /* 0x0025e01201007387 */ /* 0x000fe80000100a00 */
[----:B---3--:R-:W-:Y:S01]  /*3ceb0*/  STL.64 [R1+0x25b0], R10 ;  /* 0x0025b00a01007387 */ /* 0x008fe20000100a00 */
[----:B--2---:R0:W-:Y:S03]  /*3cec0*/  STL.64 [R1+0x25a8], R8 ;  /* 0x0025a80801007387 */ /* 0x0041e60000100a00 */
[----:B0-----:R-:W2:Y:S01]  /*3ced0*/  LDL.LU R8, [R1+0x50] ;  /* 0x0000500001087983 */ /* 0x001ea20000300800 */
[----:B------:R-:W2:Y:S02]  /*3cee0*/  LDL.LU R9, [R1+0x54] ;  /* 0x0000540001097983 */ /* 0x000ea40000300800 */
[----:B------:R-:W3:Y:S01]  /*3cef0*/  LDL.LU R10, [R1+0x58] ;  /* 0x00005800010a7983 */ /* 0x000ee20000300800 */
[----:B----4-:R-:W-:-:S02]  /*3cf00*/  MOV R11, R2 ;  /* 0x00000002000b7202 */ /* 0x010fc40000000f00 */
[----:B------:R-:W4:Y:S01]  /*3cf10*/  LDL.LU R2, [R1+0x2698] ;  /* 0x0026980001027983 */ /* 0x000f220000300800 */
[----:B------:R-:W2:Y:S03]  /*3cf20*/  LDL.LU.64 R26, [R1+0x148] ;  /* 0x00014800011a7983 */ /* 0x000ea60000300a00 */
[----:B--2---:R-:W-:Y:S01]  /*3cf30*/  STL.64 [R1+0x2600], R26 ;  /* 0x0026001a01007387 */ /* 0x004fe20000100a00 */
[----:B------:R-:W2:Y:S02]  /*3cf40*/  LDL.LU R16, [R1+0x70] ;  /* 0x0000700001107983 */ /* 0x000ea40000300800 */
[----:B------:R-:W2:Y:S02]  /*3cf50*/  LDL.LU R17, [R1+0x74] ;  /* 0x0000740001117983 */ /* 0x000ea40000300800 */
[----:B------:R-:W2:Y:S01]  /*3cf60*/  LDL.LU R18, [R1+0x78] ;  /* 0x0000780001127983 */ /* 0x000ea20000300800 */
[----:B------:R-:W2:Y:S01]  /*3cf70*/  LDL.LU R19, [R1+0x7c] ;  /* 0x00007c0001137983 */ /* 0x000ea20000300800 */
[----:B------:R-:W2:Y:S02]  /*3cf80*/  LDL.LU R12, [R1+0x90] ;  /* 0x00009000010c7983 */ /* 0x000ea40000300800 */
[----:B------:R-:W2:Y:S02]  /*3cf90*/  LDL.LU R13, [R1+0x94] ;  /* 0x00009400010d7983 */ /* 0x000ea40000300800 */
[----:B------:R-:W2:Y:S01]  /*3cfa0*/  LDL.LU R14, [R1+0x98] ;  /* 0x00009800010e7983 */ /* 0x000ea20000300800 */
[----:B------:R-:W2:Y:S01]  /*3cfb0*/  LDL.LU R15, [R1+0x9c] ;  /* 0x00009c00010f7983 */ /* 0x000ea20000300800 */
[----:B------:R-:W2:Y:S02]  /*3cfc0*/  LDL.LU R4, [R1+0xb0] ;  /* 0x0000b00001047983 */ /* 0x000ea40000300800 */
[----:B------:R-:W2:Y:S02]  /*3cfd0*/  LDL.LU R5, [R1+0xb4] ;  /* 0x0000b40001057983 */ /* 0x000ea40000300800 */
[----:B------:R-:W2:Y:S01]  /*3cfe0*/  LDL.LU R6, [R1+0xb8] ;  /* 0x0000b80001067983 */ /* 0x000ea20000300800 */
[----:B------:R-:W2:Y:S04]  /*3cff0*/  LDL.LU R7, [R1+0xbc] ;  /* 0x0000bc0001077983 */ /* 0x000ea80000300800 */
[----:B--2---:R0:W-:Y:S01]  /*3d000*/  STL.64 [R1+0x2640], R6 ;  /* 0x0026400601007387 */ /* 0x0041e20000100a00 */
[----:B------:R-:W-:Y:S02]  /*3d010*/  STL.64 [R1+0x2638], R4 ;  /* 0x0026380401007387 */ /* 0x000fe40000100a00 */
[----:B0-----:R-:W-:Y:S01]  /*3d020*/  IMAD.MOV.U32 R6, RZ, RZ, R25 ;  /* 0x000000ffff067224 */ /* 0x001fe200078e0019 */
[----:B------:R-:W-:-:S05]  /*3d030*/  MOV R7, R24 ;  /* 0x0000001800077202 */ /* 0x000fca0000000f00 */
[----:B------:R0:W-:Y:S04]  /*3d040*/  STL.64 [R1+0x2650], R6 ;  /* 0x0026500601007387 */ /* 0x0001e80000100a00 */
[----:B0-----:R-:W2:Y:S04]  /*3d050*/  LDL.LU.64 R6, [R1+0x198] ;  /* 0x0001980001067983 */ /* 0x001ea80000300a00 */
[----:B--2---:R0:W-:Y:S02]  /*3d060*/  STL.64 [R1+0x2668], R6 ;  /* 0x0026680601007387 */ /* 0x0041e40000100a00 */
[----:B0-----:R-:W-:Y:S01]  /*3d070*/  IMAD.MOV.U32 R6, RZ, RZ, R3 ;  /* 0x000000ffff067224 */ /* 0x001fe200078e0003 */
[----:B------:R-:W-:-:S05]  /*3d080*/  MOV R7, R0 ;  /* 0x0000000000077202 */ /* 0x000fca0000000f00 */
[----:B------:R-:W-:Y:S01]  /*3d090*/  STL.64 [R1+0x2680], R6 ;  /* 0x0026800601007387 */ /* 0x000fe20000100a00 */
[----:B------:R0:W-:Y:S02]  /*3d0a0*/  STL.64 [R1+0x2618], R14 ;  /* 0x0026180e01007387 */ /* 0x0001e40000100a00 */
[----:B------:R-:W-:Y:S01]  /*3d0b0*/  STL.64 [R1+0x2610], R12 ;  /* 0x0026100c01007387 */ /* 0x000fe20000100a00 */
[----:B0-----:R-:W2:Y:S04]  /*3d0c0*/  LDL.LU.64 R14, [R1+0x168] ;  /* 0x00016800010e7983 */ /* 0x001ea80000300a00 */
[----:B--2---:R0:W-:Y:S04]  /*3d0d0*/  STL.64 [R1+0x2628], R14 ;  /* 0x0026280e01007387 */ /* 0x0041e80000100a00 */
[----:B0-----:R-:W2:Y:S04]  /*3d0e0*/  LDL.LU.64 R14, [R1+0x178] ;  /* 0x00017800010e7983 */ /* 0x001ea80000300a00 */
[----:B--2---:R0:W-:Y:S01]  /*3d0f0*/  STL.64 [R1+0x2648], R14 ;  /* 0x0026480e01007387 */ /* 0x0041e20000100a00 */
[----:B------:R-:W2:Y:S02]  /*3d100*/  LDL.LU R12, [R1+0xc0] ;  /* 0x0000c000010c7983 */ /* 0x000ea40000300800 */
[----:B------:R-:W2:Y:S01]  /*3d110*/  LDL.LU R13, [R1+0xc4] ;  /* 0x0000c400010d7983 */ /* 0x000ea20000300800 */
[----:B0-----:R-:W2:Y:S01]  /*3d120*/  LDL.LU R14, [R1+0xc8] ;  /* 0x0000c800010e7983 */ /* 0x001ea20000300800 */
[----:B------:R-:W2:Y:S02]  /*3d130*/  LDL.LU R15, [R1+0xcc] ;  /* 0x0000cc00010f7983 */ /* 0x000ea40000300800 */
[----:B------:R-:W3:Y:S01]  /*3d140*/  LDL.LU.64 R6, [R1+0x1c8] ;  /* 0x0001c80001067983 */ /* 0x000ee20000300a00 */
        /* <DEDUP_REMOVED lines=18> */
[----:B------:R-:W4:Y:S01]  /*3d270*/  LDL.LU.64 R26, [R1+0x158] ;  /* 0x00015800011a7983 */ /* 0x000f220000300a00 */
[----:B---3--:R-:W-:Y:S01]  /*3d280*/  MOV R3, R6 ;  /* 0x0000000600037202 */ /* 0x008fe20000000f00 */
[----:B------:R-:W-:Y:S01]  /*3d290*/  IMAD.MOV.U32 R29, RZ, RZ, R7 ;  /* 0x000000ffff1d7224 */ /* 0x000fe200078e0007 */
[C---:B--2---:R-:W-:Y:S01]  /*3d2a0*/  HMMA.16816.F32.BF16 R12, R20.reuse, R6, R12 ;  /* 0x00000006140c723c */ /* 0x044fe2000004180c */
[----:B----4-:R0:W-:Y:S01]  /*3d2b0*/  STL.64 [R1+0x2620], R26 ;  /* 0x0026201a01007387 */ /* 0x0101e20000100a00 */
[----:B------:R-:W2:Y:S02]  /*3d2c0*/  LDL.LU R24, [R1+0xa0] ;  /* 0x0000a00001187983 */ /* 0x000ea40000300800 */
[----:B------:R-:W2:Y:S01]  /*3d2d0*/  LDL.LU R25, [R1+0xa4] ;  /* 0x0000a40001197983 */ /* 0x000ea20000300800 */
[----:B0-----:R-:W2:Y:S01]  /*3d2e0*/  LDL.LU R26, [R1+0xa8] ;  /* 0x0000a800011a7983 */ /* 0x001ea20000300800 */
[----:B------:R-:W2:Y:S02]  /*3d2f0*/  LDL.LU R27, [R1+0xac] ;  /* 0x0000ac00011b7983 */ /* 0x000ea40000300800 */
[----:B------:R-:W-:Y:S02]  /*3d300*/  STL.64 [R1+0x25f8], R18 ;  /* 0x0025f81201007387 */ /* 0x000fe40000100a00 */
[----:B------:R0:W-:Y:S02]  /*3d310*/  STL.64 [R1+0x25f0], R16 ;  /* 0x0025f01001007387 */ /* 0x0001e40000100a00 */
[----:B0-----:R-:W3:Y:S01]  /*3d320*/  LDL.LU R16, [R1+0x80] ;  /* 0x0000800001107983 */ /* 0x001ee20000300800 */
[----:B------:R-:W3:Y:S02]  /*3d330*/  LDL.LU R17, [R1+0x84] ;  /* 0x0000840001117983 */ /* 0x000ee40000300800 */
[----:B------:R-:W3:Y:S02]  /*3d340*/  LDL.LU R18, [R1+0x88] ;  /* 0x0000880001127983 */ /* 0x000ee40000300800 */
[----:B------:R-:W3:Y:S01]  /*3d350*/  LDL.LU R19, [R1+0x8c] ;  /* 0x00008c0001137983 */ /* 0x000ee20000300800 */
[----:B------:R-:W-:Y:S01]  /*3d360*/  STL.64 [R1+0x25c8], R10 ;  /* 0x0025c80a01007387 */ /* 0x000fe20000100a00 */
[----:B------:R0:W-:Y:S03]  /*3d370*/  STL.64 [R1+0x25c0], R8 ;  /* 0x0025c00801007387 */ /* 0x0001e60000100a00 */
[----:B0-----:R-:W4:Y:S01]  /*3d380*/  LDL.LU R8, [R1+0x60] ;  /* 0x0000600001087983 */ /* 0x001f220000300800 */
[----:B------:R-:W4:Y:S02]  /*3d390*/  LDL.LU R9, [R1+0x64] ;  /* 0x0000640001097983 */ /* 0x000f240000300800 */
[----:B------:R-:W4:Y:S02]  /*3d3a0*/  LDL.LU R10, [R1+0x68] ;  /* 0x00006800010a7983 */ /* 0x000f240000300800 */
[----:B------:R-:W-:Y:S01]  /*3d3b0*/  STL.64 [R1+0x5e0], R12 ;  /* 0x0005e00c01007387 */ /* 0x000fe20000100a00 */
[----:B------:R0:W-:Y:S04]  /*3d3c0*/  STL.64 [R1+0x5e8], R14 ;  /* 0x0005e80e01007387 */ /* 0x0001e80000100a00 */
        /* <DEDUP_REMOVED lines=12> */
[C---:B--2---:R-:W-:Y:S01]  /*3d490*/  HMMA.16816.F32.BF16 R12, R20.reuse, R6, R12 ;  /* 0x00000006140c723c */ /* 0x044fe2000004180c */
[----:B------:R-:W-:Y:S01]  /*3d4a0*/  MOV R29, R6 ;  /* 0x00000006001d7202 */ /* 0x000fe20000000f00 */
[----:B------:R-:W-:Y:S11]  /*3d4b0*/  IMAD.MOV.U32 R3, RZ, RZ, R7 ;  /* 0x000000ffff037224 */ /* 0x000ff600078e0007 */
        /* <DEDUP_REMOVED lines=9> */
[----:B------:R-:W2:Y:S11]  /*3d550*/  LDL.LU.64 R14, [R1+0x2648] ;  /* 0x00264800010e7983 */ /* 0x000eb60000300a00 */
[----:B------:R-:W-:Y:S09]  /*3d560*/  @!UPT UIADD3 URZ, URZ, URZ, URZ ;  /* 0x0000003f3f3ff290 */ /* 0x000ff2000fffe03f */
[----:B------:R-:W-:Y:S01]  /*3d570*/  STL.64 [R1+0x220], R4 ;  /* 0x0002200401007387 */ /* 0x000fe20000100a00 */
[----:B------:R0:W-:Y:S03]  /*3d580*/  STL.64 [R1+0x228], R6 ;  /* 0x0002280601007387 */ /* 0x0001e60000100a00 */
[----:B0-----:R-:W2:Y:S01]  /*3d590*/  LDL.LU.64 R6, [R1+0x2640] ;  /* 0x0026400001067983 */ /* 0x001ea20000300a00 */
[----:B------:R-:W2:Y:S02]  /*3d5a0*/  LDL.LU.64 R4, [R1+0x2638] ;  /* 0x0026380001047983 */ /* 0x000ea40000300a00 */
[C---:B--2---:R-:W-:Y:S11]  /*3d5b0*/  HMMA.16816.F32.BF16 R4, R20.reuse, R14, R4 ;  /* 0x0000000e1404723c */ /* 0x044ff60000041804 */
[----:B------:R-:W-:Y:S11]  /*3d5c0*/  @!UPT UIADD3 URZ, URZ, URZ, URZ ;  /* 0x0000003f3f3ff290 */ /* 0x000ff6000fffe03f */
[----:B------:R-:W-:Y:S01]  /*3d5d0*/  @!UPT UIADD3 URZ, URZ, URZ, URZ ;  /* 0x0000003f3f3ff290 */ /* 0x000fe2000fffe03f */
[----:B------:R0:W-:Y:S01]  /*3d5e0*/  STL.64 [R1+0x5d0], R4 ;  /* 0x0005d00401007387 */ /* 0x0001e20000100a00 */
[----:B------:R1:W-:Y:S01]  /*3d5f0*/  STL.64 [R1+0x5d8], R6 ;  /* 0x0005d80601007387 */ /* 0x0003e20000100a00 */
[----:B0-----:R-:W-:Y:S02]  /*3d600*/  MOV R5, R14 ;  /* 0x0000000e00057202 */ /* 0x001fe40000000f00 */
[----:B-1----:R-:W2:Y:S01]  /*3d610*/  LDL.LU.64 R6, [R1+0x2630] ;  /* 0x0026300001067983 */ /* 0x002ea20000300a00 */
[----:B------:R-:W-:Y:S02]  /*3d620*/  IMAD.MOV.U32 R4, RZ, RZ, R15 ;  /* 0x000000ffff047224 */ /* 0x000fe400078e000f */
[----:B------:R-:W2:Y:S02]  /*3d630*/  LDL.LU.64 R14, [R1+0x2628] ;  /* 0x00262800010e7983 */ /* 0x000ea40000300a00 */
[----:B------:R-:W-:Y:S01]  /*3d640*/  IMAD.MOV.U32 R11, RZ, RZ, R2 ;  /* 0x000000ffff0b7224 */ /* 0x000fe200078e0002 */
        /* <DEDUP_REMOVED lines=17> */
[----:B------:R-:W3:Y:S02]  /*3d760*/  LDL.LU.64 R26, [R1+0x2600] ;  /* 0x00260000011a7983 */ /* 0x000ee40000300a00 */
[C---:B---3--:R-:W-:Y:S01]  /*3d770*/  HMMA.16816.F32.BF16 R16, R20.reuse, R26, R16 ;  /* 0x0000001a1410723c */ /* 0x048fe20000041810 */
[----:B------:R-:W-:Y:S01]  /*3d780*/  MOV R3, R26 ;  /* 0x0000001a00037202 */ /* 0x000fe20000000f00 */
[----:B------:R-:W-:Y:S11]  /*3d790*/  IMAD.MOV.U32 R29, RZ, RZ, R27 ;  /* 0x000000ffff1d7224 */ /* 0x000ff600078e001b */
[----:B------:R-:W-:Y:S10]  /*3d7a0*/  @!UPT UIADD3 URZ, URZ, URZ, URZ ;  /* 0x0000003f3f3ff290 */ /* 0x000ff4000fffe03f */
[----:B------:R-:W-:Y:S01]  /*3d7b0*/  STL.64 [R1+0x5a0], R16 ;  /* 0x0005a01001007387 */ /* 0x000fe20000100a00 */
[----:B------:R0:W-:Y:S03]  /*3d7c0*/  STL.64 [R1+0x5a8], R18 ;  /* 0x0005a81201007387 */ /* 0x0001e60000100a00 */
[----:B0-----:R-:W3:Y:S01]  /*3d7d0*/  LDL.LU.64 R18, [R1+0x25f8] ;  /* 0x0025f80001127983 */ /* 0x001ee20000300a00 */
[----:B------:R-:W3:Y:S02]  /*3d7e0*/  LDL.LU.64 R16, [R1+0x25f0] ;  /* 0x0025f00001107983 */ /* 0x000ee40000300a00 */
[----:B------:R-:W3:Y:S02]  /*3d7f0*/  LDL.LU.64 R26, [R1+0x25e8] ;  /* 0x0025e800011a7983 */ /* 0x000ee40000300a00 */
[----:B---3--:R-:W-:Y:S01]  /*3d800*/  HMMA.16816.F32.BF16 R20, R20, R26, R16 ;  /* 0x0000001a1414723c */ /* 0x008fe20000041810 */
[----:B------:R-:W4:Y:S01]  /*3d810*/  LDL.LU.64 R18, [R1+0x25e0] ;  /* 0x0025e00001127983 */ /* 0x000f220000300a00 */
[----:B------:R-:W4:Y:S02]  /*3d820*/  LDL.LU.64 R26, [R1+0x25d8] ;  /* 0x0025d800011a7983 */ /* 0x000f240000300a00 */
[----:B------:R-:W4:Y:S11]  /*3d830*/  LDL.LU.64 R24, [R1+0x25d0] ;  /* 0x0025d00001187983 */ /* 0x000f360000300a00 */
[----:B------:R-:W-:Y:S08]  /*3d840*/  @!UPT UIADD3 URZ, URZ, URZ, URZ ;  /* 0x0000003f3f3ff290 */ /* 0x000ff0000fffe03f */
[----:B------:R-:W-:Y:S01]  /*3d850*/  STL.64 [R1+0x590], R20 ;  /* 0x0005901401007387 */ /* 0x000fe20000100a00 */
[----:B------:R-:W-:Y:S01]  /*3d860*/  STL.64 [R1+0x598], R22 ;  /* 0x0005981601007387 */ /* 0x000fe20000100a00 */
[C---:B----4-:R-:W-:Y:S02]  /*3d870*/  HMMA.16816.F32.BF16 R16, R24.reuse, R18, R8 ;  /* 0x000000121810723c */ /* 0x050fe40000041808 */
[----:B------:R-:W3:Y:S01]  /*3d880*/  LDL.LU.64 R10, [R1+0x25c8] ;  /* 0x0025c800010a7983 */ /* 0x000ee20000300a00 */
[----:B------:R-:W3:Y:S11]  /*3d890*/  LDL.LU.64 R8, [R1+0x25c0] ;  /* 0x0025c00001087983 */ /* 0x000ef60000300a00 */
[----:B------:R-:W-:Y:S09]  /*3d8a0*/  @!UPT UIADD3 URZ, URZ, URZ, URZ ;  /* 0x0000003f3f3ff290 */ /* 0x000ff2000fffe03f */
[----:B------:R-:W-:Y:S01]  /*3d8b0*/  STL.64 [R1+0x580], R16 ;  /* 0x0005801001007387 */ /* 0x000fe20000100a00 */
[----:B------:R0:W-:Y:S03]  /*3d8c0*/  STL.64 [R1+0x588], R18 ;  /* 0x0005881201007387 */ /* 0x0001e60000100a00 */
[----:B0-----:R-:W3:Y:S01]  /*3d8d0*/  LDL.LU.64 R18, [R1+0x25b8] ;  /* 0x0025b80001127983 */ /* 0x001ee20000300a00 */
[----:B--2---:R-:W-:Y:S01]  /*3d8e0*/  MOV R22, R15 ;  /* 0x0000000f00167202 */ /* 0x004fe20000000f00 */
[----:B------:R-:W-:Y:S01]  /*3d8f0*/  IMAD.MOV.U32 R23, RZ, RZ, R14 ;  /* 0x000000ffff177224 */ /* 0x000fe200078e000e */
[C---:B---3--:R-:W-:Y:S01]  /*3d900*/  HMMA.16816.F32.BF16 R16, R24.reuse, R18, R8 ;  /* 0x000000121810723c */ /* 0x048fe20000041808 */
[----:B------:R-:W2:Y:S01]  /*3d910*/  LDL.LU.64 R10, [R1+0x25b0] ;  /* 0x0025b000010a7983 */ /* 0x000ea20000300a00 */
[----:B------:R-:W2:Y:S11]  /*3d920*/  LDL.LU.64 R8, [R1+0x25a8] ;  /* 0x0025a80001087983 */ /* 0x000eb60000300a00 */
[----:B------:R-:W-:Y:S10]  /*3d930*/  @!UPT UIADD3 URZ, URZ, URZ, URZ ;  /* 0x0000003f3f3ff290 */ /* 0x000ff4000fffe03f */
[----:B------:R-:W-:Y:S01]  /*3d940*/  STL.64 [R1+0x570], R16 ;  /* 0x0005701001007387 */ /* 0x000fe20000100a00 */
[----:B------:R0:W-:Y:S03]  /*3d950*/  STL.64 [R1+0x578], R18 ;  /* 0x0005781201007387 */ /* 0x0001e60000100a00 */
[----:B0-----:R-:W3:Y:S01]  /*3d960*/  LDL.LU.64 R18, [R1+0x25a0] ;  /* 0x0025a00001127983 */ /* 0x001ee20000300a00 */
[----:B------:R-:W3:Y:S01]  /*3d970*/  LDL.LU.64 R16, [R1+0x2598] ;  /* 0x0025980001107983 */ /* 0x000ee20000300a00 */
[C---:B--2---:R-:W-:Y:S02]  /*3d980*/  HMMA.16816.F32.BF16 R20, R24.reuse, R22, R8 ;  /* 0x000000161814723c */ /* 0x044fe40000041808 */
[----:B------:R-:W3:Y:S11]  /*3d990*/  LDL.LU.64 R10, [R1+0x2590] ;  /* 0x00259000010a7983 */ /* 0x000ef60000300a00 */
[----:B------:R-:W-:Y:S10]  /*3d9a0*/  @!UPT UIADD3 URZ, URZ, URZ, URZ ;  /* 0x0000003f3f3ff290 */ /* 0x000ff4000fffe03f */
[----:B------:R-:W-:Y:S01]  /*3d9b0*/  STL.64 [R1+0x560], R20 ;  /* 0x0005601401007387 */ /* 0x000fe20000100a00 */
[----:B------:R-:W-:Y:S01]  /*3d9c0*/  STL.64 [R1+0x568], R22 ;  /* 0x0005681601007387 */ /* 0x000fe20000100a00 */
[C---:B---3--:R-:W-:Y:S02]  /*3d9d0*/  HMMA.16816.F32.BF16 R8, R24.reuse, R10, R16 ;  /* 0x0000000a1808723c */ /* 0x048fe40000041810 */
[----:B------:R-:W2:Y:S01]  /*3d9e0*/  LDL.LU.64 R18, [R1+0x2588] ;  /* 0x0025880001127983 */ /* 0x000ea20000300a00 */
[----:B------:R-:W2:Y:S11]  /*3d9f0*/  LDL.LU.64 R16, [R1+0x2580] ;  /* 0x0025800001107983 */ /* 0x000eb60000300a00 */
[----:B------:R-:W-:Y:S09]  /*3da00*/  @!UPT UIADD3 URZ, URZ, URZ, URZ ;  /* 0x0000003f3f3ff290 */ /* 0x000ff2000fffe03f */
[----:B------:R-:W-:Y:S01]  /*3da10*/  STL.64 [R1+0x550], R8 ;  /* 0x0005500801007387 */ /* 0x000fe20000100a00 */
[----:B------:R0:W-:Y:S03]  /*3da20*/  STL.64 [R1+0x558], R10 ;  /* 0x0005580a01007387 */ /* 0x0001e60000100a00 */
[----:B0-----:R-:W2:Y:S01]  /*3da30*/  LDL.LU.64 R10, [R1+0x2578] ;  /* 0x00257800010a7983 */ /* 0x001ea20000300a00 */
[----:B------:R-:W3:Y:S01]  /*3da40*/  LDL.LU.64 R8, [R1+0x2570] ;  /* 0x0025700001087983 */ /* 0x000ee20000300a00 */
[----:B--2---:R-:W-:Y:S02]  /*3da50*/  HMMA.16816.F32.BF16 R16, R24, R10, R16 ;  /* 0x0000000a1810723c */ /* 0x004fe40000041810 */
[----:B---3--:R0:W-:Y:S04]  /*3da60*/  STL.64 [R1+0x2558], R8 ;  /* 0x0025580801007387 */ /* 0x0081e80000100a00 */
[----:B0-----:R-:W2:Y:S11]  /*3da70*/  LDL.LU R8, [R1+0xd0] ;  /* 0x0000d00001087983 */ /* 0x001eb60000300800 */
[----:B------:R-:W-:Y:S06]  /*3da80*/  @!UPT UIADD3 URZ, URZ, URZ, URZ ;  /* 0x0000003f3f3ff290 */ /* 0x000fec000fffe03f */
[----:B------:R0:W-:Y:S01]  /*3da90*/  STL.64 [R1+0x540], R16 ;  /* 0x0005401001007387 */ /* 0x0001e20000100a00 */
[----:B------:R1:W-:Y:S02]  /*3daa0*/  STL.64 [R1+0x548], R18 ;  /* 0x0005481201007387 */ /* 0x0003e40000100a00 */
[----:B------:R-:W2:Y:S02]  /*3dab0*/  LDL.LU R9, [R1+0xd4] ;  /* 0x0000d40001097983 */ /* 0x000ea40000300800 */
[----:B------:R-:W3:Y:S01]  /*3dac0*/  LDL.LU R10, [R1+0xd8] ;  /* 0x0000d800010a7983 */ /* 0x000ee20000300800 */
[----:B------:R-:W3:Y:S04]  /*3dad0*/  LDL.LU R11, [R1+0xdc] ;  /* 0x0000dc00010b7983 */ /* 0x000ee80000300800 */
[----:B------:R-:W4:Y:S04]  /*3dae0*/  S2R R28, SR_TID.X ;  /* 0x00000000001c7919 */ /* 0x000f280000002100 */
[----:B0-----:R-:W0:Y:S04]  /*3daf0*/  S2R R17, SR_TID.X ;  /* 0x0000000000117919 */ /* 0x001e280000002100 */
[----:B-1----:R-:W1:Y:S04]  /*3db00*/  S2R R18, SR_TID.X ;  /* 0x0000000000127919 */ /* 0x002e680000002100 */
[----:B---3--:R-:W-:Y:S01]  /*3db10*/  STL.64 [R1+0x2568], R10 ;  /* 0x0025680a01007387 */ /* 0x008fe20000100a00 */
[----:B--2---:R2:W-:Y:S03]  /*3db20*/  STL.64 [R1+0x2560], R8 ;  /* 0x0025600801007387 */ /* 0x0045e60000100a00 */
[----:B--2---:R-:W2:Y:S01]  /*3db30*/  LDL.LU R8, [R1+0x10] ;  /* 0x0000100001087983 */ /* 0x004ea20000300800 */
[----:B------:R-:W2:Y:S02]  /*3db40*/  LDL.LU R9, [R1+0x14] ;  /* 0x0000140001097983 */ /* 0x000ea40000300800 */
[----:B------:R-:W2:Y:S02]  /*3db50*/  LDL.LU R10, [R1+0x18] ;  /* 0x00001800010a7983 */ /* 0x000ea40000300800 */
[----:B------:R-:W2:Y:S01]  /*3db60*/  LDL.LU R11, [R1+0x1c] ;  /* 0x00001c00010b7983 */ /* 0x000ea20000300800 */
[----:B----4-:R-:W-:-:S02]  /*3db70*/  LOP3.LUT R22, R28, 0x7, RZ, 0xc0, !PT ;  /* 0x000000071c167812 */ /* 0x010fc400078ec0ff */
[C---:B0-----:R-:W-:Y:S02]  /*3db80*/  SHF.L.U32 R16, R17.reuse, 0x1, RZ ;  /* 0x0000000111107819 */ /* 0x041fe400000006ff */
[C---:B------:R-:W-:Y:S01]  /*3db90*/  LOP3.LUT R19, R17.reuse, 0x7, RZ, 0xc0, !PT ;  /* 0x0000000711137812 */ /* 0x040fe200078ec0ff */
[----:B------:R-:W-:Y:S01]  /*3dba0*/  IMAD.SHL.U32 R15, R22, 0x10, RZ ;  /* 0x00000010160f7824 */ /* 0x000fe200078e00ff */
[----:B------:R-:W-:-:S04]  /*3dbb0*/  SHF.L.U32 R17, R17, 0x7, RZ ;  /* 0x0000000711117819 */ /* 0x000fc800000006ff */
[----:B------:R-:W-:Y:S01]  /*3dbc0*/  LOP3.LUT R15, R15, 0x30, R16, 0x78, !PT ;  /* 0x000000300f0f7812 */ /* 0x000fe200078e7810 */
[----:B------:R-:W-:Y:S01]  /*3dbd0*/  IMAD.SHL.U32 R16, R19, 0x10, RZ ;  /* 0x0000001013107824 */ /* 0x000fe200078e00ff */
[----:B-1----:R-:W-:-:S04]  /*3dbe0*/  LOP3.LUT R19, R18, 0x60, RZ, 0xc0, !PT ;  /* 0x0000006012137812 */ /* 0x002fc800078ec0ff */
[----:B------:R-:W-:Y:S02]  /*3dbf0*/  LOP3.LUT R16, R16, 0x780, R17, 0xf8, !PT ;  /* 0x0000078010107812 */ /* 0x000fe400078ef811 */
[----:B------:R-:W-:Y:S02]  /*3dc00*/  LEA R14, R22, R19, 0x2 ;  /* 0x00000013160e7211 */ /* 0x000fe400078e10ff */
[----:B------:R-:W-:-:S03]  /*3dc10*/  LOP3.LUT R16, R16, 0x10, R18, 0x78, !PT ;  /* 0x0000001010107812 */ /* 0x000fc600078e7812 */
[----:B------:R-:W-:Y:S01]  /*3dc20*/  IMAD.U32 R14, R14, 0x20, R15 ;  /* 0x000000200e0e7824 */ /* 0x000fe200078e000f */
[----:B------:R-:W-:-:S04]  /*3dc30*/  LOP3.LUT R16, R16, 0x40, RZ, 0x3c, !PT ;  /* 0x0000004010107812 */ /* 0x000fc800078e3cff */
[----:B------:R-:W-:Y:S02]  /*3dc40*/  LOP3.LUT R14, R14, 0x40, RZ, 0x3c, !PT ;  /* 0x000000400e0e7812 */ /* 0x000fe400078e3cff */
[----:B------:R-:W0:Y:S01]  /*3dc50*/  LDSM.16.M88.4 R16, [R16+0x20000] ;  /* 0x020000001010783b */ /* 0x000e220000000200 */
[C---:B--2---:R-:W-:Y:S11]  /*3dc60*/  HMMA.16816.F32.BF16 R8, R24.reuse, R6, R8 ;  /* 0x000000061808723c */ /* 0x044ff60000041808 */
[----:B------:R-:W-:Y:S11]  /*3dc70*/  @!UPT UIADD3 URZ, URZ, URZ, URZ ;  /* 0x0000003f3f3ff290 */ /* 0x000ff6000fffe03f */
[----:B------:R-:W-:Y:S01]  /*3dc80*/  @!UPT UIADD3 URZ, URZ, URZ, URZ ;  /* 0x0000003f3f3ff290 */ /* 0x000fe2000fffe03f */
[----:B------:R-:W-:Y:S01]  /*3dc90*/  STL.64 [R1+0x530], R8 ;  /* 0x0005300801007387 */ /* 0x000fe20000100a00 */
[----:B------:R-:W-:Y:S02]  /*3dca0*/  STL.64 [R1+0x538], R10 ;  /* 0x0005380a01007387 */ /* 0x000fe40000100a00 */
[----:B------:R-:W1:Y:S04]  /*3dcb0*/  LDSM.16.M88.4 R8, [R14+0x10000] ;  /* 0x010000000e08783b */ /* 0x000e680000000200 */
[----:B0-----:R0:W-:Y:S01]  /*3dcc0*/  STL.64 [R1+0x24a8], R18 ;  /* 0x0024a81201007387 */ /* 0x0011e20000100a00 */
[----:B------:R-:W-:Y:S04]  /*3dcd0*/  STL.64 [R1+0x24a0], R16 ;  /* 0x0024a01001007387 */ /* 0x000fe80000100a00 */
[----:B0-----:R-:W2:Y:S01]  /*3dce0*/  LDL.LU R18, [R1+0x128] ;  /* 0x0001280001127983 */ /* 0x001ea20000300800 */
[----:B------:R-:W2:Y:S03]  /*3dcf0*/  LDL.LU R19, [R1+0x12c] ;  /* 0x00012c0001137983 */ /* 0x000ea60000300800 */
[----:B-1----:R-:W-:Y:S01]  /*3dd00*/  STL.64 [R1+0xc0], R8 ;  /* 0x0000c00801007387 */ /* 0x002fe20000100a00 */
[----:B------:R-:W-:Y:S02]  /*3dd10*/  STL.64 [R1+0xc8], R10 ;  /* 0x0000c80a01007387 */ /* 0x000fe40000100a00 */
[----:B------:R-:W0:Y:S02]  /*3dd20*/  LDSM.16.M88.4 R8, [R14+0x11000] ;  /* 0x011000000e08783b */ /* 0x000e240000000200 */
[----:B0-----:R-:W-:Y:S02]  /*3dd30*/  STL.64 [R1+0xb0], R8 ;  /* 0x0000b00801007387 */ /* 0x001fe40000100a00 */
        /* <DEDUP_REMOVED lines=12> */
[----:B------:R0:W-:Y:S02]  /*3de00*/  STL.64 [R1+0x78], R10 ;  /* 0x0000780a01007387 */ /* 0x0001e40000100a00 */
[----:B0-----:R-:W2:Y:S01]  /*3de10*/  LDL.LU.64 R10, [R1+0x2568] ;  /* 0x00256800010a7983 */ /* 0x001ea20000300a00 */
[----:B------:R-:W2:Y:S02]  /*3de20*/  LDL.LU.64 R8, [R1+0x2560] ;  /* 0x0025600001087983 */ /* 0x000ea40000300a00 */
[----:B--2---:R-:W-:Y:S01]  /*3de30*/  HMMA.16816.F32.BF16 R16, R24, R18, R8 ;  /* 0x000000121810723c */ /* 0x004fe20000041808 */
[----:B------:R-:W2:Y:S11]  /*3de40*/  LDL.LU.64 R8, [R1+0x2558] ;  /* 0x0025580001087983 */ /* 0x000eb60000300a00 */
[----:B------:R-:W-:Y:S11]  /*3de50*/  @!UPT UIADD3 URZ, URZ, URZ, URZ ;  /* 0x0000003f3f3ff290 */ /* 0x000ff6000fffe03f */
[----:B------:R-:W-:Y:S01]  /*3de60*/  STL.64 [R1+0x520], R16 ;  /* 0x0005201001007387 */ /* 0x000fe20000100a00 */
        /* <DEDUP_REMOVED lines=20> */
[----:B0-----:R-:W-:Y:S02]  /*3dfb0*/  STL.64 [R1], R16 ;  /* 0x0000001001007387 */ /* 0x001fe40000100a00 */
[----:B------:R0:W-:Y:S02]  /*3dfc0*/  STL.64 [R1+0x8], R18 ;  /* 0x0000081201007387 */ /* 0x0001e40000100a00 */
[----:B0-----:R-:W-:Y:S01]  /*3dfd0*/  MOV R18, R3 ;  /* 0x0000000300127202 */ /* 0x001fe20000000f00 */
[----:B------:R-:W-:Y:S01]  /*3dfe0*/  IMAD.MOV.U32 R19, RZ, RZ, R29 ;  /* 0x000000ffff137224 */ /* 0x000fe200078e001d */
[----:B------:R-:W3:Y:S01]  /*3dff0*/  LDL.LU R3, [R1+0x2554] ;  /* 0x0025540001037983 */ /* 0x000ee20000300800 */
[----:B------:R-:W4:Y:S03]  /*3e000*/  LDL.LU R29, [R1+0x2550] ;  /* 0x00255000011d7983 */ /* 0x000f260000300800 */
[----:B------:R2:W-:Y:S01]  /*3e010*/  STL.64 [R1+0x24b8], R18 ;  /* 0x0024b81201007387 */ /* 0x0005e20000100a00 */
[----:B------:R-:W3:Y:S02]  /*3e020*/  LDL.LU R16, [R1+0x690] ;  /* 0x0006900001107983 */ /* 0x000ee40000300800 */
[----:B------:R-:W3:Y:S01]  /*3e030*/  LDL.LU R17, [R1+0x694] ;  /* 0x0006940001117983 */ /* 0x000ee20000300800 */
[----:B--2---:R-:W-:Y:S01]  /*3e040*/  MOV R18, R9 ;  /* 0x0000000900127202 */ /* 0x004fe20000000f00 */
[----:B------:R-:W-:-:S02]  /*3e050*/  IMAD.MOV.U32 R19, RZ, RZ, R8 ;  /* 0x000000ffff137224 */ /* 0x000fc400078e0008 */
[----:B------:R-:W0:Y:S04]  /*3e060*/  LDSM.16.M88.4 R8, [R14+0x1d000] ;  /* 0x01d000000e08783b */ /* 0x000e280000000200 */
[----:B------:R1:W-:Y:S02]  /*3e070*/  STL.64 [R1+0x24c8], R18 ;  /* 0x0024c81201007387 */ /* 0x0003e40000100a00 */
[----:B-1----:R-:W-:Y:S01]  /*3e080*/  MOV R18, R5 ;  /* 0x0000000500127202 */ /* 0x002fe20000000f00 */
[----:B------:R-:W-:Y:S02]  /*3e090*/  IMAD.MOV.U32 R19, RZ, RZ, R4 ;  /* 0x000000ffff137224 */ /* 0x000fe400078e0004 */
[----:B------:R-:W1:Y:S04]  /*3e0a0*/  LDSM.16.M88.4 R4, [R14+0x1e000] ;  /* 0x01e000000e04783b */ /* 0x000e680000000200 */
[----:B---3--:R-:W-:Y:S01]  /*3e0b0*/  STL.64 [R1+0x24c0], R16 ;  /* 0x0024c01001007387 */ /* 0x008fe20000100a00 */
[----:B------:R-:W-:Y:S02]  /*3e0c0*/  STL.64 [R1+0x24e0], R18 ;  /* 0x0024e01201007387 */ /* 0x000fe40000100a00 */
[----:B0-----:R-:W-:Y:S02]  /*3e0d0*/  STL [R1+0x2144], R10 ;  /* 0x0021440a01007387 */ /* 0x001fe40000100800 */
[----:B------:R-:W-:Y:S01]  /*3e0e0*/  STL [R1+0x2140], R11 ;  /* 0x0021400b01007387 */ /* 0x000fe20000100800 */
[----:B-1----:R-:W-:Y:S01]  /*3e0f0*/  STL [R1+0x1fec], R6 ;  /* 0x001fec0601007387 */ /* 0x002fe20000100800 */
[----:B------:R-:W-:Y:S02]  /*3e100*/  STL [R1+0x1fe8], R7 ;  /* 0x001fe80701007387 */ /* 0x000fe40000100800 */
[----:B------:R0:W-:Y:S02]  /*3e110*/  STL.64 [R1+0x24b0], R4 ;  /* 0x0024b00401007387 */ /* 0x0001e40000100a00 */
[----:B0-----:R-:W2:Y:S01]  /*3e120*/  LDL.LU R4, [R1+0x4c0] ;  /* 0x0004c00001047983 */ /* 0x001ea20000300800 */
[----:B------:R-:W2:Y:S02]  /*3e130*/  LDL.LU R5, [R1+0x4c4] ;  /* 0x0004c40001057983 */ /* 0x000ea40000300800 */
[----:B------:R-:W3:Y:S02]  /*3e140*/  LDL.LU R6, [R1+0x4c8] ;  /* 0x0004c80001067983 */ /* 0x000ee40000300800 */
[----:B------:R-:W3:Y:S01]  /*3e150*/  LDL.LU R7, [R1+0x4cc] ;  /* 0x0004cc0001077983 */ /* 0x000ee20000300800 */
[----:B------:R-:W2:Y:S01]  /*3e160*/  LDL.LU R18, [R1+0x188] ;  /* 0x0001880001127983 */ /* 0x000ea20000300800 */
[----:B------:R-:W2:Y:S03]  /*3e170*/  LDL.LU R19, [R1+0x18c] ;  /* 0x00018c0001137983 */ /* 0x000ea60000300800 */
[----:B--2---:R4:W-:Y:S01]  /*3e180*/  STL.64 [R1+0x24f8], R18 ;  /* 0x0024f81201007387 */ /* 0x0049e20000100a00 */
[----:B---3--:R-:W-:Y:S02]  /*3e190*/  STL.64 [R1+0x24d8], R6 ;  /* 0x0024d80601007387 */ /* 0x008fe40000100a00 */
[----:B------:R0:W-:Y:S01]  /*3e1a0*/  STL.64 [R1+0x24d0], R4 ;  /* 0x0024d00401007387 */ /* 0x0001e20000100a00 */
[----:B----4-:R-:W-:Y:S01]  /*3e1b0*/  MOV R18, R29 ;  /* 0x0000001d00127202 */ /* 0x010fe20000000f00 */
[----:B------:R-:W-:Y:S01]  /*3e1c0*/  IMAD.MOV.U32 R19, RZ, RZ, R3 ;  /* 0x000000ffff137224 */ /* 0x000fe200078e0003 */
[----:B0-----:R-:W2:Y:S01]  /*3e1d0*/  LDL.LU R4, [R1+0x4e0] ;  /* 0x0004e00001047983 */ /* 0x001ea20000300800 */
[----:B------:R-:W2:Y:S02]  /*3e1e0*/  LDL.LU R5, [R1+0x4e4] ;  /* 0x0004e40001057983 */ /* 0x000ea40000300800 */
[----:B------:R-:W3:Y:S02]  /*3e1f0*/  LDL.LU R6, [R1+0x4e8] ;  /* 0x0004e80001067983 */ /* 0x000ee40000300800 */
[----:B------:R-:W3:Y:S01]  /*3e200*/  LDL.LU R7, [R1+0x4ec] ;  /* 0x0004ec0001077983 */ /* 0x000ee20000300800 */
[----:B------:R-:W4:Y:S01]  /*3e210*/  LDL.LU R29, [R1+0x254c] ;  /* 0x00254c00011d7983 */ /* 0x000f220000300800 */
[----:B------:R-:W2:Y:S02]  /*3e220*/  LDL.LU R3, [R1+0x2548] ;  /* 0x0025480001037983 */ /* 0x000ea40000300800 */
[----:B------:R0:W-:Y:S02]  /*3e230*/  STL.64 [R1+0x2510], R18 ;  /* 0x0025101201007387 */ /* 0x0001e40000100a00 */
[----:B0-----:R-:W2:Y:S01]  /*3e240*/  LDL.LU R18, [R1+0x1a8] ;  /* 0x0001a80001127983 */ /* 0x001ea20000300800 */
[----:B------:R-:W2:Y:S03]  /*3e250*/  LDL.LU R19, [R1+0x1ac] ;  /* 0x0001ac0001137983 */ /* 0x000ea60000300800 */
[----:B--2---:R-:W-:Y:S01]  /*3e260*/  STL.64 [R1+0x2528], R18 ;  /* 0x0025281201007387 */ /* 0x004fe20000100a00 */
[----:B---3--:R-:W-:Y:S02]  /*3e270*/  STL.64 [R1+0x24f0], R6 ;  /* 0x0024f00601007387 */ /* 0x008fe40000100a00 */
[----:B------:R0:W-:Y:S02]  /*3e280*/  STL.64 [R1+0x24e8], R4 ;  /* 0x0024e80401007387 */ /* 0x0001e40000100a00 */
[----:B0-----:R-:W2:Y:S01]  /*3e290*/  LDL.LU R4, [R1+0x6a0] ;  /* 0x0006a00001047983 */ /* 0x001ea20000300800 */
[----:B------:R-:W2:Y:S02]  /*3e2a0*/  LDL.LU R5, [R1+0x6a4] ;  /* 0x0006a40001057983 */ /* 0x000ea40000300800 */
[----:B------:R-:W3:Y:S02]  /*3e2b0*/  LDL.LU R6, [R1+0x6a8] ;  /* 0x0006a80001067983 */ /* 0x000ee40000300800 */
[----:B------:R-:W3:Y:S01]  /*3e2c0*/  LDL.LU R7, [R1+0x6ac] ;  /* 0x0006ac0001077983 */ /* 0x000ee20000300800 */
[----:B------:R-:W-:Y:S01]  /*3e2d0*/  MOV R18, R3 ;  /* 0x0000000300127202 */ /* 0x000fe20000000f00 */
[----:B----4-:R-:W-:Y:S01]  /*3e2e0*/  IMAD.MOV.U32 R19, RZ, RZ, R29 ;  /* 0x000000ffff137224 */ /* 0x010fe200078e001d */
[----:B------:R-:W4:Y:S01]  /*3e2f0*/  LDL.LU R3, [R1+0x2544] ;  /* 0x0025440001037983 */ /* 0x000f220000300800 */
[----:B------:R-:W4:Y:S03]  /*3e300*/  LDL.LU R29, [R1+0x2540] ;  /* 0x00254000011d7983 */ /* 0x000f260000300800 */
        /* <DEDUP_REMOVED lines=10> */
[----:B------:R-:W3:Y:S02]  /*3e3b0*/  LDL.LU R6, [R1+0x508] ;  /* 0x0005080001067983 */ /* 0x000ee40000300800 */
[----:B------:R-:W3:Y:S01]  /*3e3c0*/  LDL.LU R7, [R1+0x50c] ;  /* 0x00050c0001077983 */ /* 0x000ee20000300800 */
[----:B------:R-:W-:Y:S01]  /*3e3d0*/  SHF.L.U32 R23, R28, 0x7, RZ ;  /* 0x000000071c177819 */ /* 0x000fe200000006ff */
[----:B------:R-:W-:-:S05]  /*3e3e0*/  IMAD.SHL.U32 R10, R22, 0x10, RZ ;  /* 0x00000010160a7824 */ /* 0x000fca00078e00ff */
[----:B------:R-:W-:Y:S02]  /*3e3f0*/  LOP3.LUT R10, R10, 0x780, R23, 0xf8, !PT ;  /* 0x000007800a0a7812 */ /* 0x000fe400078ef817 */
[----:B------:R-:W0:Y:S02]  /*3e400*/  LDSM.16.M88.4 R20, [R14+0x1f000] ;  /* 0x01f000000e14783b */ /* 0x000e240000000200 */
[----:B------:R-:W-:-:S04]  /*3e410*/  LOP3.LUT R10, R10, 0x10, R28, 0x78, !PT ;  /* 0x000000100a0a7812 */ /* 0x000fc800078e781c */
[----:B------:R-:W-:Y:S01]  /*3e420*/  LOP3.LUT R10, R10, 0x40, RZ, 0x3c, !PT ;  /* 0x000000400a0a7812 */ /* 0x000fe200078e3cff */
[----:B---3--:R-:W-:Y:S01]  /*3e430*/  STL.64 [R1+0x2538], R6 ;  /* 0x0025380601007387 */ /* 0x008fe20000100a00 */
[----:B--2---:R1:W-:Y:S03]  /*3e440*/  STL.64 [R1+0x2530], R4 ;  /* 0x0025300401007387 */ /* 0x0043e60000100a00 */
[----:B-1----:R-:W2:Y:S01]  /*3e450*/  LDL.LU R4, [R1+0x510] ;  /* 0x0005100001047983 */ /* 0x002ea20000300800 */
[----:B------:R-:W2:Y:S02]  /*3e460*/  LDL.LU R5, [R1+0x514] ;  /* 0x0005140001057983 */ /* 0x000ea40000300800 */
[----:B------:R-:W2:Y:S02]  /*3e470*/  LDL.LU R6, [R1+0x518] ;  /* 0x0005180001067983 */ /* 0x000ea40000300800 */
[----:B------:R-:W2:Y:S01]  /*3e480*/  LDL.LU R7, [R1+0x51c] ;  /* 0x00051c0001077983 */ /* 0x000ea20000300800 */
[----:B0-----:R-:W-:Y:S01]  /*3e490*/  STL [R1+0x2384], R20 ;  /* 0x0023841401007387 */ /* 0x001fe20000100800 */
[----:B------:R-:W-:Y:S02]  /*3e4a0*/  STL [R1+0x2380], R21 ;  /* 0x0023801501007387 */ /* 0x000fe40000100800 */
[----:B------:R0:W-:Y:S02]  /*3e4b0*/  STL [R1+0x1ecc], R22 ;  /* 0x001ecc1601007387 */ /* 0x0001e40000100800 */
[----:B------:R1:W-:Y:S01]  /*3e4c0*/  STL [R1+0x1ec8], R23 ;  /* 0x001ec81701007387 */ /* 0x0003e20000100800 */
[----:B0-----:R-:W-:Y:S01]  /*3e4d0*/  MOV R22, R13 ;  /* 0x0000000d00167202 */ /* 0x001fe20000000f00 */
[----:B-1----:R-:W-:-:S02]  /*3e4e0*/  IMAD.MOV.U32 R23, RZ, RZ, R12 ;  /* 0x000000ffff177224 */ /* 0x002fc400078e000c */
[----:B------:R-:W0:Y:S04]  /*3e4f0*/  LDSM.16.M88.4 R12, [R10+0x20800] ;  /* 0x020800000a0c783b */ /* 0x000e280000000200 */
[----:B------:R-:W-:Y:S01]  /*3e500*/  STL [R1+0x2450], R10 ;  /* 0x0024500a01007387 */ /* 0x000fe20000100800 */
[----:B------:R1:W-:Y:S03]  /*3e510*/  STL.64 [R1+0x2448], R8 ;  /* 0x0024480801007387 */ /* 0x0003e60000100a00 */
[----:B-1----:R-:W3:Y:S01]  /*3e520*/  LDL.LU R8, [R1+0x4d0] ;  /* 0x0004d00001087983 */ /* 0x002ee20000300800 */
[----:B------:R-:W3:Y:S03]  /*3e530*/  LDL.LU R9, [R1+0x4d4] ;  /* 0x0004d40001097983 */ /* 0x000ee60000300800 */
[----:B0-----:R-:W-:Y:S01]  /*3e540*/  STL.64 [R1+0x2378], R14 ;  /* 0x0023780e01007387 */ /* 0x001fe20000100a00 */
[----:B------:R-:W-:Y:S01]  /*3e550*/  STL.64 [R1+0x2370], R12 ;  /* 0x0023700c01007387 */ /* 0x000fe20000100a00 */
        /* <DEDUP_REMOVED lines=34> */
[----:B0-----:R-:W2:Y:S01]  /*3e780*/  LDL.LU.64 R18, [R1+0x24c8] ;  /* 0x0024c80001127983 */ /* 0x001ea20000300a00 */
[----:B------:R-:W2:Y:S01]  /*3e790*/  LDL.LU.64 R16, [R1+0x24c0] ;  /* 0x0024c00001107983 */ /* 0x000ea20000300a00 */
[----:B------:R-:W-:Y:S01]  /*3e7a0*/  MOV R14, R2 ;  /* 0x00000002000e7202 */ /* 0x000fe20000000f00 */
[----:B------:R-:W-:Y:S01]  /*3e7b0*/  IMAD.MOV.U32 R15, RZ, RZ, R0 ;  /* 0x000000ffff0f7224 */ /* 0x000fe200078e0000 */
[----:B----4-:R-:W-:Y:S01]  /*3e7c0*/  MOV R10, R29 ;  /* 0x0000001d000a7202 */ /* 0x010fe20000000f00 */
[----:B------:R-:W-:-:S05]  /*3e7d0*/  IMAD.MOV.U32 R11, RZ, RZ, R3 ;  /* 0x000000ffff0b7224 */ /* 0x000fca00078e0003 */
[C---:B--2---:R-:W-:Y:S01]  /*3e7e0*/  HMMA.16816.F32.BF16 R12, R24.reuse, R14, R16 ;  /* 0x0000000e180c723c */ /* 0x044fe20000041810 */
[----:B------:R-:W2:Y:S07]  /*3e7f0*/  LDL.LU.64 R18, [R1+0x24b8] ;  /* 0x0024b80001127983 */ /* 0x000eae0000300a00 */
[C---:B---3--:R-:W-:Y:S11]  /*3e800*/  HMMA.16816.F32.BF16 R8, R24.reuse, R22, R8 ;  /* 0x000000161808723c */ /* 0x048ff60000041808 */
[----:B------:R-:W-:Y:S04]  /*3e810*/  @!UPT UIADD3 URZ, URZ, URZ, URZ ;  /* 0x0000003f3f3ff290 */ /* 0x000fe8000fffe03f */
[----:B------:R-:W-:Y:S09]  /*3e820*/  STL.64 [R1+0x100], R12 ;  /* 0x0001000c01007387 */ /* 0x000ff20000100a00 */
[----:B------:R-:W-:Y:S01]  /*3e830*/  IMAD.MOV.U32 R0, RZ, RZ, R11 ;  /* 0x000000ffff007224 */ /* 0x000fe200078e000b */
[----:B------:R-:W-:Y:S01]  /*3e840*/  MOV R2, R10 ;  /* 0x0000000a00027202 */ /* 0x000fe20000000f00 */
[----:B------:R-:W-:Y:S01]  /*3e850*/  IMAD.MOV.U32 R3, RZ, RZ, R9 ;  /* 0x000000ffff037224 */ /* 0x000fe200078e0009 */
[----:B------:R-:W-:Y:S01]  /*3e860*/  MOV R28, R8 ;  /* 0x00000008001c7202 */ /* 0x000fe20000000f00 */
[----:B------:R-:W-:Y:S01]  /*3e870*/  STL.64 [R1+0x108], R14 ;  /* 0x0001080e01007387 */ /* 0x000fe20000100a00 */
[----:B------:R-:W-:Y:S02]  /*3e880*/  STL [R1+0x209c], R0 ;  /* 0x00209c0001007387 */ /* 0x000fe40000100800 */
[----:B------:R-:W-:Y:S02]  /*3e890*/  STL [R1+0x2098], R2 ;  /* 0x0020980201007387 */ /* 0x000fe40000100800 */
[----:B------:R-:W-:Y:S01]  /*3e8a0*/  STL [R1+0x2094], R3 ;  /* 0x0020940301007387 */ /* 0x000fe20000100800 */
[----:B------:R-:W-:Y:S01]  /*3e8b0*/  STL [R1+0x2090], R28 ;  /* 0x0020901c01007387 */ /* 0x000fe20000100800 */
[C---:B--2---:R-:W-:Y:S11]  /*3e8c0*/  HMMA.16816.F32.BF16 R4, R24.reuse, R18, R4 ;  /* 0x000000121804723c */ /* 0x044ff60000041804 */
[----:B------:R-:W-:Y:S11]  /*3e8d0*/  @!UPT UIADD3 URZ, URZ, URZ, URZ ;  /* 0x0000003f3f3ff290 */ /* 0x000ff6000fffe03f */
[----:B------:R-:W-:Y:S01]  /*3e8e0*/  @!UPT UIADD3 URZ, URZ, URZ, URZ ;  /* 0x0000003f3f3ff290 */ /* 0x000fe2000fffe03f */
[----:B------:R0:W-:Y:S01]  /*3e8f0*/  STL.64 [R1+0xe0], R4 ;  /* 0x0000e00401007387 */ /* 0x0001e20000100a00 */
[----:B------:R1:W-:Y:S02]  /*3e900*/  STL [R1+0xe8], R6 ;  /* 0x0000e80601007387 */ /* 0x0003e40000100800 */
[----:B------:R-:W2:Y:S02]  /*3e910*/  LDL.LU R18, [R1+0x138] ;  /* 0x0001380001127983 */ /* 0x000ea40000300800 */
[----:B------:R-:W2:Y:S01]  /*3e920*/  LDL.LU R19, [R1+0x13c] ;  /* 0x00013c0001137983 */ /* 0x000ea20000300800 */
[----:B------:R-:W-:Y:S01]  /*3e930*/  MOV R29, R7 ;  /* 0x00000007001d7202 */ /* 0x000fe20000000f00 */
[----:B0-----:R-:W2:Y:S01]  /*3e940*/  LDL.LU R4, [R1+0x210] ;  /* 0x0002100001047983 */ /* 0x001ea20000300800 */
[----:B------:R-:W2:Y:S02]  /*3e950*/  LDL.LU R5, [R1+0x214] ;  /* 0x0002140001057983 */ /* 0x000ea40000300800 */
[----:B-1----:R-:W2:Y:S02]  /*3e960*/  LDL.LU R6, [R1+0x218] ;  /* 0x0002180001067983 */ /* 0x002ea40000300800 */
[----:B------:R-:W2:Y:S01]  /*3e970*/  LDL.LU R7, [R1+0x21c] ;  /* 0x00021c0001077983 */ /* 0x000ea20000300800 */
[----:B------:R-:W3:Y:S01]  /*3e980*/  LDL.LU R12, [R1+0x1f0] ;  /* 0x0001f000010c7983 */ /* 0x000ee20000300800 */
[----:B------:R-:W3:Y:S02]  /*3e990*/  LDL.LU R13, [R1+0x1f4] ;  /* 0x0001f400010d7983 */ /* 0x000ee40000300800 */
[----:B------:R-:W4:Y:S02]  /*3e9a0*/  LDL.LU R14, [R1+0x1f8] ;  /* 0x0001f800010e7983 */ /* 0x000f240000300800 */
[----:B------:R-:W4:Y:S02]  /*3e9b0*/  LDL.LU R15, [R1+0x1fc] ;  /* 0x0001fc00010f7983 */ /* 0x000f240000300800 */
[----:B----4-:R-:W-:Y:S01]  /*3e9c0*/  STL.64 [R1+0x2490], R14 ;  /* 0x0024900e01007387 */ /* 0x010fe20000100a00 */
[----:B---3--:R0:W-:Y:S02]  /*3e9d0*/  STL.64 [R1+0x2488], R12 ;  /* 0x0024880c01007387 */ /* 0x0081e40000100a00 */
[----:B------:R-:W3:Y:S01]  /*3e9e0*/  LDL.64 R8, [R1+0x90] ;  /* 0x0000900001087983 */ /* 0x000ee20000100a00 */
[----:B0-----:R-:W4:Y:S04]  /*3e9f0*/  LDL.64 R12, [R1+0xc0] ;  /* 0x0000c000010c7983 */ /* 0x001f280000100a00 */
[----:B---3--:R0:W-:Y:S04]  /*3ea00*/  STL.64 [R1+0x2460], R8 ;  /* 0x0024600801007387 */ /* 0x0081e80000100a00 */
[----:B0-----:R-:W3:Y:S01]  /*3ea10*/  LDL.LU R8, [R1+0x1e0] ;  /* 0x0001e00001087983 */ /* 0x001ee20000300800 */
[----:B------:R-:W3:Y:S02]  /*3ea20*/  LDL.LU R9, [R1+0x1e4] ;  /* 0x0001e40001097983 */ /* 0x000ee40000300800 */
[----:B------:R-:W2:Y:S02]  /*3ea30*/  LDL.LU R10, [R1+0x1e8] ;  /* 0x0001e800010a7983 */ /* 0x000ea40000300800 */
[----:B------:R-:W2:Y:S02]  /*3ea40*/  LDL.LU R11, [R1+0x1ec] ;  /* 0x0001ec00010b7983 */ /* 0x000ea40000300800 */
[----:B--2---:R-:W-:Y:S01]  /*3ea50*/  STL.64 [R1+0x2480], R10 ;  /* 0x0024800a01007387 */ /* 0x004fe20000100a00 */
[----:B---3--:R0:W-:Y:S03]  /*3ea60*/  STL.64 [R1+0x2478], R8 ;  /* 0x0024780801007387 */ /* 0x0081e60000100a00 */
[----:B0-----:R-:W2:Y:S04]  /*3ea70*/  LDL.64 R8, [R1+0xb0] ;  /* 0x0000b00001087983 */ /* 0x001ea80000100a00 */
[----:B--2---:R0:W-:Y:S04]  /*3ea80*/  STL.64 [R1+0x2498], R8 ;  /* 0x0024980801007387 */ /* 0x0041e80000100a00 */
[----:B0-----:R-:W2:Y:S01]  /*3ea90*/  LDL.LU R8, [R1+0x200] ;  /* 0x0002000001087983 */ /* 0x001ea20000300800 */
[----:B------:R-:W2:Y:S02]  /*3eaa0*/  LDL.LU R9, [R1+0x204] ;  /* 0x0002040001097983 */ /* 0x000ea40000300800 */
[----:B------:R-:W2:Y:S02]  /*3eab0*/  LDL.LU R10, [R1+0x208] ;  /* 0x00020800010a7983 */ /* 0x000ea40000300800 */
[----:B------:R-:W2:Y:S01]  /*3eac0*/  LDL.LU R11, [R1+0x20c] ;  /* 0x00020c00010b7983 */ /* 0x000ea20000300800 */
[----:B------:R-:W3:Y:S04]  /*3ead0*/  LDL.64 R20, [R1+0x70] ;  /* 0x0000700001147983 */ /* 0x000ee80000100a00 */
[----:B---3--:R0:W-:Y:S04]  /*3eae0*/  STL.64 [R1+0x2458], R20 ;  /* 0x0024581401007387 */ /* 0x0081e80000100a00 */
[----:B0-----:R-:W3:Y:S01]  /*3eaf0*/  LDL.LU R20, [R1+0x1d0] ;  /* 0x0001d00001147983 */ /* 0x001ee20000300800 */
[----:B------:R-:W3:Y:S02]  /*3eb00*/  LDL.LU R21, [R1+0x1d4] ;  /* 0x0001d40001157983 */ /* 0x000ee40000300800 */
[----:B------:R-:W2:Y:S02]  /*3eb10*/  LDL.LU R22, [R1+0x1d8] ;  /* 0x0001d80001167983 */ /* 0x000ea40000300800 */
[----:B------:R-:W2:Y:S01]  /*3eb20*/  LDL.LU R23, [R1+0x1dc] ;  /* 0x0001dc0001177983 */ /* 0x000ea20000300800 */
[----:B------:R-:W-:Y:S01]  /*3eb30*/  HMMA.16816.F32.BF16 R24, R24, R18, R4 ;  /* 0x000000121818723c */ /* 0x000fe20000041804 */
[----:B--2---:R-:W-:Y:S01]  /*3eb40*/  STL.64 [R1+0x2470], R22 ;  /* 0x0024701601007387 */ /* 0x004fe20000100a00 */
[----:B---3--:R0:W-:Y:S03]  /*3eb50*/  STL.64 [R1+0x2468], R20 ;  /* 0x0024681401007387 */ /* 0x0081e60000100a00 */
[----:B0-----:R-:W2:Y:S01]  /*3eb60*/  LDL.64 R20, [R1+0xa0] ;  /* 0x0000a00001147983 */ /* 0x001ea20000100a00 */
[----:B------:R-:W-:Y:S02]  /*3eb70*/  STL [R1+0x20a0], R29 ;  /* 0x0020a01d01007387 */ /* 0x000fe40000100800 */
[----:B------:R-:W3:Y:S02]  /*3eb80*/  LDL.LU.64 R4, [R1+0x24b0] ;  /* 0x0024b00001047983 */ /* 0x000ee40000300a00 */
[----:B------:R-:W2:Y:S01]  /*3eb90*/  LDL.LU.64 R18, [R1+0x24a8] ;  /* 0x0024a80001127983 */ /* 0x000ea20000300a00 */
[----:B------:R-:W2:Y:S11]  /*3eba0*/  LDL.LU.64 R16, [R1+0x24a0] ;  /* 0x0024a00001107983 */ /* 0x000eb60000300a00 */
[----:B------:R-:W-:Y:S02]  /*3ebb0*/  @!UPT UIADD3 URZ, URZ, URZ, URZ ;  /* 0x0000003f3f3ff290 */ /* 0x000fe4000fffe03f */
[----:B------:R-:W-:Y:S02]  /*3ebc0*/  IMAD.MOV.U32 R6, RZ, RZ, R26 ;  /* 0x000000ffff067224 */ /* 0x000fe400078e001a */
[----:B------:R0:W-:Y:S01]  /*3ebd0*/  STL.64 [R1+0xd0], R24 ;  /* 0x0000d01801007387 */ /* 0x0001e20000100a00 */
[----:B------:R-:W-:Y:S01]  /*3ebe0*/  MOV R7, R27 ;  /* 0x0000001b00077202 */ /* 0x000fe20000000f00 */
[----:B----4-:R-:W-:Y:S01]  /*3ebf0*/  IMAD.MOV.U32 R2, RZ, RZ, R12 ;  /* 0x000000ffff027224 */ /* 0x010fe200078e000c */
[----:B------:R-:W-:Y:S01]  /*3ec00*/  MOV R0, R13 ;  /* 0x0000000d00007202 */ /* 0x000fe20000000f00 */
[----:B0-----:R-:W4:Y:S01]  /*3ec10*/  LDL.LU R24, [R1+0x110] ;  /* 0x0001100001187983 */ /* 0x001f220000300800 */
[----:B------:R-:W4:Y:S02]  /*3ec20*/  LDL.LU R25, [R1+0x114] ;  /* 0x0001140001197983 */ /* 0x000f240000300800 */
[----:B------:R-:W4:Y:S02]  /*3ec30*/  LDL.LU R26, [R1+0x118] ;  /* 0x00011800011a7983 */ /* 0x000f240000300800 */
[----:B------:R-:W4:Y:S01]  /*3ec40*/  LDL.LU R27, [R1+0x11c] ;  /* 0x00011c00011b7983 */ /* 0x000f220000300800 */
[----:B------:R-:W-:Y:S01]  /*3ec50*/  STL [R1+0x1ff4], R6 ;  /* 0x001ff40601007387 */ /* 0x000fe20000100800 */
[----:B------:R-:W-:Y:S01]  /*3ec60*/  STL [R1+0x1ff0], R7 ;  /* 0x001ff00701007387 */ /* 0x000fe20000100800 */
[C---:B--2---:R-:W-:Y:S11]  /*3ec70*/  HMMA.16816.F32.BF16 R8, R16.reuse, R12, R8 ;  /* 0x0000000c1008723c */ /* 0x044ff60000041808 */
[----:B------:R-:W-:Y:S11]  /*3ec80*/  @!UPT UIADD3 URZ, URZ, URZ, URZ ;  /* 0x0000003f3f3ff290 */ /* 0x000ff6000fffe03f */
[----:B------:R-:W-:Y:S01]  /*3ec90*/  @!UPT UIADD3 URZ, URZ, URZ, URZ ;  /* 0x0000003f3f3ff290 */ /* 0x000fe2000fffe03f */
[----:B------:R0:W-:Y:S01]  /*3eca0*/  STL.64 [R1+0x4d0], R8 ;  /* 0x0004d00801007387 */ /* 0x0001e20000100a00 */
[----:B------:R1:W-:Y:S03]  /*3ecb0*/  STL.64 [R1+0x4d8], R10 ;  /* 0x0004d80a01007387 */ /* 0x0003e60000100a00 */
[----:B0-----:R-:W2:Y:S01]  /*3ecc0*/  LDL.LU.64 R8, [R1+0x2498] ;  /* 0x0024980001087983 */ /* 0x001ea20000300a00 */
[----:B------:R-:W2:Y:S02]  /*3ecd0*/  LDL.LU.64 R14, [R1+0x2490] ;  /* 0x00249000010e7983 */ /* 0x000ea40000300a00 */
[----:B------:R-:W2:Y:S02]  /*3ece0*/  LDL.LU.64 R12, [R1+0x2488] ;  /* 0x00248800010c7983 */ /* 0x000ea40000300a00 */
[----:B------:R-:W-:Y:S01]  /*3ecf0*/  STL [R1+0x238c], R0 ;  /* 0x00238c0001007387 */ /* 0x000fe20000100800 */
[----:B------:R-:W-:Y:S01]  /*3ed00*/  STL [R1+0x2388], R2 ;  /* 0x0023880201007387 */ /* 0x000fe20000100800 */
[C---:B--2---:R-:W-:Y:S01]  /*3ed10*/  HMMA.16816.F32.BF16 R12, R16.reuse, R8, R12 ;  /* 0x00000008100c723c */ /* 0x044fe2000004180c */
[----:B------:R-:W-:Y:S11]  /*3ed20*/  MOV R3, R9 ;  /* 0x0000000900037202 */ /* 0x000ff60000000f00 */
[----:B------:R-:W-:Y:S11]  /*3ed30*/  @!UPT UIADD3 URZ, URZ, URZ, URZ ;  /* 0x0000003f3f3ff290 */ /* 0x000ff6000fffe03f */
[----:B------:R0:W-:Y:S01]  /*3ed40*/  STL.64 [R1+0x4c0], R12 ;  /* 0x0004c00c01007387 */ /* 0x0001e20000100a00 */
[----:B------:R2:W-:Y:S02]  /*3ed50*/  STL.64 [R1+0x4c8], R14 ;  /* 0x0004c80e01007387 */ /* 0x0005e40000100a00 */
[----:B-1----:R-:W3:Y:S02]  /*3ed60*/  LDL.LU.64 R10, [R1+0x2480] ;  /* 0x00248000010a7983 */ /* 0x002ee40000300a00 */
[----:B0-----:R-:W-:Y:S02]  /*3ed70*/  IMAD.MOV.U32 R12, RZ, RZ, R8 ;  /* 0x000000ffff0c7224 */ /* 0x001fe400078e0008 */
[----:B------:R-:W3:Y:S01]  /*3ed80*/  LDL.LU.64 R8, [R1+0x2478] ;  /* 0x0024780001087983 */ /* 0x000ee20000300a00 */
[----:B------:R-:W-:Y:S02]  /*3ed90*/  STL [R1+0x2394], R3 ;  /* 0x0023940301007387 */ /* 0x000fe40000100800 */
[----:B------:R-:W-:Y:S02]  /*3eda0*/  STL [R1+0x2390], R12 ;  /* 0x0023900c01007387 */ /* 0x000fe40000100800 */
[----:B--2---:R-:W-:Y:S01]  /*3edb0*/  IMAD.MOV.U32 R14, RZ, RZ, R20 ;  /* 0x000000ffff0e7224 */ /* 0x004fe200078e0014 */
[----:B------:R-:W-:Y:S01]  /*3edc0*/  MOV R13, R21 ;  /* 0x00000015000d7202 */ /* 0x000fe20000000f00 */
[----:B------:R-:W2:Y:S01]  /*3edd0*/  LDL.LU.64 R22, [R1+0x2470] ;  /* 0x0024700001167983 */ /* 0x000ea20000300a00 */
[C---:B---3--:R-:W-:Y:S03]  /*3ede0*/  HMMA.16816.F32.BF16 R8, R16.reuse, R20, R8 ;  /* 0x000000141008723c */ /* 0x048fe60000041808 */
[----:B------:R-:W2:Y:S11]  /*3edf0*/  LDL.LU.64 R20, [R1+0x2468] ;  /* 0x0024680001147983 */ /* 0x000eb60000300a00 */
[----:B------:R-:W-:Y:S09]  /*3ee00*/  @!UPT UIADD3 URZ, URZ, URZ, URZ ;  /* 0x0000003f3f3ff290 */ /* 0x000ff2000fffe03f */
[----:B------:R-:W-:Y:S01]  /*3ee10*/  STL.64 [R1+0x4b8], R10 ;  /* 0x0004b80a01007387 */ /* 0x000fe20000100a00 */
[----:B------:R-:W-:Y:S01]  /*3ee20*/  IMAD.MOV.U32 R6, RZ, RZ, R8 ;  /* 0x000000ffff067224 */ /* 0x000fe200078e0008 */
[----:B------:R-:W-:Y:S02]  /*3ee30*/  MOV R7, R9 ;  /* 0x0000000900077202 */ /* 0x000fe40000000f00 */
[----:B------:R-:W2:Y:S03]  /*3ee40*/  LDL.LU.64 R8, [R1+0x2460] ;  /* 0x0024600001087983 */ /* 0x000ea60000300a00 */
[----:B------:R-:W-:Y:S02]  /*3ee50*/  STL [R1+0x214c], R7 ;  /* 0x00214c0701007387 */ /* 0x000fe40000100800 */
[----:B------:R-:W-:Y:S02]  /*3ee60*/  STL [R1+0x2148], R6 ;  /* 0x0021480601007387 */ /* 0x000fe40000100800 */
[----:B------:R0:W-:Y:S02]  /*3ee70*/  STL.64 [R1+0x23c8], R4 ;  /* 0x0023c80401007387 */ /* 0x0001e40000100a00 */
[----:B0-----:R-:W3:Y:S04]  /*3ee80*/  LDL R4, [R1+0x80] ;  /* 0x0000800001047983 */ /* 0x001ee80000100800 */
[----:B------:R-:W3:Y:S01]  /*3ee90*/  LDL R5, [R1+0x84] ;  /* 0x0000840001057983 */ /* 0x000ee20000100800 */
[C---:B--2---:R-:W-:Y:S01]  /*3eea0*/  HMMA.16816.F32.BF16 R20, R16.reuse, R8, R20 ;  /* 0x000000081014723c */ /* 0x044fe20000041814 */
[----:B------:R-:W-:Y:S01]  /*3eeb0*/  IMAD.MOV.U32 R15, RZ, RZ, R8 ;  /* 0x000000ffff0f7224 */ /* 0x000fe200078e0008 */
[----:B------:R-:W-:Y:S11]  /*3eec0*/  MOV R11, R9 ;  /* 0x00000009000b7202 */ /* 0x000ff60000000f00 */
[----:B------:R-:W-:Y:S10]  /*3eed0*/  @!UPT UIADD3 URZ, URZ, URZ, URZ ;  /* 0x0000003f3f3ff290 */ /* 0x000ff4000fffe03f */
[----:B------:R0:W-:Y:S01]  /*3eee0*/  STL.64 [R1+0x4a0], R20 ;  /* 0x0004a01401007387 */ /* 0x0001e20000100a00 */
[----:B------:R-:W-:Y:S03]  /*3eef0*/  STL.64 [R1+0x4a8], R22 ;  /* 0x0004a81601007387 */ /* 0x000fe60000100a00 */
[----:B0-----:R-:W4:Y:S01]  /*3ef00*/  LDL.LU.64 R20, [R1+0x2458] ;  /* 0x0024580001147983 */ /* 0x001f220000300a00 */
[----:B------:R-:W2:Y:S02]  /*3ef10*/  LDL.LU R10, [R1+0x2450] ;  /* 0x00245000010a7983 */ /* 0x000ea40000300800 */
[----:B------:R-:W2:Y:S02]  /*3ef20*/  LDL.LU.64 R8, [R1+0x2448] ;  /* 0x0024480001087983 */ /* 0x000ea40000300a00 */
[----:B------:R-:W-:Y:S01]  /*3ef30*/  STL.64 [R1+0x23d8], R14 ;  /* 0x0023d80e01007387 */ /* 0x000fe20000100a00 */
[----:B------:R0:W-:Y:S01]  /*3ef40*/  STL [R1+0x23d0], R13 ;  /* 0x0023d00d01007387 */ /* 0x0001e20000100800 */
[----:B------:R-:W3:Y:S03]  /*3ef50*/  LDL.LU R12, [R1+0x1b0] ;  /* 0x0001b000010c7983 */ /* 0x000ee60000300800 */
[----:B0-----:R-:W3:Y:S01]  /*3ef60*/  LDL.LU R13, [R1+0x1b4] ;  /* 0x0001b400010d7983 */ /* 0x001ee20000300800 */
[----:B------:R-:W3:Y:S02]  /*3ef70*/  LDL.LU R14, [R1+0x1b8] ;  /* 0x0001b800010e7983 */ /* 0x000ee40000300800 */
[----:B------:R-:W3:Y:S02]  /*3ef80*/  LDL.LU R15, [R1+0x1bc] ;  /* 0x0001bc00010f7983 */ /* 0x000ee40000300800 */
[C---:B---3--:R-:W-:Y:S08]  /*3ef90*/  HMMA.16816.F32.BF16 R12, R16.reuse, R4, R12 ;  /* 0x00000004100c723c */ /* 0x048ff0000004180c */
[C---:B----4-:R-:W-:Y:S01]  /*3efa0*/  HMMA.16816.F32.BF16 R4, R16.reuse, R20, R24 ;  /* 0x000000141004723c */ /* 0x050fe20000041818 */
[----:B------:R-:W-:Y:S01]  /*3efb0*/  IMAD.MOV.U32 R29, RZ, RZ, R20 ;  /* 0x000000ffff1d7224 */ /* 0x000fe200078e0014 */
[----:B------:R-:W-:Y:S01]  /*3efc0*/  MOV R28, R21 ;  /* 0x00000015001c7202 */ /* 0x000fe20000000f00 */
[----:B--2---:R-:W0:Y:S11]  /*3efd0*/  LDSM.16.M88.4 R24, [R10+0x21000] ;  /* 0x021000000a18783b */ /* 0x004e360000000200 */
[----:B------:R-:W-:Y:S01]  /*3efe0*/  @!UPT UIADD3 URZ, URZ, URZ, URZ ;  /* 0x0000003f3f3ff290 */ /* 0x000fe2000fffe03f */
[----:B------:R-:W-:Y:S01]  /*3eff0*/  STL.64 [R1+0x490], R12 ;  /* 0x0004900c01007387 */ /* 0x000fe20000100a00 */
[----:B------:R-:W-:Y:S07]  /*3f000*/  STL.64 [R1+0x498], R14 ;  /* 0x0004980e01007387 */ /* 0x000fee0000100a00 */
[----:B------:R1:W-:Y:S02]  /*3f010*/  STL.64 [R1+0x300], R4 ;  /* 0x0003000401007387 */ /* 0x0003e40000100a00 */
[----:B------:R2:W-:Y:S01]  /*3f020*/  STL.64 [R1+0x308], R6 ;  /* 0x0003080601007387 */ /* 0x0005e20000100a00 */
[----:B-1----:R-:W3:Y:S01]  /*3f030*/  LDL.LU R4, [R1+0x420] ;  /* 0x0004200001047983 */ /* 0x002ee20000300800 */
[----:B------:R-:W3:Y:S02]  /*3f040*/  LDL.LU R5, [R1+0x424] ;  /* 0x0004240001057983 */ /* 0x000ee40000300800 */
[----:B--2---:R-:W2:Y:S02]  /*3f050*/  LDL.LU R6, [R1+0x428] ;  /* 0x0004280001067983 */ /* 0x004ea40000300800 */
[----:B------:R-:W2:Y:S02]  /*3f060*/  LDL.LU R7, [R1+0x42c] ;  /* 0x00042c0001077983 */ /* 0x000ea40000300800 */
[----:B--2---:R-:W-:Y:S01]  /*3f070*/  STL.64 [R1+0x23e8], R6 ;  /* 0x0023e80601007387 */ /* 0x004fe20000100a00 */
[----:B---3--:R1:W-:Y:S03]  /*3f080*/  STL.64 [R1+0x23e0], R4 ;  /* 0x0023e00401007387 */ /* 0x0083e60000100a00 */
[----:B-1----:R-:W2:Y:S01]  /*3f090*/  LDL.LU R4, [R1+0x630] ;  /* 0x0006300001047983 */ /* 0x002ea20000300800 */
[----:B------:R-:W2:Y:S02]  /*3f0a0*/  LDL.LU R5, [R1+0x634] ;  /* 0x0006340001057983 */ /* 0x000ea40000300800 */
[----:B------:R-:W3:Y:S02]  /*3f0b0*/  LDL.LU R6, [R1+0x638] ;  /* 0x0006380001067983 */ /* 0x000ee40000300800 */
[----:B------:R-:W3:Y:S01]  /*3f0c0*/  LDL.LU R7, [R1+0x63c] ;  /* 0x00063c0001077983 */ /* 0x000ee20000300800 */
[----:B------:R-:W4:Y:S01]  /*3f0d0*/  LDL.LU R20, [R1+0x680] ;  /* 0x0006800001147983 */ /* 0x000f220000300800 */
[----:B------:R-:W4:Y:S02]  /*3f0e0*/  LDL.LU R21, [R1+0x684] ;  /* 0x0006840001157983 */ /* 0x000f240000300800 */
[----:B------:R-:W4:Y:S02]  /*3f0f0*/  LDL.LU R22, [R1+0x688] ;  /* 0x0006880001167983 */ /* 0x000f240000300800 */
[----:B------:R-:W4:Y:S01]  /*3f100*/  LDL.LU R23, [R1+0x68c] ;  /* 0x00068c0001177983 */ /* 0x000f220000300800 */
[----:B---3--:R-:W-:Y:S01]  /*3f110*/  STL.64 [R1+0x23f8], R6 ;  /* 0x0023f80601007387 */ /* 0x008fe20000100a00 */
[----:B--2---:R1:W-:Y:S03]  /*3f120*/  STL.64 [R1+0x23f0], R4 ;  /* 0x0023f00401007387 */ /* 0x0043e60000100a00 */
[----:B-1----:R-:W2:Y:S04]  /*3f130*/  LDL.64 R4, [R1+0x20] ;  /* 0x0000200001047983 */ /* 0x002ea80000100a00 */
[----:B--2---:R1:W-:Y:S04]  /*3f140*/  STL.64 [R1+0x2408], R4 ;  /* 0x0024080401007387 */ /* 0x0043e80000100a00 */
[----:B-1----:R-:W2:Y:S04]  /*3f150*/  LDL.64 R4, [R1+0x30] ;  /* 0x0000300001047983 */ /* 0x002ea80000100a00 */
[----:B--2---:R1:W-:Y:S04]  /*3f160*/  STL.64 [R1+0x2420], R4 ;  /* 0x0024200401007387 */ /* 0x0043e80000100a00 */
[----:B-1----:R-:W2:Y:S04]  /*3f170*/  LDL.64 R4, [R1+0x40] ;  /* 0x0000400001047983 */ /* 0x002ea80000100a00 */
[----:B--2---:R1:W-:Y:S04]  /*3f180*/  STL.64 [R1+0x2438], R4 ;  /* 0x0024380401007387 */ /* 0x0043e80000100a00 */
[----:B-1----:R-:W2:Y:S04]  /*3f190*/  LDL.64 R4, [R1+0x50] ;  /* 0x0000500001047983 */ /* 0x002ea80000100a00 */
[----:B--2---:R1:W-:Y:S01]  /*3f1a0*/  STL.64 [R1+0x2440], R4 ;  /* 0x0024400401007387 */ /* 0x0043e20000100a00 */
[----:B------:R-:W2:Y:S03]  /*3f1b0*/  LDL.64 R12, [R1+0x10] ;  /* 0x00001000010c7983 */ /* 0x000ea60000100a00 */
[----:B-1----:R-:W4:Y:S04]  /*3f1c0*/  LDL.64 R4, [R1+0x60] ;  /* 0x0000600001047983 */ /* 0x002f280000100a00 */
[----:B--2---:R1:W-:Y:S04]  /*3f1d0*/  STL.64 [R1+0x2400], R12 ;  /* 0x0024000c01007387 */ /* 0x0043e80000100a00 */
[----:B-1----:R-:W2:Y:S01]  /*3f1e0*/  LDL.LU R12, [R1+0x640] ;  /* 0x00064000010c7983 */ /* 0x002ea20000300800 */
[----:B------:R-:W2:Y:S02]  /*3f1f0*/  LDL.LU R13, [R1+0x644] ;  /* 0x00064400010d7983 */ /* 0x000ea40000300800 */
[----:B------:R-:W3:Y:S02]  /*3f200*/  LDL.LU R14, [R1+0x648] ;  /* 0x00064800010e7983 */ /* 0x000ee40000300800 */
[----:B------:R-:W3:Y:S01]  /*3f210*/  LDL.LU R15, [R1+0x64c] ;  /* 0x00064c00010f7983 */ /* 0x000ee20000300800 */
[----:B----4-:R-:W-:Y:S01]  /*3f220*/  HMMA.16816.F32.BF16 R20, R16, R4, R20 ;  /* 0x000000041014723c */ /* 0x010fe20000041814 */
        /* <DEDUP_REMOVED lines=10> */
[----:B------:R-:W2:Y:S02]  /*3f2d0*/  LDL.LU R14, [R1+0x668] ;  /* 0x00066800010e7983 */ /* 0x000ea40000300800 */
[----:B------:R-:W2:Y:S01]  /*3f2e0*/  LDL.LU R15, [R1+0x66c] ;  /* 0x00066c00010f7983 */ /* 0x000ea20000300800 */
[----:B------:R-:W-:Y:S01]  /*3f2f0*/  STL.64 [R1+0x23c0], R10 ;  /* 0x0023c00a01007387 */ /* 0x000fe20000100a00 */
[----:B------:R1:W-:Y:S03]  /*3f300*/  STL.64 [R1+0x23b8], R8 ;  /* 0x0023b80801007387 */ /* 0x0003e60000100a00 */
[----:B-1----:R-:W3:Y:S01]  /*3f310*/  LDL.64 R8, [R1] ;  /* 0x0000000001087983 */ /* 0x002ee20000100a00 */
[----:B0-----:R-:W-:Y:S02]  /*3f320*/  STL.64 [R1+0x2240], R26 ;  /* 0x0022401a01007387 */ /* 0x001fe40000100a00 */
[----:B------:R0:W-:Y:S02]  /*3f330*/  STL.64 [R1+0x2238], R24 ;  /* 0x0022381801007387 */ /* 0x0001e40000100a00 */
[----:B0-----:R-:W4:Y:S01]  /*3f340*/  LDL.LU R24, [R1+0x670] ;  /* 0x0006700001187983 */ /* 0x001f220000300800 */
[----:B------:R-:W4:Y:S02]  /*3f350*/  LDL.LU R25, [R1+0x674] ;  /* 0x0006740001197983 */ /* 0x000f240000300800 */
[----:B------:R-:W4:Y:S02]  /*3f360*/  LDL.LU R26, [R1+0x678] ;  /* 0x00067800011a7983 */ /* 0x000f240000300800 */
[----:B------:R-:W4:Y:S01]  /*3f370*/  LDL.LU R27, [R1+0x67c] ;  /* 0x00067c00011b7983 */ /* 0x000f220000300800 */
[----:B------:R-:W-:Y:S01]  /*3f380*/  STL.64 [R1+0x2f0], R20 ;  /* 0x0002f01401007387 */ /* 0x000fe20000100a00 */
[----:B------:R0:W-:Y:S02]  /*3f390*/  STL.64 [R1+0x2f8], R22 ;  /* 0x0002f81601007387 */ /* 0x0001e40000100a00 */
[----:B0-----:R-:W-:Y:S01]  /*3f3a0*/  IMAD.MOV.U32 R23, RZ, RZ, R4 ;  /* 0x000000ffff177224 */ /* 0x001fe200078e0004 */
[----:B------:R-:W-:-:S02]  /*3f3b0*/  MOV R22, R5 ;  /* 0x0000000500167202 */ /* 0x000fc40000000f00 */
[----:B------:R-:W4:Y:S02]  /*3f3c0*/  LDL.LU.64 R4, [R1+0x2440] ;  /* 0x0024400001047983 */ /* 0x000f240000300a00 */
[C---:B----4-:R-:W-:Y:S11]  /*3f3d0*/  HMMA.16816.F32.BF16 R24, R16.reuse, R4, R24 ;  /* 0x000000041018723c */ /* 0x050ff60000041818 */
        /* <DEDUP_REMOVED lines=18> */
[----:B0-----:R-:W4:Y:S01]  /*3f500*/  LDL.LU R24, [R1+0x3f0] ;  /* 0x0003f00001187983 */ /* 0x001f220000300800 */
[----:B------:R-:W4:Y:S02]  /*3f510*/  LDL.LU R25, [R1+0x3f4] ;  /* 0x0003f40001197983 */ /* 0x000f240000300800 */
[----:B------:R-:W3:Y:S02]  /*3f520*/  LDL.LU R26, [R1+0x3f8] ;  /* 0x0003f800011a7983 */ /* 0x000ee40000300800 */
[----:B------:R-:W3:Y:S01]  /*3f530*/  LDL.LU R27, [R1+0x3fc] ;  /* 0x0003fc00011b7983 */ /* 0x000ee20000300800 */
[C---:B--2---:R-:W-:Y:S01]  /*3f540*/  HMMA.16816.F32.BF16 R12, R16.reuse, R4, R12 ;  /* 0x00000004100c723c */ /* 0x044fe2000004180c */
[----:B------:R-:W-:Y:S01]  /*3f550*/  IMAD.MOV.U32 R20, RZ, RZ, R4 ;  /* 0x000000ffff147224 */ /* 0x000fe200078e0004 */
[----:B------:R-:W-:Y:S01]  /*3f560*/  MOV R21, R5 ;  /* 0x0000000500157202 */ /* 0x000fe20000000f00 */
[----:B---3--:R-:W-:Y:S01]  /*3f570*/  STL.64 [R1+0x23b0], R26 ;  /* 0x0023b01a01007387 */ /* 0x008fe20000100a00 */
[----:B----4-:R0:W-:Y:S03]  /*3f580*/  STL.64 [R1+0x23a8], R24 ;  /* 0x0023a81801007387 */ /* 0x0101e60000100a00 */
[----:B0-----:R-:W2:Y:S01]  /*3f590*/  LDL.LU R24, [R1+0x620] ;  /* 0x0006200001187983 */ /* 0x001ea20000300800 */
[----:B------:R-:W2:Y:S02]  /*3f5a0*/  LDL.LU R25, [R1+0x624] ;  /* 0x0006240001197983 */ /* 0x000ea40000300800 */
[----:B------:R-:W2:Y:S02]  /*3f5b0*/  LDL.LU R26, [R1+0x628] ;  /* 0x00062800011a7983 */ /* 0x000ea40000300800 */
[----:B------:R-:W2:Y:S11]  /*3f5c0*/  LDL.LU R27, [R1+0x62c] ;  /* 0x00062c00011b7983 */ /* 0x000eb60000300800 */
[----:B------:R-:W-:Y:S01]  /*3f5d0*/  STL.64 [R1+0x460], R12 ;  /* 0x0004600c01007387 */ /* 0x000fe20000100a00 */
[----:B------:R0:W-:Y:S03]  /*3f5e0*/  STL.64 [R1+0x468], R14 ;  /* 0x0004680e01007387 */ /* 0x0001e60000100a00 */
[----:B0-----:R-:W3:Y:S01]  /*3f5f0*/  LDL.LU.64 R14, [R1+0x2418] ;  /* 0x00241800010e7983 */ /* 0x001ee20000300a00 */
[----:B------:R-:W3:Y:S02]  /*3f600*/  LDL.LU.64 R12, [R1+0x2410] ;  /* 0x00241000010c7983 */ /* 0x000ee40000300a00 */
[----:B------:R-:W3:Y:S02]  /*3f610*/  LDL.LU.64 R4, [R1+0x2408] ;  /* 0x0024080001047983 */ /* 0x000ee40000300a00 */
[C---:B---3--:R-:W-:Y:S01]  /*3f620*/  HMMA.16816.F32.BF16 R12, R16.reuse, R4, R12 ;  /* 0x00000004100c723c */ /* 0x048fe2000004180c */
[----:B------:R-:W-:Y:S01]  /*3f630*/  IMAD.MOV.U32 R0, RZ, RZ, R4 ;  /* 0x000000ffff007224 */ /* 0x000fe200078e0004 */
[----:B------:R-:W-:Y:S11]  /*3f640*/  MOV R2, R5 ;  /* 0x0000000500027202 */ /* 0x000ff60000000f00 */
[----:B------:R-:W-:Y:S10]  /*3f650*/  @!UPT UIADD3 URZ, URZ, URZ, URZ ;  /* 0x0000003f3f3ff290 */ /* 0x000ff4000fffe03f */
[----:B------:R0:W-:Y:S01]  /*3f660*/  STL.64 [R1+0x450], R12 ;  /* 0x0004500c01007387 */ /* 0x0001e20000100a00 */
[----:B------:R-:W-:Y:S03]  /*3f670*/  STL.64 [R1+0x458], R14 ;  /* 0x0004580e01007387 */ /* 0x000fe60000100a00 */
[----:B0-----:R-:W3:Y:S01]  /*3f680*/  LDL.LU.64 R12, [R1+0x2400] ;  /* 0x00240000010c7983 */ /* 0x001ee20000300a00 */
[----:B------:R-:W3:Y:S02]  /*3f690*/  LDL.LU.64 R6, [R1+0x23f8] ;  /* 0x0023f80001067983 */ /* 0x000ee40000300a00 */
[----:B------:R-:W3:Y:S02]  /*3f6a0*/  LDL.LU.64 R4, [R1+0x23f0] ;  /* 0x0023f00001047983 */ /* 0x000ee40000300a00 */
[C---:B---3--:R-:W-:Y:S11]  /*3f6b0*/  HMMA.16816.F32.BF16 R4, R16.reuse, R12, R4 ;  /* 0x0000000c1004723c */ /* 0x048ff60000041804 */
[----:B------:R-:W-:Y:S11]  /*3f6c0*/  @!UPT UIADD3 URZ, URZ, URZ, URZ ;  /* 0x0000003f3f3ff290 */ /* 0x000ff6000fffe03f */
[----:B------:R-:W-:Y:S01]  /*3f6d0*/  @!UPT UIADD3 URZ, URZ, URZ, URZ ;  /* 0x0000003f3f3ff290 */ /* 0x000fe2000fffe03f */
[----:B------:R-:W-:Y:S01]  /*3f6e0*/  STL.64 [R1+0x430], R4 ;  /* 0x0004300401007387 */ /* 0x000fe20000100a00 */
[----:B------:R0:W-:Y:S03]  /*3f6f0*/  STL.64 [R1+0x438], R6 ;  /* 0x0004380601007387 */ /* 0x0001e60000100a00 */
[----:B0-----:R-:W3:Y:S01]  /*3f700*/  LDL.LU.64 R6, [R1+0x23e8] ;  /* 0x0023e80001067983 */ /* 0x001ee20000300a00 */
[----:B------:R-:W3:Y:S02]  /*3f710*/  LDL.LU.64 R4, [R1+0x23e0] ;  /* 0x0023e00001047983 */ /* 0x000ee40000300a00 */
[----:B------:R-:W-:Y:S01]  /*3f720*/  IMAD.MOV.U32 R3, RZ, RZ, R12 ;  /* 0x000000ffff037224 */ /* 0x000fe200078e000c */
[----:B------:R-:W-:Y:S01]  /*3f730*/  MOV R12, R13 ;  /* 0x0000000d000c7202 */ /* 0x000fe20000000f00 */
[----:B------:R-:W4:Y:S01]  /*3f740*/  LDL.LU.64 R14, [R1+0x23d8] ;  /* 0x0023d800010e7983 */ /* 0x000f220000300a00 */
[----:B------:R-:W2:Y:S01]  /*3f750*/  LDL.LU R13, [R1+0x23d0] ;  /* 0x0023d000010d7983 */ /* 0x000ea20000300800 */
[C---:B---3--:R-:W-:Y:S11]  /*3f760*/  HMMA.16816.F32.BF16 R4, R16.reuse, R8, R4 ;  /* 0x000000081004723c */ /* 0x048ff60000041804 */
[----:B------:R-:W-:Y:S11]  /*3f770*/  @!UPT UIADD3 URZ, URZ, URZ, URZ ;  /* 0x0000003f3f3ff290 */ /* 0x000ff6000fffe03f */
[----:B------:R-:W-:Y:S01]  /*3f780*/  @!UPT UIADD3 URZ, URZ, URZ, URZ ;  /* 0x0000003f3f3ff290 */ /* 0x000fe2000fffe03f */
[----:B------:R0:W-:Y:S01]  /*3f790*/  STL.64 [R1+0x420], R4 ;  /* 0x0004200401007387 */ /* 0x0001e20000100a00 */
[----:B------:R1:W-:Y:S03]  /*3f7a0*/  STL.64 [R1+0x428], R6 ;  /* 0x0004280601007387 */ /* 0x0003e60000100a00 */
[----:B0-----:R-:W3:Y:S01]  /*3f7b0*/  LDL.LU.64 R4, [R1+0x23c8] ;  /* 0x0023c80001047983 */ /* 0x001ee20000300a00 */
[----:B-1----:R-:W-:Y:S01]  /*3f7c0*/  IMAD.MOV.U32 R7, RZ, RZ, R8 ;  /* 0x000000ffff077224 */ /* 0x002fe200078e0008 */
[----:B------:R-:W-:Y:S01]  /*3f7d0*/  MOV R6, R9 ;  /* 0x0000000900067202 */ /* 0x000fe20000000f00 */
[----:B------:R-:W2:Y:S01]  /*3f7e0*/  LDL.LU.64 R10, [R1+0x23c0] ;  /* 0x0023c000010a7983 */ /* 0x000ea20000300a00 */
[----:B------:R-:W2:Y:S02]  /*3f7f0*/  LDL.LU.64 R8, [R1+0x23b8] ;  /* 0x0023b80001087983 */ /* 0x000ea40000300a00 */
[C---:B--2---:R-:W-:Y:S11]  /*3f800*/  HMMA.16816.F32.BF16 R24, R16.reuse, R8, R24 ;  /* 0x000000081018723c */ /* 0x044ff60000041818 */
[----:B------:R-:W-:Y:S11]  /*3f810*/  @!UPT UIADD3 URZ, URZ, URZ, URZ ;  /* 0x0000003f3f3ff290 */ /* 0x000ff6000fffe03f */
[----:B------:R-:W-:Y:S01]  /*3f820*/  @!UPT UIADD3 URZ, URZ, URZ, URZ ;  /* 0x0000003f3f3ff290 */ /* 0x000fe2000fffe03f */
[----:B------:R-:W-:Y:S01]  /*3f830*/  STL.64 [R1+0x410], R24 ;  /* 0x0004101801007387 */ /* 0x000fe20000100a00 */
[----:B------:R0:W-:Y:S03]  /*3f840*/  STL.64 [R1+0x418], R26 ;  /* 0x0004181a01007387 */ /* 0x0001e60000100a00 */
[----:B0-----:R-:W3:Y:S01]  /*3f850*/  LDL.LU.64 R26, [R1+0x23b0] ;  /* 0x0023b000011a7983 */ /* 0x001ee20000300a00 */
[----:B------:R-:W3:Y:S02]  /*3f860*/  LDL.LU.64 R24, [R1+0x23a8] ;  /* 0x0023a80001187983 */ /* 0x000ee40000300a00 */
[----:B------:R0:W-:Y:S02]  /*3f870*/  STL.64 [R1+0x2250], R8 ;  /* 0x0022500801007387 */ /* 0x0001e40000100a00 */
[----:B0-----:R-:W-:Y:S01]  /*3f880*/  IMAD.MOV.U32 R8, RZ, RZ, R7 ;  /* 0x000000ffff087224 */ /* 0x001fe200078e0007 */
[----:B------:R-:W-:Y:S01]  /*3f890*/  MOV R9, R6 ;  /* 0x0000000600097202 */ /* 0x000fe20000000f00 */
[----:B---3--:R-:W-:Y:S11]  /*3f8a0*/  HMMA.16816.F32.BF16 R24, R16, R4, R24 ;  /* 0x000000041018723c */ /* 0x008ff60000041818 */
[----:B------:R-:W-:Y:S11]  /*3f8b0*/  @!UPT UIADD3 URZ, URZ, URZ, URZ ;  /* 0x0000003f3f3ff290 */ /* 0x000ff6000fffe03f */
[----:B------:R-:W-:Y:S01]  /*3f8c0*/  @!UPT UIADD3 URZ, URZ, URZ, URZ ;  /* 0x0000003f3f3ff290 */ /* 0x000fe2000fffe03f */
[----:B------:R-:W-:Y:S01]  /*3f8d0*/  STL.64 [R1+0x400], R24 ;  /* 0x0004001801007387 */ /* 0x000fe20000100a00 */
[----:B------:R0:W-:Y:S03]  /*3f8e0*/  STL.64 [R1+0x408], R26 ;  /* 0x0004081a01007387 */ /* 0x0001e60000100a00 */
[----:B0-----:R-:W2:Y:S01]  /*3f8f0*/  LDL.LU.64 R26, [R1+0x23a0] ;  /* 0x0023a000011a7983 */ /* 0x001ea20000300a00 */
[----:B------:R-:W3:Y:S02]  /*3f900*/  LDL.LU.64 R24, [R1+0x2398] ;  /* 0x0023980001187983 */ /* 0x000ee40000300a00 */
[----:B------:R-:W-:Y:S02]  /*3f910*/  STL.64 [R1+0x2268], R8 ;  /* 0x0022680801007387 */ /* 0x000fe40000100a00 */
[----:B------:R0:W-:Y:S02]  /*3f920*/  STL.64 [R1+0x2248], R4 ;  /* 0x0022480401007387 */ /* 0x0001e40000100a00 */
[----:B0-----:R-:W2:Y:S01]  /*3f930*/  LDL.LU R4, [R1+0x310] ;  /* 0x0003100001047983 */ /* 0x001ea20000300800 */
[----:B------:R-:W2:Y:S02]  /*3f940*/  LDL.LU R5, [R1+0x314] ;  /* 0x0003140001057983 */ /* 0x000ea40000300800 */
[----:B------:R-:W2:Y:S02]  /*3f950*/  LDL.LU R6, [R1+0x318] ;  /* 0x0003180001067983 */ /* 0x000ea40000300800 */
[----:B------:R-:W2:Y:S02]  /*3f960*/  LDL.LU R7, [R1+0x31c] ;  /* 0x00031c0001077983 */ /* 0x000ea40000300800 */
[----:B------:R-:W-:Y:S01]  /*3f970*/  IMAD.MOV.U32 R8, RZ, RZ, R3 ;  /* 0x000000ffff087224 */ /* 0x000fe200078e0003 */
[----:B------:R-:W-:Y:S01]  /*3f980*/  MOV R9, R12 ;  /* 0x0000000c00097202 */ /* 0x000fe20000000f00 */
[----:B------:R-:W3:Y:S01]  /*3f990*/  LDL.LU R3, [R1+0x2394] ;  /* 0x0023940001037983 */ /* 0x000ee20000300800 */
[----:B------:R-:W3:Y:S03]  /*3f9a0*/  LDL.LU R12, [R1+0x2390] ;  /* 0x00239000010c7983 */ /* 0x000ee60000300800 */
[----:B------:R-:W-:Y:S04]  /*3f9b0*/  STL.64 [R1+0x2280], R8 ;  /* 0x0022800801007387 */ /* 0x000fe80000100a00 */
[----:B--2---:R-:W-:Y:S01]  /*3f9c0*/  STL.64 [R1+0x2260], R6 ;  /* 0x0022600601007387 */ /* 0x004fe20000100a00 */
[----:B------:R0:W-:Y:S03]  /*3f9d0*/  STL.64 [R1+0x2258], R4 ;  /* 0x0022580401007387 */ /* 0x0001e60000100a00 */
        /* <DEDUP_REMOVED lines=8> */
[----:B------:R0:W-:Y:S02]  /*3fa60*/  STL.64 [R1+0x2298], R8 ;  /* 0x0022980801007387 */ /* 0x0001e40000100a00 */
[----:B0-----:R-:W-:Y:S01]  /*3fa70*/  IMAD.MOV.U32 R8, RZ, RZ, R20 ;  /* 0x000000ffff087224 */ /* 0x001fe200078e0014 */
        /* <DEDUP_REMOVED lines=11> */
[----:B------:R-:W-:-:S05]  /*3fb30*/  MOV R9, R26 ;  /* 0x0000001a00097202 */ /* 0x000fca0000000f00 */
[----:B------:R3:W-:Y:S02]  /*3fb40*/  STL.64 [R1+0x22c8], R8 ;  /* 0x0022c80801007387 */ /* 0x0007e40000100a00 */
[----:B---3--:R-:W-:Y:S01]  /*3fb50*/  IMAD.MOV.U32 R8, RZ, RZ, R25 ;  /* 0x000000ffff087224 */ /* 0x008fe200078e0019 */
[----:B------:R-:W-:Y:S01]  /*3fb60*/  MOV R9, R24 ;  /* 0x0000001800097202 */ /* 0x000fe20000000f00 */
[----:B------:R-:W-:Y:S01]  /*3fb70*/  IMAD.MOV.U32 R24, RZ, RZ, R29 ;  /* 0x000000ffff187224 */ /* 0x000fe200078e001d */
[----:B------:R-:W-:Y:S01]  /*3fb80*/  MOV R25, R28 ;  /* 0x0000001c00197202 */ /* 0x000fe20000000f00 */
[----:B--2---:R-:W-:Y:S01]  /*3fb90*/  STL.64 [R1+0x2290], R6 ;  /* 0x0022900601007387 */ /* 0x004fe20000100a00 */
[----:B------:R0:W-:Y:S03]  /*3fba0*/  STL.64 [R1+0x2288], R4 ;  /* 0x0022880401007387 */ /* 0x0001e60000100a00 */
[----:B0-----:R-:W2:Y:S01]  /*3fbb0*/  LDL.LU R4, [R1+0x340] ;  /* 0x0003400001047983 */ /* 0x001ea20000300800 */
[----:B------:R-:W2:Y:S02]  /*3fbc0*/  LDL.LU R5, [R1+0x344] ;  /* 0x0003440001057983 */ /* 0x000ea40000300800 */
[----:B------:R-:W3:Y:S02]  /*3fbd0*/  LDL.LU R6, [R1+0x348] ;  /* 0x0003480001067983 */ /* 0x000ee40000300800 */
[----:B------:R-:W3:Y:S01]  /*3fbe0*/  LDL.LU R7, [R1+0x34c] ;  /* 0x00034c0001077983 */ /* 0x000ee20000300800 */
[----:B------:R0:W-:Y:S04]  /*3fbf0*/  STL.64 [R1+0x22f8], R24 ;  /* 0x0022f81801007387 */ /* 0x0001e80000100a00 */
[----:B0-----:R-:W2:Y:S04]  /*3fc00*/  LDL.64 R24, [R1+0x80] ;  /* 0x0000800001187983 */ /* 0x001ea80000100a00 */
[----:B--2---:R4:W-:Y:S01]  /*3fc10*/  STL.64 [R1+0x2310], R24 ;  /* 0x0023101801007387 */ /* 0x0049e20000100a00 */
[----:B------:R0:W-:Y:S02]  /*3fc20*/  STL.64 [R1+0x22e0], R8 ;  /* 0x0022e00801007387 */ /* 0x0001e40000100a00 */
[----:B---3--:R-:W-:Y:S02]  /*3fc30*/  STL.64 [R1+0x22a8], R6 ;  /* 0x0022a80601007387 */ /* 0x008fe40000100a00 */
[----:B------:R1:W-:Y:S02]  /*3fc40*/  STL.64 [R1+0x22a0], R4 ;  /* 0x0022a00401007387 */ /* 0x0003e40000100a00 */
[----:B----4-:R-:W-:Y:S01]  /*3fc50*/  IMAD.MOV.U32 R24, RZ, RZ, R15 ;  /* 0x000000ffff187224 */ /* 0x010fe200078e000f */
[----:B------:R-:W-:Y:S01]  /*3fc60*/  MOV R25, R11 ;  /* 0x0000000b00197202 */ /* 0x000fe20000000f00 */
[----:B0-----:R-:W-:Y:S01]  /*3fc70*/  IMAD.MOV.U32 R8, RZ, RZ, R23 ;  /* 0x000000ffff087224 */ /* 0x001fe200078e0017 */
[----:B-1----:R-:W2:Y:S01]  /*3fc80*/  LDL.LU R4, [R1+0x350] ;  /* 0x0003500001047983 */ /* 0x002ea20000300800 */
[----:B------:R-:W2:Y:S01]  /*3fc90*/  LDL.LU R5, [R1+0x354] ;  /* 0x0003540001057983 */ /* 0x000ea20000300800 */
[----:B------:R-:W-:Y:S01]  /*3fca0*/  MOV R9, R22 ;  /* 0x0000001600097202 */ /* 0x000fe20000000f00 */
[----:B------:R-:W3:Y:S01]  /*3fcb0*/  LDL.LU R6, [R1+0x358] ;  /* 0x0003580001067983 */ /* 0x000ee20000300800 */
[----:B------:R-:W3:Y:S01]  /*3fcc0*/  LDL.LU R7, [R1+0x35c] ;  /* 0x00035c0001077983 */ /* 0x000ee20000300800 */
[----:B------:R-:W-:Y:S02]  /*3fcd0*/  STL.64 [R1+0x2328], R24 ;  /* 0x0023281801007387 */ /* 0x000fe40000100a00 */
[----:B------:R-:W-:Y:S02]  /*3fce0*/  STL [R1+0x2308], R10 ;  /* 0x0023080a01007387 */ /* 0x000fe40000100800 */
[----:B------:R0:W-:Y:S02]  /*3fcf0*/  STL.64 [R1+0x2300], R8 ;  /* 0x0023000801007387 */ /* 0x0001e40000100a00 */
[----:B0-----:R-:W4:Y:S01]  /*3fd00*/  LDL.LU R8, [R1+0x370] ;  /* 0x0003700001087983 */ /* 0x001f220000300800 */
[----:B------:R-:W4:Y:S02]  /*3fd10*/  LDL.LU R9, [R1+0x374] ;  /* 0x0003740001097983 */ /* 0x000f240000300800 */
[----:B------:R-:W2:Y:S02]  /*3fd20*/  LDL.LU R10, [R1+0x378] ;  /* 0x00037800010a7983 */ /* 0x000ea40000300800 */
[----:B------:R-:W2:Y:S02]  /*3fd30*/  LDL.LU R11, [R1+0x37c] ;  /* 0x00037c00010b7983 */ /* 0x000ea40000300800 */
[----:B------:R-:W-:Y:S01]  /*3fd40*/  IMAD.MOV.U32 R24, RZ, RZ, R14 ;  /* 0x000000ffff187224 */ /* 0x000fe200078e000e */
[----:B------:R-:W-:-:S05]  /*3fd50*/  MOV R25, R13 ;  /* 0x0000000d00197202 */ /* 0x000fca0000000f00 */
[----:B------:R-:W-:Y:S04]  /*3fd60*/  STL.64 [R1+0x2340], R24 ;  /* 0x0023401801007387 */ /* 0x000fe80000100a00 */
[----:B--2---:R-:W-:Y:S01]  /*3fd70*/  STL.64 [R1+0x2320], R10 ;  /* 0x0023200a01007387 */ /* 0x004fe20000100a00 */
[----:B----4-:R0:W-:Y:S03]  /*3fd80*/  STL.64 [R1+0x2318], R8 ;  /* 0x0023180801007387 */ /* 0x0101e60000100a00 */
[----:B0-----:R-:W2:Y:S01]  /*3fd90*/  LDL.LU R8, [R1+0x380] ;  /* 0x0003800001087983 */ /* 0x001ea20000300800 */
[----:B------:R-:W2:Y:S02]  /*3fda0*/  LDL.LU R9, [R1+0x384] ;  /* 0x0003840001097983 */ /* 0x000ea40000300800 */
[----:B------:R-:W4:Y:S02]  /*3fdb0*/  LDL.LU R10, [R1+0x388] ;  /* 0x00038800010a7983 */ /* 0x000f240000300800 */
[----:B------:R-:W4:Y:S02]  /*3fdc0*/  LDL.LU R11, [R1+0x38c] ;  /* 0x00038c00010b7983 */ /* 0x000f240000300800 */
[----:B------:R-:W-:Y:S01]  /*3fdd0*/  IMAD.MOV.U32 R24, RZ, RZ, R12 ;  /* 0x000000ffff187224 */ /* 0x000fe200078e000c */
[----:B------:R-:W-:-:S05]  /*3fde0*/  MOV R25, R3 ;  /* 0x0000000300197202 */ /* 0x000fca0000000f00 */
[----:B------:R-:W-:Y:S04]  /*3fdf0*/  STL.64 [R1+0x2358], R24 ;  /* 0x0023581801007387 */ /* 0x000fe80000100a00 */
[----:B----4-:R-:W-:Y:S01]  /*3fe00*/  STL.64 [R1+0x2338], R10 ;  /* 0x0023380a01007387 */ /* 0x010fe20000100a00 */
[----:B--2---:R0:W-:Y:S03]  /*3fe10*/  STL.64 [R1+0x2330], R8 ;  /* 0x0023300801007387 */ /* 0x0041e60000100a00 */
[----:B0-----:R-:W2:Y:S01]  /*3fe20*/  LDL.LU R8, [R1+0x390] ;  /* 0x0003900001087983 */ /* 0x001ea20000300800 */
[----:B------:R-:W2:Y:S02]  /*3fe30*/  LDL.LU R9, [R1+0x394] ;  /* 0x0003940001097983 */ /* 0x000ea40000300800 */
[----:B------:R-:W4:Y:S02]  /*3fe40*/  LDL.LU R10, [R1+0x398] ;  /* 0x00039800010a7983 */ /* 0x000f240000300800 */
[----:B------:R-:W4:Y:S01]  /*3fe50*/  LDL.LU R11, [R1+0x39c] ;  /* 0x00039c00010b7983 */ /* 0x000f220000300800 */
[----:B------:R-:W2:Y:S01]  /*3fe60*/  LDL.LU R12, [R1+0x3d0] ;  /* 0x0003d000010c7983 */ /* 0x000ea20000300800 */
[----:B------:R-:W3:Y:S02]  /*3fe70*/  LDL.LU R13, [R1+0x3d4] ;  /* 0x0003d400010d7983 */ /* 0x000ee40000300800 */
[----:B------:R-:W3:Y:S02]  /*3fe80*/  LDL.LU R14, [R1+0x3d8] ;  /* 0x0003d800010e7983 */ /* 0x000ee40000300800 */
[----:B------:R-:W3:Y:S01]  /*3fe90*/  LDL.LU R15, [R1+0x3dc] ;  /* 0x0003dc00010f7983 */ /* 0x000ee20000300800 */
[----:B----4-:R-:W-:Y:S01]  /*3fea0*/  STL.64 [R1+0x2350], R10 ;  /* 0x0023500a01007387 */ /* 0x010fe20000100a00 */
[----:B--2---:R0:W-:Y:S03]  /*3feb0*/  STL.64 [R1+0x2348], R8 ;  /* 0x0023480801007387 */ /* 0x0041e60000100a00 */
[----:B0-----:R-:W2:Y:S01]  /*3fec0*/  LDL.LU R8, [R1+0x3a0] ;  /* 0x0003a00001087983 */ /* 0x001ea20000300800 */
[----:B------:R-:W2:Y:S02]  /*3fed0*/  LDL.LU R9, [R1+0x3a4] ;  /* 0x0003a40001097983 */ /* 0x000ea40000300800 */
[----:B------:R-:W4:Y:S02]  /*3fee0*/  LDL.LU R10, [R1+0x3a8] ;  /* 0x0003a800010a7983 */ /* 0x000f240000300800 */
[----:B------:R-:W4:Y:S02]  /*3fef0*/  LDL.LU R11, [R1+0x3ac] ;  /* 0x0003ac00010b7983 */ /* 0x000f240000300800 */
[----:B----4-:R-:W-:Y:S01]  /*3ff00*/  STL.64 [R1+0x2368], R10 ;  /* 0x0023680a01007387 */ /* 0x010fe20000100a00 */
[----:B--2---:R0:W-:Y:S03]  /*3ff10*/  STL.64 [R1+0x2360], R8 ;  /* 0x0023600801007387 */ /* 0x0041e60000100a00 */
[----:B0-----:R-:W2:Y:S01]  /*3ff20*/  LDL.LU R8, [R1+0x3b0] ;  /* 0x0003b00001087983 */ /* 0x001ea20000300800 */
[----:B------:R-:W2:Y:S02]  /*3ff30*/  LDL.LU R9, [R1+0x3b4] ;  /* 0x0003b40001097983 */ /* 0x000ea40000300800 */
[----:B------:R-:W2:Y:S02]  /*3ff40*/  LDL.LU R10, [R1+0x3b8] ;  /* 0x0003b800010a7983 */ /* 0x000ea40000300800 */
[----:B------:R-:W2:Y:S01]  /*3ff50*/  LDL.LU R11, [R1+0x3bc] ;  /* 0x0003bc00010b7983 */ /* 0x000ea20000300800 */
[----:B---3--:R-:W-:Y:S01]  /*3ff60*/  STL.64 [R1+0x22c0], R6 ;  /* 0x0022c00601007387 */ /* 0x008fe20000100a00 */
[----:B------:R0:W-:Y:S03]  /*3ff70*/  STL.64 [R1+0x22b8], R4 ;  /* 0x0022b80401007387 */ /* 0x0001e60000100a00 */
[----:B0-----:R-:W3:Y:S01]  /*3ff80*/  LDL.LU R4, [R1+0x5f0] ;  /* 0x0005f00001047983 */ /* 0x001ee20000300800 */
[----:B------:R-:W3:Y:S02]  /*3ff90*/  LDL.LU R5, [R1+0x5f4] ;  /* 0x0005f40001057983 */ /* 0x000ee40000300800 */
[----:B------:R-:W4:Y:S02]  /*3ffa0*/  LDL.LU R6, [R1+0x5f8] ;  /* 0x0005f80001067983 */ /* 0x000f240000300800 */
[----:B------:R-:W4:Y:S02]  /*3ffb0*/  LDL.LU R7, [R1+0x5fc] ;  /* 0x0005fc0001077983 */ /* 0x000f240000300800 */
[----:B----4-:R-:W-:Y:S01]  /*3ffc0*/  STL.64 [R1+0x22d8], R6 ;  /* 0x0022d80601007387 */ /* 0x010fe20000100a00 */
[----:B---3--:R0:W-:Y:S03]  /*3ffd0*/  STL.64 [R1+0x22d0], R4 ;  /* 0x0022d00401007387 */ /* 0x0081e60000100a00 */
[----:B0-----:R-:W3:Y:S01]  /*3ffe0*/  LDL.LU R4, [R1+0x600] ;  /* 0x0006000001047983 */ /* 0x001ee20000300800 */
[----:B------:R-:W3:Y:S02]  /*3fff0*/  LDL.LU R5, [R1+0x604] ;  /* 0x0006040001057983 */ /* 0x000ee40000300800 */
[----:B------:R-:W4:Y:S02]  /*40000*/  LDL.LU R6, [R1+0x608] ;  /* 0x0006080001067983 */ /* 0x000f240000300800 */
[----:B------:R-:W4:Y:S01]  /*40010*/  LDL.LU R7, [R1+0x60c] ;  /* 0x00060c0001077983 */ /* 0x000f220000300800 */
[----:B------:R-:W-:Y:S01]  /*40020*/  HMMA.16816.F32.BF16 R16, R16, R20, R12 ;  /* 0x000000141010723c */ /* 0x000fe2000004180c */
[----:B----4-:R-:W-:Y:S01]  /*40030*/  STL.64 [R1+0x22f0], R6 ;  /* 0x0022f00601007387 */ /* 0x010fe20000100a00 */
[----:B---3--:R0:W-:Y:S03]  /*40040*/  STL.64 [R1+0x22e8], R4 ;  /* 0x0022e80401007387 */ /* 0x0081e60000100a00 */
[----:B0-----:R-:W3:Y:S01]  /*40050*/  LDL.LU R4, [R1+0x610] ;  /* 0x0006100001047983 */ /* 0x001ee20000300800 */
[----:B------:R-:W3:Y:S02]  /*40060*/  LDL.LU R5, [R1+0x614] ;  /* 0x0006140001057983 */ /* 0x000ee40000300800 */
[----:B------:R-:W3:Y:S02]  /*40070*/  LDL.LU R6, [R1+0x618] ;  /* 0x0006180001067983 */ /* 0x000ee40000300800 */
[----:B------:R-:W3:Y:S01]  /*40080*/  LDL.LU R7, [R1+0x61c] ;  /* 0x00061c0001077983 */ /* 0x000ee20000300800 */
[----:B------:R-:W2:Y:S01]  /*40090*/  LDL.LU.64 R14, [R1+0x2378] ;  /* 0x00237800010e7983 */ /* 0x000ea20000300a00 */
[----:B------:R-:W2:Y:S02]  /*400a0*/  LDL.LU.64 R12, [R1+0x2370] ;  /* 0x00237000010c7983 */ /* 0x000ea40000300a00 */
[----:B------:R-:W-:Y:S01]  /*400b0*/  IMAD.MOV.U32 R24, RZ, RZ, R2 ;  /* 0x000000ffff187224 */ /* 0x000fe200078e0002 */
[----:B------:R-:W-:-:S08]  /*400c0*/  MOV R25, R0 ;  /* 0x0000000000197202 */ /* 0x000fd00000000f00 */
[----:B------:R0:W-:Y:S01]  /*400d0*/  STL.64 [R1+0x2e0], R16 ;  /* 0x0002e01001007387 */ /* 0x0001e20000100a00 */
[----:B------:R1:W-:Y:S03]  /*400e0*/  STL.64 [R1+0x2e8], R18 ;  /* 0x0002e81201007387 */ /* 0x0003e60000100a00 */
[----:B0-----:R-:W4:Y:S01]  /*400f0*/  LDL.LU R16, [R1+0x360] ;  /* 0x0003600001107983 */ /* 0x001f220000300800 */
[----:B------:R-:W4:Y:S02]  /*40100*/  LDL.LU R17, [R1+0x364] ;  /* 0x0003640001117983 */ /* 0x000f240000300800 */
[----:B-1----:R-:W4:Y:S02]  /*40110*/  LDL.LU R18, [R1+0x368] ;  /* 0x0003680001127983 */ /* 0x002f240000300800 */
[----:B------:R-:W4:Y:S01]  /*40120*/  LDL.LU R19, [R1+0x36c] ;  /* 0x00036c0001137983 */ /* 0x000f220000300800 */
[C---:B--2---:R-:W-:Y:S01]  /*40130*/  HMMA.16816.F32.BF16 R24, R12.reuse, R24, R8 ;  /* 0x000000180c18723c */ /* 0x044fe20000041808 */
[----:B------:R-:W2:Y:S01]  /*40140*/  LDL.LU.64 R10, [R1+0x2368] ;  /* 0x00236800010a7983 */ /* 0x000ea20000300a00 */
[----:B------:R-:W2:Y:S11]  /*40150*/  LDL.LU.64 R8, [R1+0x2360] ;  /* 0x0023600001087983 */ /* 0x000eb60000300a00 */
[----:B------:R-:W-:Y:S10]  /*40160*/  @!UPT UIADD3 URZ, URZ, URZ, URZ ;  /* 0x0000003f3f3ff290 */ /* 0x000ff4000fffe03f */
[----:B------:R0:W-:Y:S01]  /*40170*/  STL.64 [R1+0x3f0], R24 ;  /* 0x0003f01801007387 */ /* 0x0001e20000100a00 */
[----:B------:R2:W-:Y:S03]  /*40180*/  STL.64 [R1+0x3f8], R26 ;  /* 0x0003f81a01007387 */ /* 0x0005e60000100a00 */
[----:B0-----:R-:W2:Y:S02]  /*40190*/  LDL.LU.64 R24, [R1+0x2358] ;  /* 0x0023580001187983 */ /* 0x001ea40000300a00 */
[C---:B--2---:R-:W-:Y:S02]  /*401a0*/  HMMA.16816.F32.BF16 R24, R12.reuse, R24, R8 ;  /* 0x000000180c18723c */ /* 0x044fe40000041808 */
[----:B------:R-:W2:Y:S01]  /*401b0*/  LDL.LU.64 R10, [R1+0x2350] ;  /* 0x00235000010a7983 */ /* 0x000ea20000300a00 */
[----:B------:R-:W2:Y:S11]  /*401c0*/  LDL.LU.64 R8, [R1+0x2348] ;  /* 0x0023480001087983 */ /* 0x000eb60000300a00 */
[----:B------:R-:W-:Y:S09]  /*401d0*/  @!UPT UIADD3 URZ, URZ, URZ, URZ ;  /* 0x0000003f3f3ff290 */ /* 0x000ff2000fffe03f */
        /* <DEDUP_REMOVED lines=15> */
[----:B------:R-:W-:Y:S03]  /*402d0*/  STL.64 [R1+0x3c8], R26 ;  /* 0x0003c81a01007387 */ /* 0x000fe60000100a00 */
[----:B0-----:R-:W2:Y:S02]  /*402e0*/  LDL.LU.64 R24, [R1+0x2310] ;  /* 0x0023100001187983 */ /* 0x001ea40000300a00 */
[C---:B--2---:R-:W-:Y:S01]  /*402f0*/  HMMA.16816.F32.BF16 R8, R12.reuse, R24, R8 ;  /* 0x000000180c08723c */ /* 0x044fe20000041808 */
[----:B------:R-:W-:Y:S01]  /*40300*/  IMAD.MOV.U32 R2, RZ, RZ, R24 ;  /* 0x000000ffff027224 */ /* 0x000fe200078e0018 */
[----:B------:R-:W-:Y:S11]  /*40310*/  MOV R0, R25 ;  /* 0x0000001900007202 */ /* 0x000ff60000000f00 */
[----:B------:R-:W-:Y:S10]  /*40320*/  @!UPT UIADD3 URZ, URZ, URZ, URZ ;  /* 0x0000003f3f3ff290 */ /* 0x000ff4000fffe03f */
[----:B------:R-:W-:Y:S01]  /*40330*/  STL.64 [R1+0x3b0], R8 ;  /* 0x0003b00801007387 */ /* 0x000fe20000100a00 */
[----:B------:R0:W-:Y:S03]  /*40340*/  STL.64 [R1+0x3b8], R10 ;  /* 0x0003b80a01007387 */ /* 0x0001e60000100a00 */
[----:B0-----:R-:W2:Y:S01]  /*40350*/  LDL.LU R10, [R1+0x2308] ;  /* 0x00230800010a7983 */ /* 0x001ea20000300800 */
[----:B------:R-:W3:Y:S02]  /*40360*/  LDL.LU.64 R8, [R1+0x2300] ;  /* 0x0023000001087983 */ /* 0x000ee40000300a00 */
[----:B------:R-:W4:Y:S02]  /*40370*/  LDL.LU.64 R24, [R1+0x22f8] ;  /* 0x0022f80001187983 */ /* 0x000f240000300a00 */
[C---:B----4-:R-:W-:Y:S01]  /*40380*/  HMMA.16816.F32.BF16 R24, R12.reuse, R24, R16 ;  /* 0x000000180c18723c */ /* 0x050fe20000041810 */
[----:B--2---:R3:W0:Y:S07]  /*40390*/  LDSM.16.M88.4 R16, [R10+0x21800] ;  /* 0x021800000a10783b */ /* 0x00462e0000000200 */
[C---:B---3--:R-:W-:Y:S11]  /*403a0*/  HMMA.16816.F32.BF16 R8, R12.reuse, R8, R4 ;  /* 0x000000080c08723c */ /* 0x048ff60000041804 */
[----:B------:R-:W-:Y:S04]  /*403b0*/  @!UPT UIADD3 URZ, URZ, URZ, URZ ;  /* 0x0000003f3f3ff290 */ /* 0x000fe8000fffe03f */
[----:B------:R1:W-:Y:S01]  /*403c0*/  STL.64 [R1+0x3a0], R24 ;  /* 0x0003a01801007387 */ /* 0x0003e20000100a00 */
[----:B------:R2:W-:Y:S03]  /*403d0*/  STL.64 [R1+0x3a8], R26 ;  /* 0x0003a81a01007387 */ /* 0x0005e60000100a00 */
[----:B-1----:R-:W3:Y:S01]  /*403e0*/  LDL.LU R24, [R1+0x2c0] ;  /* 0x0002c00001187983 */ /* 0x002ee20000300800 */
[----:B------:R-:W3:Y:S02]  /*403f0*/  LDL.LU R25, [R1+0x2c4] ;  /* 0x0002c40001197983 */ /* 0x000ee40000300800 */
[----:B--2---:R-:W3:Y:S02]  /*40400*/  LDL.LU R26, [R1+0x2c8] ;  /* 0x0002c800011a7983 */ /* 0x004ee40000300800 */
[----:B------:R-:W3:Y:S01]  /*40410*/  LDL.LU R27, [R1+0x2cc] ;  /* 0x0002cc00011b7983 */ /* 0x000ee20000300800 */
[----:B0-----:R-:W-:Y:S01]  /*40420*/  STL.64 [R1+0x2128], R18 ;  /* 0x0021281201007387 */ /* 0x001fe20000100a00 */
[----:B------:R0:W-:Y:S03]  /*40430*/  STL.64 [R1+0x2120], R16 ;  /* 0x0021201001007387 */ /* 0x0001e60000100a00 */
[----:B0-----:R-:W2:Y:S01]  /*40440*/  LDL.LU R16, [R1+0x2d0] ;  /* 0x0002d00001107983 */ /* 0x001ea20000300800 */
[----:B------:R-:W2:Y:S02]  /*40450*/  LDL.LU R17, [R1+0x2d4] ;  /* 0x0002d40001117983 */ /* 0x000ea40000300800 */
[----:B------:R-:W2:Y:S02]  /*40460*/  LDL.LU R18, [R1+0x2d8] ;  /* 0x0002d80001127983 */ /* 0x000ea40000300800 */
[----:B------:R-:W2:Y:S01]  /*40470*/  LDL.LU R19, [R1+0x2dc] ;  /* 0x0002dc0001137983 */ /* 0x000ea20000300800 */
[----:B------:R-:W4:Y:S01]  /*40480*/  LDL.LU.64 R6, [R1+0x22f0] ;  /* 0x0022f00001067983 */ /* 0x000f220000300a00 */
[----:B------:R-:W4:Y:S02]  /*40490*/  LDL.LU.64 R4, [R1+0x22e8] ;  /* 0x0022e80001047983 */ /* 0x000f240000300a00 */
[----:B------:R0:W-:Y:S02]  /*404a0*/  STL.64 [R1+0x390], R8 ;  /* 0x0003900801007387 */ /* 0x0001e40000100a00 */
[----:B------:R4:W-:Y:S01]  /*404b0*/  STL.64 [R1+0x398], R10 ;  /* 0x0003980a01007387 */ /* 0x0009e20000100a00 */
[----:B0-----:R-:W4:Y:S02]  /*404c0*/  LDL.LU.64 R8, [R1+0x22e0] ;  /* 0x0022e00001087983 */ /* 0x001f240000300a00 */
[C---:B----4-:R-:W-:Y:S02]  /*404d0*/  HMMA.16816.F32.BF16 R8, R12.reuse, R8, R4 ;  /* 0x000000080c08723c */ /* 0x050fe40000041804 */
[----:B------:R-:W4:Y:S01]  /*404e0*/  LDL.LU.64 R6, [R1+0x22d8] ;  /* 0x0022d80001067983 */ /* 0x000f220000300a00 */
[----:B------:R-:W4:Y:S11]  /*404f0*/  LDL.LU.64 R4, [R1+0x22d0] ;  /* 0x0022d00001047983 */ /* 0x000f360000300a00 */
[----:B------:R-:W-:Y:S09]  /*40500*/  @!UPT UIADD3 URZ, URZ, URZ, URZ ;  /* 0x0000003f3f3ff290 */ /* 0x000ff2000fffe03f */
[----:B------:R0:W-:Y:S01]  /*40510*/  STL.64 [R1+0x380], R8 ;  /* 0x0003800801007387 */ /* 0x0001e20000100a00 */
[----:B------:R4:W-:Y:S03]  /*40520*/  STL.64 [R1+0x388], R10 ;  /* 0x0003880a01007387 */ /* 0x0009e60000100a00 */
        /* <DEDUP_REMOVED lines=34> */
[----:B------:R-:W-:Y:S03]  /*40750*/  STL.64 [R1+0x338], R10 ;  /* 0x0003380a01007387 */ /* 0x000fe60000100a00 */
[----:B0-----:R-:W4:Y:S02]  /*40760*/  LDL.LU.64 R8, [R1+0x2250] ;  /* 0x0022500001087983 */ /* 0x001f240000300a00 */
[C---:B----4-:R-:W-:Y:S11]  /*40770*/  HMMA.16816.F32.BF16 R4, R12.reuse, R8, R4 ;  /* 0x000000080c04723c */ /* 0x050ff60000041804 */
[----:B------:R-:W-:Y:S11]  /*40780*/  @!UPT UIADD3 URZ, URZ, URZ, URZ ;  /* 0x0000003f3f3ff290 */ /* 0x000ff6000fffe03f */
[----:B------:R-:W-:Y:S01]  /*40790*/  @!UPT UIADD3 URZ, URZ, URZ, URZ ;  /* 0x0000003f3f3ff290 */ /* 0x000fe2000fffe03f */
[----:B------:R0:W-:Y:S01]  /*407a0*/  STL.64 [R1+0x320], R4 ;  /* 0x0003200401007387 */ /* 0x0001e20000100a00 */
[----:B------:R-:W-:Y:S03]  /*407b0*/  STL.64 [R1+0x328], R6 ;  /* 0x0003280601007387 */ /* 0x000fe60000100a00 */
[----:B0-----:R-:W2:Y:S01]  /*407c0*/  LDL.LU.64 R4, [R1+0x2248] ;  /* 0x0022480001047983 */ /* 0x001ea20000300a00 */
[----:B------:R0:W-:Y:S02]  /*407d0*/  STL [R1+0x2154], R8 ;  /* 0x0021540801007387 */ /* 0x0001e40000100800 */
[----:B------:R1:W-:Y:S01]  /*407e0*/  STL [R1+0x2150], R9 ;  /* 0x0021500901007387 */ /* 0x0003e20000100800 */
[----:B0-----:R-:W4:Y:S01]  /*407f0*/  LDL.LU R8, [R1+0x2a0] ;  /* 0x0002a00001087983 */ /* 0x001f220000300800 */
[C---:B--2---:R-:W-:Y:S11]  /*40800*/  HMMA.16816.F32.BF16 R16, R12.reuse, R4, R16 ;  /* 0x000000040c10723c */ /* 0x044ff60000041810 */
[----:B------:R-:W-:Y:S11]  /*40810*/  @!UPT UIADD3 URZ, URZ, URZ, URZ ;  /* 0x0000003f3f3ff290 */ /* 0x000ff6000fffe03f */
[----:B------:R-:W-:Y:S01]  /*40820*/  @!UPT UIADD3 URZ, URZ, URZ, URZ ;  /* 0x0000003f3f3ff290 */ /* 0x000fe2000fffe03f */
[----:B------:R0:W-:Y:S01]  /*40830*/  STL.64 [R1+0x310], R16 ;  /* 0x0003101001007387 */ /* 0x0001e20000100a00 */
[----:B------:R2:W-:Y:S02]  /*40840*/  STL.64 [R1+0x318], R18 ;  /* 0x0003181201007387 */ /* 0x0005e40000100a00 */
[----:B-1----:R-:W4:Y:S02]  /*40850*/  LDL.LU R9, [R1+0x2a4] ;  /* 0x0002a40001097983 */ /* 0x002f240000300800 */
[----:B------:R-:W3:Y:S01]  /*40860*/  LDL.LU R10, [R1+0x2a8] ;  /* 0x0002a800010a7983 */ /* 0x000ee20000300800 */
[----:B------:R-:W3:Y:S04]  /*40870*/  LDL.LU R11, [R1+0x2ac] ;  /* 0x0002ac00010b7983 */ /* 0x000ee80000300800 */
[----:B0-----:R-:W4:Y:S01]  /*40880*/  LDL.LU R16, [R1+0x2b0] ;  /* 0x0002b00001107983 */ /* 0x001f220000300800 */
[----:B------:R-:W4:Y:S02]  /*40890*/  LDL.LU R17, [R1+0x2b4] ;  /* 0x0002b40001117983 */ /* 0x000f240000300800 */
[----:B--2---:R-:W2:Y:S02]  /*408a0*/  LDL.LU R18, [R1+0x2b8] ;  /* 0x0002b80001127983 */ /* 0x004ea40000300800 */
[----:B------:R-:W2:Y:S01]  /*408b0*/  LDL.LU R19, [R1+0x2bc] ;  /* 0x0002bc0001137983 */ /* 0x000ea20000300800 */
[----:B---3--:R-:W-:Y:S01]  /*408c0*/  STL.64 [R1+0x2230], R10 ;  /* 0x0022300a01007387 */ /* 0x008fe20000100a00 */
[----:B----4-:R0:W-:Y:S03]  /*408d0*/  STL.64 [R1+0x2228], R8 ;  /* 0x0022280801007387 */ /* 0x0101e60000100a00 */
[----:B0-----:R-:W2:Y:S01]  /*408e0*/  LDL.LU.64 R8, [R1+0xc0] ;  /* 0x0000c00001087983 */ /* 0x001ea20000300a00 */
[----:B------:R0:W-:Y:S03]  /*408f0*/  STL.64 [R1+0x2210], R4 ;  /* 0x0022100401007387 */ /* 0x0001e60000100a00 */
[----:B0-----:R-:W3:Y:S01]  /*40900*/  LDL.LU R4, [R1+0x290] ;  /* 0x0002900001047983 */ /* 0x001ee20000300800 */
[----:B------:R-:W3:Y:S02]  /*40910*/  LDL.LU R5, [R1+0x294] ;  /* 0x0002940001057983 */ /* 0x000ee40000300800 */
[----:B------:R-:W4:Y:S02]  /*40920*/  LDL.LU R6, [R1+0x298] ;  /* 0x0002980001067983 */ /* 0x000f240000300800 */
[----:B------:R-:W4:Y:S01]  /*40930*/  LDL.LU R7, [R1+0x29c] ;  /* 0x00029c0001077983 */ /* 0x000f220000300800 */
[----:B------:R-:W-:Y:S01]  /*40940*/  HMMA.16816.F32.BF16 R12, R12, R20, R24 ;  /* 0x000000140c0c723c */ /* 0x000fe20000041818 */
[----:B----4-:R-:W-:Y:S01]  /*40950*/  STL.64 [R1+0x2220], R6 ;  /* 0x0022200601007387 */ /* 0x010fe20000100a00 */
[----:B---3--:R0:W-:Y:S03]  /*40960*/  STL.64 [R1+0x2218], R4 ;  /* 0x0022180401007387 */ /* 0x0081e60000100a00 */
[----:B0-----:R-:W3:Y:S01]  /*40970*/  LDL.LU.64 R4, [R1+0xb0] ;  /* 0x0000b00001047983 */ /* 0x001ee20000300a00 */
[----:B------:R-:W2:Y:S02]  /*40980*/  LDL.LU.64 R26, [R1+0x2240] ;  /* 0x00224000011a7983 */ /* 0x000ea40000300a00 */
[----:B------:R-:W2:Y:S11]  /*40990*/  LDL.LU.64 R24, [R1+0x2238] ;  /* 0x0022380001187983 */ /* 0x000eb60000300a00 */
[----:B------:R-:W-:Y:S04]  /*409a0*/  @!UPT UIADD3 URZ, URZ, URZ, URZ ;  /* 0x0000003f3f3ff290 */ /* 0x000fe8000fffe03f */
[----:B------:R0:W-:Y:S02]  /*409b0*/  STL.64 [R1+0x2d0], R12 ;  /* 0x0002d00c01007387 */ /* 0x0001e40000100a00 */
[----:B0-----:R-:W4:Y:S01]  /*409c0*/  LDL.LU.64 R12, [R1+0x70] ;  /* 0x00007000010c7983 */ /* 0x001f220000300a00 */
[----:B------:R-:W-:-:S03]  /*409d0*/  MOV R23, R15 ;  /* 0x0000000f00177202 */ /* 0x000fc60000000f00 */
[----:B----4-:R0:W-:Y:S04]  /*409e0*/  STL.64 [R1+0x21f0], R12 ;  /* 0x0021f00c01007387 */ /* 0x0101e80000100a00 */
[----:B0-----:R-:W4:Y:S01]  /*409f0*/  LDL.LU.64 R12, [R1+0x90] ;  /* 0x00009000010c7983 */ /* 0x001f220000300a00 */
[----:B------:R-:W-:Y:S01]  /*40a00*/  IMAD.MOV.U32 R22, RZ, RZ, R14 ;  /* 0x000000ffff167224 */ /* 0x000fe200078e000e */
[----:B--2---:R-:W-:Y:S02]  /*40a10*/  HMMA.16816.F32.BF16 R16, R24, R8, R16 ;  /* 0x000000081810723c */ /* 0x004fe40000041810 */
[----:B----4-:R0:W-:Y:S04]  /*40a20*/  STL.64 [R1+0x2208], R12 ;  /* 0x0022080c01007387 */ /* 0x0101e80000100a00 */
[----:B0-----:R-:W2:Y:S01]  /*40a30*/  LDL.LU.64 R12, [R1+0xa0] ;  /* 0x0000a000010c7983 */ /* 0x001ea20000300a00 */
[----:B------:R-:W-:Y:S02]  /*40a40*/  STL [R1+0x1ed4], R23 ;  /* 0x001ed41701007387 */ /* 0x000fe40000100800 */
[----:B------:R-:W-:Y:S02]  /*40a50*/  STL [R1+0x1ed0], R22 ;  /* 0x001ed01601007387 */ /* 0x000fe40000100800 */
        /* <DEDUP_REMOVED lines=11> */
[----:B------:R-:W-:Y:S01]  /*40b10*/  STL.64 [R1+0x2c0], R16 ;  /* 0x0002c01001007387 */ /* 0x000fe20000100a00 */
[----:B------:R0:W-:Y:S02]  /*40b20*/  STL.64 [R1+0x2c8], R18 ;  /* 0x0002c81201007387 */ /* 0x0001e40000100a00 */
[----:B------:R-:W3:Y:S02]  /*40b30*/  LDL.LU.64 R10, [R1+0x2230] ;  /* 0x00223000010a7983 */ /* 0x000ee40000300a00 */
[----:B0-----:R-:W-:Y:S01]  /*40b40*/  IMAD.MOV.U32 R19, RZ, RZ, R8 ;  /* 0x000000ffff137224 */ /* 0x001fe200078e0008 */
[----:B------:R-:W-:-:S02]  /*40b50*/  MOV R18, R9 ;  /* 0x0000000900127202 */ /* 0x000fc40000000f00 */
[----:B------:R-:W3:Y:S02]  /*40b60*/  LDL.LU.64 R8, [R1+0x2228] ;  /* 0x0022280001087983 */ /* 0x000ee40000300a00 */
[C---:B---3--:R-:W-:Y:S11]  /*40b70*/  HMMA.16816.F32.BF16 R8, R24.reuse, R4, R8 ;  /* 0x000000041808723c */ /* 0x048ff60000041808 */
[----:B------:R-:W-:Y:S11]  /*40b80*/  @!UPT UIADD3 URZ, URZ, URZ, URZ ;  /* 0x0000003f3f3ff290 */ /* 0x000ff6000fffe03f */
[----:B------:R-:W-:Y:S01]  /*40b90*/  @!UPT UIADD3 URZ, URZ, URZ, URZ ;  /* 0x0000003f3f3ff290 */ /* 0x000fe2000fffe03f */
[----:B------:R-:W-:Y:S01]  /*40ba0*/  STL.64 [R1+0x2b0], R8 ;  /* 0x0002b00801007387 */ /* 0x000fe20000100a00 */
[----:B------:R0:W-:Y:S02]  /*40bb0*/  STL.64 [R1+0x2b8], R10 ;  /* 0x0002b80a01007387 */ /* 0x0001e40000100a00 */
[----:B------:R-:W3:Y:S02]  /*40bc0*/  LDL.LU.64 R6, [R1+0x2220] ;  /* 0x0022200001067983 */ /* 0x000ee40000300a00 */
[----:B0-----:R-:W-:Y:S01]  /*40bd0*/  IMAD.MOV.U32 R10, RZ, RZ, R4 ;  /* 0x000000ffff0a7224 */ /* 0x001fe200078e0004 */
[----:B------:R-:W-:Y:S02]  /*40be0*/  MOV R11, R5 ;  /* 0x00000005000b7202 */ /* 0x000fe40000000f00 */
[----:B------:R-:W3:Y:S02]  /*40bf0*/  LDL.LU.64 R4, [R1+0x2218] ;  /* 0x0022180001047983 */ /* 0x000ee40000300a00 */
[C---:B---3--:R-:W-:Y:S11]  /*40c00*/  HMMA.16816.F32.BF16 R4, R24.reuse, R12, R4 ;  /* 0x0000000c1804723c */ /* 0x048ff60000041804 */
[----:B------:R-:W-:Y:S11]  /*40c10*/  @!UPT UIADD3 URZ, URZ, URZ, URZ ;  /* 0x0000003f3f3ff290 */ /* 0x000ff6000fffe03f */
[----:B------:R-:W-:Y:S01]  /*40c20*/  @!UPT UIADD3 URZ, URZ, URZ, URZ ;  /* 0x0000003f3f3ff290 */ /* 0x000fe2000fffe03f */
[----:B------:R0:W-:Y:S01]  /*40c30*/  STL.64 [R1+0x2a0], R4 ;  /* 0x0002a00401007387 */ /* 0x0001e20000100a00 */
[----:B------:R1:W-:Y:S03]  /*40c40*/  STL.64 [R1+0x2a8], R6 ;  /* 0x0002a80601007387 */ /* 0x0003e60000100a00 */
[----:B0-----:R-:W3:Y:S01]  /*40c50*/  LDL.LU.64 R4, [R1+0x2210] ;  /* 0x0022100001047983 */ /* 0x001ee20000300a00 */
[----:B-1----:R-:W-:Y:S01]  /*40c60*/  IMAD.MOV.U32 R7, RZ, RZ, R12 ;  /* 0x000000ffff077224 */ /* 0x002fe200078e000c */
[----:B------:R-:W-:Y:S02]  /*40c70*/  MOV R6, R13 ;  /* 0x0000000d00067202 */ /* 0x000fe40000000f00 */
[----:B------:R-:W2:Y:S03]  /*40c80*/  LDL.LU.64 R12, [R1+0x2208] ;  /* 0x00220800010c7983 */ /* 0x000ea60000300a00 */
[----:B------:R-:W-:Y:S01]  /*40c90*/  STL.64 [R1+0x2160], R6 ;  /* 0x0021600601007387 */ /* 0x000fe20000100a00 */
[----:B--2---:R-:W-:Y:S01]  /*40ca0*/  HMMA.16816.F32.BF16 R20, R24, R12, R20 ;  /* 0x0000000c1814723c */ /* 0x004fe20000041814 */
[----:B---3--:R-:W-:Y:S01]  /*40cb0*/  STL.64 [R1+0x2158], R4 ;  /* 0x0021580401007387 */ /* 0x008fe20000100a00 */
[----:B------:R-:W-:Y:S01]  /*40cc0*/  IMAD.MOV.U32 R8, RZ, RZ, R12 ;  /* 0x000000ffff087224 */ /* 0x000fe200078e000c */
[----:B------:R-:W-:Y:S11]  /*40cd0*/  MOV R9, R13 ;  /* 0x0000000d00097202 */ /* 0x000ff60000000f00 */
[----:B------:R-:W-:Y:S09]  /*40ce0*/  @!UPT UIADD3 URZ, URZ, URZ, URZ ;  /* 0x0000003f3f3ff290 */ /* 0x000ff2000fffe03f */
        /* <DEDUP_REMOVED lines=10> */
[----:B------:R-:W3:Y:S02]  /*40d90*/  LDL.LU R11, [R1+0x27c] ;  /* 0x00027c00010b7983 */ /* 0x000ee40000300800 */
[----:B------:R-:W-:Y:S01]  /*40da0*/  IMAD.MOV.U32 R4, RZ, RZ, R2 ;  /* 0x000000ffff047224 */ /* 0x000fe200078e0002 */
[----:B------:R-:W-:-:S07]  /*40db0*/  MOV R5, R0 ;  /* 0x0000000000057202 */ /* 0x000fce0000000f00 */
[C---:B---3--:R-:W-:Y:S08]  /*40dc0*/  HMMA.16816.F32.BF16 R8, R24.reuse, R4, R8 ;  /* 0x000000041808723c */ /* 0x048ff00000041808 */
[C---:B--2---:R-:W-:Y:S01]  /*40dd0*/  HMMA.16816.F32.BF16 R4, R24.reuse, R12, R20 ;  /* 0x0000000c1804723c */ /* 0x044fe20000041814 */
[----:B------:R-:W-:Y:S01]  /*40de0*/  IMAD.MOV.U32 R17, RZ, RZ, R12 ;  /* 0x000000ffff117224 */ /* 0x000fe200078e000c */
[----:B------:R-:W-:Y:S11]  /*40df0*/  MOV R16, R13 ;  /* 0x0000000d00107202 */ /* 0x000ff60000000f00 */
[----:B------:R-:W-:Y:S02]  /*40e00*/  @!UPT UIADD3 URZ, URZ, URZ, URZ ;  /* 0x0000003f3f3ff290 */ /* 0x000fe4000fffe03f */
[----:B------:R-:W-:Y:S01]  /*40e10*/  STL.64 [R1+0x280], R8 ;  /* 0x0002800801007387 */ /* 0x000fe20000100a00 */
[----:B------:R-:W-:Y:S07]  /*40e20*/  STL.64 [R1+0x288], R10 ;  /* 0x0002880a01007387 */ /* 0x000fee0000100a00 */
[----:B------:R-:W-:Y:S02]  /*40e30*/  STL.64 [R1+0x270], R4 ;  /* 0x0002700401007387 */ /* 0x000fe40000100a00 */
[----:B------:R-:W-:Y:S01]  /*40e40*/  STL.64 [R1+0x278], R6 ;  /* 0x0002780601007387 */ /* 0x000fe20000100a00 */
[----:B------:R-:W-:Y:S01]  /*40e50*/  STL.64 [R1+0x2180], R18 ;  /* 0x0021801201007387 */ /* 0x000fe20000100a00 */
[----:B------:R0:W-:Y:S03]  /*40e60*/  STL.64 [R1+0x2178], R16 ;  /* 0x0021781001007387 */ /* 0x0001e60000100a00 */
[----:B0-----:R-:W2:Y:S04]  /*40e70*/  LDL.LU.64 R16, [R1+0x10] ;  /* 0x0000100001107983 */ /* 0x001ea80000300a00 */
        /* <DEDUP_REMOVED lines=8> */
[----:B------:R-:W2:Y:S01]  /*40f00*/  LDL.LU R23, [R1+0x24c] ;  /* 0x00024c0001177983 */ /* 0x000ea20000300800 */
[----:B------:R-:W3:Y:S03]  /*40f10*/  LDL.LU.64 R12, [R1+0x60] ;  /* 0x00006000010c7983 */ /* 0x000ee60000300a00 */
[----:B--2---:R-:W-:Y:S01]  /*40f20*/  STL.64 [R1+0x21e0], R22 ;  /* 0x0021e01601007387 */ /* 0x004fe20000100a00 */
[----:B----4-:R0:W-:Y:S03]  /*40f30*/  STL.64 [R1+0x21d8], R20 ;  /* 0x0021d81401007387 */ /* 0x0101e60000100a00 */
[----:B0-----:R-:W2:Y:S04]  /*40f40*/  LDL.LU.64 R20, [R1+0x50] ;  /* 0x0000500001147983 */ /* 0x001ea80000300a00 */
[----:B--2---:R0:W-:Y:S04]  /*40f50*/  STL.64 [R1+0x21e8], R20 ;  /* 0x0021e81401007387 */ /* 0x0041e80000100a00 */
[----:B0-----:R-:W2:Y:S01]  /*40f60*/  LDL.LU R20, [R1+0x250] ;  /* 0x0002500001147983 */ /* 0x001ea20000300800 */
[----:B------:R-:W2:Y:S02]  /*40f70*/  LDL.LU R21, [R1+0x254] ;  /* 0x0002540001157983 */ /* 0x000ea40000300800 */
[----:B------:R-:W2:Y:S02]  /*40f80*/  LDL.LU R22, [R1+0x258] ;  /* 0x0002580001167983 */ /* 0x000ea40000300800 */
[----:B------:R-:W2:Y:S01]  /*40f90*/  LDL.LU R23, [R1+0x25c] ;  /* 0x00025c0001177983 */ /* 0x000ea20000300800 */
[----:B------:R-:W4:Y:S04]  /*40fa0*/  LDL.LU.64 R16, [R1+0x20] ;  /* 0x0000200001107983 */ /* 0x000f280000300a00 */
[----:B----4-:R0:W-:Y:S04]  /*40fb0*/  STL.64 [R1+0x21b0], R16 ;  /* 0x0021b01001007387 */ /* 0x0101e80000100a00 */
[----:B0-----:R-:W4:Y:S04]  /*40fc0*/  LDL.LU.64 R16, [R1+0x30] ;  /* 0x0000300001107983 */ /* 0x001f280000300a00 */
[----:B----4-:R0:W-:Y:S04]  /*40fd0*/  STL.64 [R1+0x21c8], R16 ;  /* 0x0021c81001007387 */ /* 0x0101e80000100a00 */
[----:B0-----:R-:W4:Y:S01]  /*40fe0*/  LDL.LU.64 R16, [R1+0x40] ;  /* 0x0000400001107983 */ /* 0x001f220000300a00 */
[----:B---3--:R-:W-:Y:S02]  /*40ff0*/  STL.64 [R1+0x2190], R10 ;  /* 0x0021900a01007387 */ /* 0x008fe40000100a00 */
[----:B------:R0:W-:Y:S02]  /*41000*/  STL.64 [R1+0x2188], R8 ;  /* 0x0021880801007387 */ /* 0x0001e40000100a00 */
[----:B0-----:R-:W3:Y:S01]  /*41010*/  LDL.LU R8, [R1+0x5d0] ;  /* 0x0005d00001087983 */ /* 0x001ee20000300800 */
[----:B------:R-:W3:Y:S02]  /*41020*/  LDL.LU R9, [R1+0x5d4] ;  /* 0x0005d40001097983 */ /* 0x000ee40000300800 */
[----:B------:R-:W3:Y:S02]  /*41030*/  LDL.LU R10, [R1+0x5d8] ;  /* 0x0005d800010a7983 */ /* 0x000ee40000300800 */
[----:B------:R-:W3:Y:S01]  /*41040*/  LDL.LU R11, [R1+0x5dc] ;  /* 0x0005dc00010b7983 */ /* 0x000ee20000300800 */
[----:B------:R-:W0:Y:S01]  /*41050*/  S2R R2, SR_TID.X ;  /* 0x0000000000027919 */ /* 0x000e220000002100 */
[----:B--2---:R-:W-:Y:S01]  /*41060*/  HMMA.16816.F32.BF16 R20, R24, R12, R20 ;  /* 0x0000000c1814723c */ /* 0x004fe20000041814 */
[----:B------:R-:W-:-:S02]  /*41070*/  MOV R28, R13 ;  /* 0x0000000d001c7202 */ /* 0x000fc40000000f00 */
[C---:B0-----:R-:W-:Y:S01]  /*41080*/  LOP3.LUT R0, R2.reuse, 0x7, RZ, 0xc0, !PT ;  /* 0x0000000702007812 */ /* 0x041fe200078ec0ff */
[----:B------:R-:W-:-:S03]  /*41090*/  IMAD.SHL.U32 R3, R2, 0x80, RZ ;  /* 0x0000008002037824 */ /* 0x000fc600078e00ff */
[----:B------:R-:W-:-:S04]  /*410a0*/  SHF.L.U32 R0, R0, 0x4, RZ ;  /* 0x0000000400007819 */ /* 0x000fc800000006ff */
[----:B------:R-:W-:Y:S01]  /*410b0*/  LOP3.LUT R0, R0, 0x780, R3, 0xf8, !PT ;  /* 0x0000078000007812 */ /* 0x000fe200078ef803 */
[----:B---3--:R-:W-:Y:S01]  /*410c0*/  STL.64 [R1+0x21a8], R10 ;  /* 0x0021a80a01007387 */ /* 0x008fe20000100a00 */
[----:B------:R0:W-:Y:S03]  /*410d0*/  STL.64 [R1+0x21a0], R8 ;  /* 0x0021a00801007387 */ /* 0x0001e60000100a00 */
[----:B0-----:R-:W2:Y:S01]  /*410e0*/  LDL.LU R8, [R1+0x220] ;  /* 0x0002200001087983 */ /* 0x001ea20000300800 */
[----:B------:R-:W2:Y:S02]  /*410f0*/  LDL.LU R9, [R1+0x224] ;  /* 0x0002240001097983 */ /* 0x000ea40000300800 */
[----:B------:R-:W3:Y:S02]  /*41100*/  LDL.LU R10, [R1+0x228] ;  /* 0x00022800010a7983 */ /* 0x000ee40000300800 */
[----:B------:R-:W3:Y:S01]  /*41110*/  LDL.LU R11, [R1+0x22c] ;  /* 0x00022c00010b7983 */ /* 0x000ee20000300800 */
[----:B------:R-:W-:-:S04]  /*41120*/  LOP3.LUT R0, R0, 0x10, R2, 0x78, !PT ;  /* 0x0000001000007812 */ /* 0x000fc800078e7802 */
[----:B------:R-:W-:Y:S01]  /*41130*/  LOP3.LUT R0, R0, 0x60, RZ, 0x3c, !PT ;  /* 0x0000006000007812 */ /* 0x000fe200078e3cff */
[----:B------:R-:W-:-:S04]  /*41140*/  IMAD.MOV.U32 R3, RZ, RZ, R12 ;  /* 0x000000ffff037224 */ /* 0x000fc800078e000c */
[----:B------:R-:W0:Y:S04]  /*41150*/  LDSM.16.M88.4 R12, [R0+0x20000] ;  /* 0x02000000000c783b */ /* 0x000e280000000200 */
[----:B---3--:R-:W-:Y:S01]  /*41160*/  STL.64 [R1+0x21c0], R10 ;  /* 0x0021c00a01007387 */ /* 0x008fe20000100a00 */
[----:B--2---:R1:W-:Y:S03]  /*41170*/  STL.64 [R1+0x21b8], R8 ;  /* 0x0021b80801007387 */ /* 0x0043e60000100a00 */
[----:B-1----:R-:W2:Y:S01]  /*41180*/  LDL.LU R8, [R1+0x230] ;  /* 0x0002300001087983 */ /* 0x002ea20000300800 */
[----:B------:R-:W2:Y:S02]  /*41190*/  LDL.LU R9, [R1+0x234] ;  /* 0x0002340001097983 */ /* 0x000ea40000300800 */
[----:B------:R-:W2:Y:S02]  /*411a0*/  LDL.LU R10, [R1+0x238] ;  /* 0x00023800010a7983 */ /* 0x000ea40000300800 */
[----:B------:R-:W2:Y:S01]  /*411b0*/  LDL.LU R11, [R1+0x23c] ;  /* 0x00023c00010b7983 */ /* 0x000ea20000300800 */
[----:B------:R-:W3:Y:S01]  /*411c0*/  LDL.LU.64 R4, [R1] ;  /* 0x0000000001047983 */ /* 0x000ee20000300a00 */
[----:B------:R1:W-:Y:S02]  /*411d0*/  STL.64 [R1+0x260], R20 ;  /* 0x0002601401007387 */ /* 0x0003e40000100a00 */
[----:B------:R-:W-:Y:S01]  /*411e0*/  STL.64 [R1+0x268], R22 ;  /* 0x0002681601007387 */ /* 0x000fe20000100a00 */
[----:B-1----:R-:W2:Y:S01]  /*411f0*/  LDL.LU.64 R20, [R1+0x21e8] ;  /* 0x0021e80001147983 */ /* 0x002ea20000300a00 */
[----:B------:R-:W-:Y:S02]  /*41200*/  STL [R1+0x20a8], R28 ;  /* 0x0020a81c01007387 */ /* 0x000fe40000100800 */
[----:B------:R-:W-:Y:S02]  /*41210*/  STL [R1+0x20a4], R3 ;  /* 0x0020a40301007387 */ /* 0x000fe40000100800 */
[----:B0-----:R-:W-:Y:S01]  /*41220*/  STL.64 [R1+0x1fe0], R14 ;  /* 0x001fe00e01007387 */ /* 0x001fe20000100a00 */
[----:B------:R0:W-:Y:S04]  /*41230*/  STL.64 [R1+0x1fd8], R12 ;  /* 0x001fd80c01007387 */ /* 0x0001e80000100a00 */
[----:B0-----:R-:W2:Y:S01]  /*41240*/  LDL.LU R12, [R1+0x5e0] ;  /* 0x0005e000010c7983 */ /* 0x001ea20000300800 */
[----:B------:R-:W2:Y:S02]  /*41250*/  LDL.LU R13, [R1+0x5e4] ;  /* 0x0005e400010d7983 */ /* 0x000ea40000300800 */
[----:B------:R-:W2:Y:S02]  /*41260*/  LDL.LU R14, [R1+0x5e8] ;  /* 0x0005e800010e7983 */ /* 0x000ea40000300800 */
[----:B------:R-:W2:Y:S02]  /*41270*/  LDL.LU R15, [R1+0x5ec] ;  /* 0x0005ec00010f7983 */ /* 0x000ea40000300800 */
[C---:B--2---:R-:W-:Y:S11]  /*41280*/  HMMA.16816.F32.BF16 R12, R24.reuse, R20, R12 ;  /* 0x00000014180c723c */ /* 0x044ff6000004180c */
[----:B------:R-:W-:Y:S11]  /*41290*/  @!UPT UIADD3 URZ, URZ, URZ, URZ ;  /* 0x0000003f3f3ff290 */ /* 0x000ff6000fffe03f */
[----:B------:R-:W-:Y:S01]  /*412a0*/  @!UPT UIADD3 URZ, URZ, URZ, URZ ;  /* 0x0000003f3f3ff290 */ /* 0x000fe2000fffe03f */
[----:B------:R-:W-:Y:S01]  /*412b0*/  STL.64 [R1+0x250], R12 ;  /* 0x0002500c01007387 */ /* 0x000fe20000100a00 */
[----:B------:R0:W-:Y:S02]  /*412c0*/  STL.64 [R1+0x258], R14 ;  /* 0x0002580e01007387 */ /* 0x0001e40000100a00 */
[----:B------:R-:W4:Y:S02]  /*412d0*/  LDL.LU.64 R22, [R1+0x21e0] ;  /* 0x0021e00001167983 */ /* 0x000f240000300a00 */
[----:B0-----:R-:W-:Y:S01]  /*412e0*/  IMAD.MOV.U32 R15, RZ, RZ, R20 ;  /* 0x000000ffff0f7224 */ /* 0x001fe200078e0014 */
[----:B------:R-:W-:Y:S02]  /*412f0*/  MOV R14, R21 ;  /* 0x00000015000e7202 */ /* 0x000fe40000000f00 */
[----:B------:R-:W4:Y:S02]  /*41300*/  LDL.LU.64 R20, [R1+0x21d8] ;  /* 0x0021d80001147983 */ /* 0x000f240000300a00 */
[----:B------:R-:W-:Y:S01]  /*41310*/  STL [R1+0x20ac], R15 ;  /* 0x0020ac0f01007387 */ /* 0x000fe20000100800 */
[C---:B----4-:R-:W-:Y:S11]  /*41320*/  HMMA.16816.F32.BF16 R20, R24.reuse, R16, R20 ;  /* 0x000000101814723c */ /* 0x050ff60000041814 */
        /* <DEDUP_REMOVED lines=9> */
[----:B----4-:R-:W-:Y:S01]  /*413c0*/  HMMA.16816.F32.BF16 R8, R24, R16, R8 ;  /* 0x000000101808723c */ /* 0x010fe20000041808 */
[----:B--2---:R0:W-:Y:S01]  /*413d0*/  STL.64 [R1+0x2130], R20 ;  /* 0x0021301401007387 */ /* 0x0041e20000100a00 */
[----:B------:R-:W-:Y:S01]  /*413e0*/  IMAD.MOV.U32 R13, RZ, RZ, R16 ;  /* 0x000000ffff0d7224 */ /* 0x000fe200078e0010 */
[----:B------:R-:W-:-:S02]  /*413f0*/  MOV R12, R17 ;  /* 0x00000011000c7202 */ /* 0x000fc40000000f00 */
[----:B0-----:R-:W2:Y:S01]  /*41400*/  LDL.LU R20, [R1+0x5b0] ;  /* 0x0005b00001147983 */ /* 0x001ea20000300800 */
[----:B------:R-:W2:Y:S02]  /*41410*/  LDL.LU R21, [R1+0x5b4] ;  /* 0x0005b40001157983 */ /* 0x000ea40000300800 */
[----:B------:R-:W2:Y:S02]  /*41420*/  LDL.LU R22, [R1+0x5b8] ;  /* 0x0005b80001167983 */ /* 0x000ea40000300800 */
[----:B------:R-:W2:Y:S11]  /*41430*/  LDL.LU R23, [R1+0x5bc] ;  /* 0x0005bc0001177983 */ /* 0x000eb60000300800 */
[----:B------:R-:W-:Y:S02]  /*41440*/  @!UPT UIADD3 URZ, URZ, URZ, URZ ;  /* 0x0000003f3f3ff290 */ /* 0x000fe4000fffe03f */
[----:B------:R-:W-:Y:S01]  /*41450*/  STL.64 [R1+0x230], R8 ;  /* 0x0002300801007387 */ /* 0x000fe20000100a00 */
[----:B------:R0:W-:Y:S03]  /*41460*/  STL.64 [R1+0x238], R10 ;  /* 0x0002380a01007387 */ /* 0x0001e60000100a00 */
[----:B0-----:R-:W4:Y:S01]  /*41470*/  LDL.LU.64 R10, [R1+0x21c0] ;  /* 0x0021c000010a7983 */ /* 0x001f220000300a00 */
[----:B------:R-:W4:Y:S02]  /*41480*/  LDL.LU.64 R8, [R1+0x21b8] ;  /* 0x0021b80001087983 */ /* 0x000f240000300a00 */
        /* <DEDUP_REMOVED lines=15> */
[----:B0-----:R-:W4:Y:S01]  /*41580*/  LDL.LU.64 R10, [R1+0x2190] ;  /* 0x00219000010a7983 */ /* 0x001f220000300a00 */
[----:B------:R-:W4:Y:S02]  /*41590*/  LDL.LU.64 R8, [R1+0x2188] ;  /* 0x0021880001087983 */ /* 0x000f240000300a00 */
[----:B------:R-:W-:Y:S01]  /*415a0*/  IMAD.MOV.U32 R3, RZ, RZ, R16 ;  /* 0x000000ffff037224 */ /* 0x000fe200078e0010 */
[----:B------:R-:W-:Y:S01]  /*415b0*/  MOV R29, R17 ;  /* 0x00000011001d7202 */ /* 0x000fe20000000f00 */
[----:B------:R-:W2:Y:S01]  /*415c0*/  LDL.LU.64 R18, [R1+0x2180] ;  /* 0x0021800001127983 */ /* 0x000ea20000300a00 */
[----:B------:R-:W2:Y:S02]  /*415d0*/  LDL.LU.64 R16, [R1+0x2178] ;  /* 0x0021780001107983 */ /* 0x000ea40000300a00 */
[----:B---3--:R-:W-:Y:S01]  /*415e0*/  IMAD.MOV.U32 R15, RZ, RZ, R4 ;  /* 0x000000ffff0f7224 */ /* 0x008fe200078e0004 */
[----:B------:R-:W-:Y:S01]  /*415f0*/  MOV R28, R5 ;  /* 0x00000005001c7202 */ /* 0x000fe20000000f00 */
[C---:B----4-:R-:W-:Y:S11]  /*41600*/  HMMA.16816.F32.BF16 R8, R24.reuse, R4, R8 ;  /* 0x000000041808723c */ /* 0x050ff60000041808 */
[----:B------:R-:W-:Y:S11]  /*41610*/  @!UPT UIADD3 URZ, URZ, URZ, URZ ;  /* 0x0000003f3f3ff290 */ /* 0x000ff6000fffe03f */
[----:B------:R-:W-:Y:S01]  /*41620*/  @!UPT UIADD3 URZ, URZ, URZ, URZ ;  /* 0x0000003f3f3ff290 */ /* 0x000fe2000fffe03f */
[----:B------:R-:W-:Y:S01]  /*41630*/  STL.64 [R1+0x200], R8 ;  /* 0x0002000801007387 */ /* 0x000fe20000100a00 */
[----:B------:R0:W-:Y:S03]  /*41640*/  STL.64 [R1+0x208], R10 ;  /* 0x0002080a01007387 */ /* 0x0001e60000100a00 */
[----:B0-----:R-:W3:Y:S01]  /*41650*/  LDL.LU.64 R10, [R1+0x2170] ;  /* 0x00217000010a7983 */ /* 0x001ee20000300a00 */
[----:B------:R-:W4:Y:S02]  /*41660*/  LDL.LU.64 R8, [R1+0x2168] ;  /* 0x0021680001087983 */ /* 0x000f240000300a00 */
[----:B------:R-:W2:Y:S02]  /*41670*/  LDL.LU.64 R6, [R1+0x2160] ;  /* 0x0021600001067983 */ /* 0x000ea40000300a00 */
[----:B------:R-:W2:Y:S01]  /*41680*/  LDL.LU.64 R4, [R1+0x2158] ;  /* 0x0021580001047983 */ /* 0x000ea20000300a00 */
[----:B------:R-:W-:Y:S01]  /*41690*/  STL.64 [R1+0x20b8], R14 ;  /* 0x0020b80e01007387 */ /* 0x000fe20000100a00 */
[----:B------:R0:W-:Y:S03]  /*416a0*/  STL.64 [R1+0x20b0], R12 ;  /* 0x0020b00c01007387 */ /* 0x0001e60000100a00 */
[----:B0-----:R-:W2:Y:S01]  /*416b0*/  LDL.LU R12, [R1+0x540] ;  /* 0x00054000010c7983 */ /* 0x001ea20000300800 */
[----:B------:R-:W2:Y:S02]  /*416c0*/  LDL.LU R13, [R1+0x544] ;  /* 0x00054400010d7983 */ /* 0x000ea40000300800 */
[----:B------:R-:W2:Y:S02]  /*416d0*/  LDL.LU R14, [R1+0x548] ;  /* 0x00054800010e7983 */ /* 0x000ea40000300800 */
[----:B------:R-:W2:Y:S02]  /*416e0*/  LDL.LU R15, [R1+0x54c] ;  /* 0x00054c00010f7983 */ /* 0x000ea40000300800 */
[----:B--2---:R-:W-:Y:S01]  /*416f0*/  STL.64 [R1+0x20c8], R14 ;  /* 0x0020c80e01007387 */ /* 0x004fe20000100a00 */
[----:B------:R4:W-:Y:S02]  /*41700*/  STL.64 [R1+0x20c0], R12 ;  /* 0x0020c00c01007387 */ /* 0x0009e40000100a00 */
[----:B----4-:R-:W-:Y:S01]  /*41710*/  IMAD.MOV.U32 R12, RZ, RZ, R8 ;  /* 0x000000ffff0c7224 */ /* 0x010fe200078e0008 */
[----:B------:R-:W-:Y:S01]  /*41720*/  MOV R13, R9 ;  /* 0x00000009000d7202 */ /* 0x000fe20000000f00 */
[----:B------:R-:W2:Y:S01]  /*41730*/  LDL.LU R8, [R1+0x2154] ;  /* 0x0021540001087983 */ /* 0x000ea20000300800 */
[----:B------:R-:W2:Y:S03]  /*41740*/  LDL.LU R9, [R1+0x2150] ;  /* 0x0021500001097983 */ /* 0x000ea60000300800 */
[----:B------:R0:W-:Y:S02]  /*41750*/  STL.64 [R1+0x20d8], R12 ;  /* 0x0020d80c01007387 */ /* 0x0001e40000100a00 */
[----:B0-----:R-:W-:Y:S01]  /*41760*/  IMAD.MOV.U32 R12, RZ, RZ, R7 ;  /* 0x000000ffff0c7224 */ /* 0x001fe200078e0007 */
[----:B------:R-:W-:Y:S01]  /*41770*/  MOV R13, R6 ;  /* 0x00000006000d7202 */ /* 0x000fe20000000f00 */
[----:B------:R-:W4:Y:S01]  /*41780*/  LDL.LU R7, [R1+0x214c] ;  /* 0x00214c0001077983 */ /* 0x000f220000300800 */
[----:B------:R-:W4:Y:S03]  /*41790*/  LDL.LU R6, [R1+0x2148] ;  /* 0x0021480001067983 */ /* 0x000f260000300800 */
[----:B------:R3:W-:Y:S02]  /*417a0*/  STL.64 [R1+0x20f0], R12 ;  /* 0x0020f00c01007387 */ /* 0x0007e40000100a00 */
[----:B---3--:R-:W-:Y:S01]  /*417b0*/  IMAD.MOV.U32 R12, RZ, RZ, R10 ;  /* 0x000000ffff0c7224 */ /* 0x008fe200078e000a */
[----:B------:R-:W-:Y:S01]  /*417c0*/  MOV R13, R11 ;  /* 0x0000000b000d7202 */ /* 0x000fe20000000f00 */
[----:B------:R-:W3:Y:S01]  /*417d0*/  LDL.LU R10, [R1+0x2144] ;  /* 0x00214400010a7983 */ /* 0x000ee20000300800 */
[----:B------:R-:W3:Y:S03]  /*417e0*/  LDL.LU R11, [R1+0x2140] ;  /* 0x00214000010b7983 */ /* 0x000ee60000300800 */
[----:B------:R0:W-:Y:S02]  /*417f0*/  STL.64 [R1+0x2108], R12 ;  /* 0x0021080c01007387 */ /* 0x0001e40000100a00 */
[----:B0-----:R-:W-:Y:S01]  /*41800*/  MOV R13, R18 ;  /* 0x00000012000d7202 */ /* 0x001fe20000000f00 */
[----:B------:R-:W-:Y:S01]  /*41810*/  IMAD.MOV.U32 R12, RZ, RZ, R19 ;  /* 0x000000ffff0c7224 */ /* 0x000fe200078e0013 */
[----:B--2---:R-:W-:Y:S11]  /*41820*/  HMMA.16816.F32.BF16 R20, R24, R8, R20 ;  /* 0x000000081814723c */ /* 0x004ff60000041814 */
[----:B------:R-:W-:Y:S11]  /*41830*/  @!UPT UIADD3 URZ, URZ, URZ, URZ ;  /* 0x0000003f3f3ff290 */ /* 0x000ff6000fffe03f */
[----:B------:R-:W-:Y:S01]  /*41840*/  @!UPT UIADD3 URZ, URZ, URZ, URZ ;  /* 0x0000003f3f3ff290 */ /* 0x000fe2000fffe03f */
[----:B------:R0:W-:Y:S01]  /*41850*/  STL.64 [R1+0x1f0], R20 ;  /* 0x0001f01401007387 */ /* 0x0001e20000100a00 */
[----:B------:R1:W-:Y:S03]  /*41860*/  STL.64 [R1+0x1f8], R22 ;  /* 0x0001f81601007387 */ /* 0x0003e60000100a00 */
[----:B0-----:R-:W2:Y:S01]  /*41870*/  LDL.LU R20, [R1+0x5a0] ;  /* 0x0005a00001147983 */ /* 0x001ea20000300800 */
[----:B------:R-:W2:Y:S02]  /*41880*/  LDL.LU R21, [R1+0x5a4] ;  /* 0x0005a40001157983 */ /* 0x000ea40000300800 */
[----:B-1----:R-:W2:Y:S02]  /*41890*/  LDL.LU R22, [R1+0x5a8] ;  /* 0x0005a80001167983 */ /* 0x002ea40000300800 */
[----:B------:R-:W2:Y:S01]  /*418a0*/  LDL.LU R23, [R1+0x5ac] ;  /* 0x0005ac0001177983 */ /* 0x000ea20000300800 */
[----:B---3--:R-:W-:Y:S01]  /*418b0*/  STL.64 [R1+0x2000], R10 ;  /* 0x0020000a01007387 */ /* 0x008fe20000100a00 */
[----:B------:R0:W-:Y:S02]  /*418c0*/  STL.64 [R1+0x1ff8], R8 ;  /* 0x001ff80801007387 */ /* 0x0001e40000100a00 */
[----:B0-----:R-:W-:Y:S01]  /*418d0*/  IMAD.MOV.U32 R8, RZ, RZ, R17 ;  /* 0x000000ffff087224 */ /* 0x001fe200078e0011 */
[----:B------:R-:W-:-:S02]  /*418e0*/  MOV R9, R16 ;  /* 0x0000001000097202 */ /* 0x000fc40000000f00 */
[----:B------:R-:W3:Y:S01]  /*418f0*/  LDL.LU R16, [R1+0x590] ;  /* 0x0005900001107983 */ /* 0x000ee20000300800 */
[----:B------:R-:W3:Y:S02]  /*41900*/  LDL.LU R17, [R1+0x594] ;  /* 0x0005940001117983 */ /* 0x000ee40000300800 */
[----:B------:R-:W3:Y:S02]  /*41910*/  LDL.LU R18, [R1+0x598] ;  /* 0x0005980001127983 */ /* 0x000ee40000300800 */
[----:B------:R-:W3:Y:S01]  /*41920*/  LDL.LU R19, [R1+0x59c] ;  /* 0x00059c0001137983 */ /* 0x000ee20000300800 */
[----:B------:R0:W-:Y:S04]  /*41930*/  STL.64 [R1+0x20d0], R8 ;  /* 0x0020d00801007387 */ /* 0x0001e80000100a00 */
        /* <DEDUP_REMOVED lines=10> */
[C---:B------:R-:W-:Y:S01]  /*419e0*/  HMMA.16816.F32.BF16 R20, R24.reuse, R4, R20 ;  /* 0x000000041814723c */ /* 0x040fe20000041814 */
        /* <DEDUP_REMOVED lines=12> */
[----:B------:R-:W-:Y:S01]  /*41ab0*/  STL.64 [R1+0x1e0], R20 ;  /* 0x0001e01401007387 */ /* 0x000fe20000100a00 */
[----:B------:R0:W-:Y:S03]  /*41ac0*/  STL.64 [R1+0x1e8], R22 ;  /* 0x0001e81601007387 */ /* 0x0001e60000100a00 */
[----:B0-----:R-:W2:Y:S01]  /*41ad0*/  LDL.LU.64 R22, [R1+0x2138] ;  /* 0x0021380001167983 */ /* 0x001ea20000300a00 */
[----:B------:R-:W3:Y:S02]  /*41ae0*/  LDL.LU.64 R20, [R1+0x2130] ;  /* 0x0021300001147983 */ /* 0x000ee40000300a00 */
[----:B----4-:R-:W-:Y:S02]  /*41af0*/  STL.64 [R1+0x2010], R6 ;  /* 0x0020100601007387 */ /* 0x010fe40000100a00 */
[----:B------:R0:W-:Y:S02]  /*41b00*/  STL.64 [R1+0x2008], R4 ;  /* 0x0020080401007387 */ /* 0x0001e40000100a00 */
[----:B0-----:R-:W4:Y:S01]  /*41b10*/  LDL.LU R4, [R1+0x530] ;  /* 0x0005300001047983 */ /* 0x001f220000300800 */
[----:B------:R-:W4:Y:S02]  /*41b20*/  LDL.LU R5, [R1+0x534] ;  /* 0x0005340001057983 */ /* 0x000f240000300800 */
[----:B------:R-:W4:Y:S02]  /*41b30*/  LDL.LU R6, [R1+0x538] ;  /* 0x0005380001067983 */ /* 0x000f240000300800 */
[----:B------:R-:W4:Y:S01]  /*41b40*/  LDL.LU R7, [R1+0x53c] ;  /* 0x00053c0001077983 */ /* 0x000f220000300800 */
[----:B---3--:R-:W-:Y:S01]  /*41b50*/  HMMA.16816.F32.BF16 R24, R24, R20, R16 ;  /* 0x000000141818723c */ /* 0x008fe20000041810 */
[----:B------:R-:W2:Y:S01]  /*41b60*/  LDL.LU.64 R18, [R1+0x2128] ;  /* 0x0021280001127983 */ /* 0x000ea20000300a00 */
[----:B------:R-:W2:Y:S11]  /*41b70*/  LDL.LU.64 R16, [R1+0x2120] ;  /* 0x0021200001107983 */ /* 0x000eb60000300a00 */
[----:B------:R-:W-:Y:S10]  /*41b80*/  @!UPT UIADD3 URZ, URZ, URZ, URZ ;  /* 0x0000003f3f3ff290 */ /* 0x000ff4000fffe03f */
[----:B------:R0:W-:Y:S01]  /*41b90*/  STL.64 [R1+0x1d0], R24 ;  /* 0x0001d01801007387 */ /* 0x0001e20000100a00 */
[----:B------:R-:W-:Y:S03]  /*41ba0*/  STL.64 [R1+0x1d8], R26 ;  /* 0x0001d81a01007387 */ /* 0x000fe60000100a00 */
[----:B0-----:R-:W3:Y:S01]  /*41bb0*/  LDL.LU R24, [R1+0x80] ;  /* 0x0000800001187983 */ /* 0x001ee20000300800 */
[----:B------:R-:W3:Y:S02]  /*41bc0*/  LDL.LU R25, [R1+0x84] ;  /* 0x0000840001197983 */ /* 0x000ee40000300800 */
[----:B------:R-:W-:Y:S01]  /*41bd0*/  STL.64 [R1+0x2018], R20 ;  /* 0x0020181401007387 */ /* 0x000fe20000100a00 */
        /* <DEDUP_REMOVED lines=22> */
[----:B------:R-:W4:Y:S11]  /*41d40*/  LDL.LU.64 R8, [R1+0x20d0] ;  /* 0x0020d00001087983 */ /* 0x000f360000300a00 */
[----:B------:R-:W-:Y:S10]  /*41d50*/  @!UPT UIADD3 URZ, URZ, URZ, URZ ;  /* 0x0000003f3f3ff290 */ /* 0x000ff4000fffe03f */
[----:B------:R-:W-:Y:S01]  /*41d60*/  STL.64 [R1+0x190], R12 ;  /* 0x0001900c01007387 */ /* 0x000fe20000100a00 */
[----:B------:R0:W-:Y:S03]  /*41d70*/  STL.64 [R1+0x198], R14 ;  /* 0x0001980e01007387 */ /* 0x0001e60000100a00 */
[----:B0-----:R-:W3:Y:S01]  /*41d80*/  LDL.LU.64 R14, [R1+0x20c8] ;  /* 0x0020c800010e7983 */ /* 0x001ee20000300a00 */
[----:B------:R-:W3:Y:S02]  /*41d90*/  LDL.LU.64 R12, [R1+0x20c0] ;  /* 0x0020c000010c7983 */ /* 0x000ee40000300a00 */
[C---:B---3--:R-:W-:Y:S01]  /*41da0*/  HMMA.16816.F32.BF16 R24, R16.reuse, R24, R12 ;  /* 0x000000181018723c */ /* 0x048fe2000004180c */
[----:B------:R-:W2:Y:S07]  /*41db0*/  LDL.LU.64 R14, [R1+0x20b8] ;  /* 0x0020b800010e7983 */ /* 0x000eae0000300a00 */
[----:B----4-:R-:W-:Y:S01]  /*41dc0*/  HMMA.16816.F32.BF16 R4, R16, R8, R4 ;  /* 0x000000081004723c */ /* 0x010fe20000041804 */
[----:B------:R-:W3:Y:S06]  /*41dd0*/  LDL.LU.64 R12, [R1+0x20b0] ;  /* 0x0020b000010c7983 */ /* 0x000eec0000300a00 */
[----:B------:R-:W-:-:S08]  /*41de0*/  MOV R9, R28 ;  /* 0x0000001c00097202 */ /* 0x000fd00000000f00 */
[----:B------:R-:W-:Y:S01]  /*41df0*/  STL.64 [R1+0x180], R24 ;  /* 0x0001801801007387 */ /* 0x000fe20000100a00 */
[----:B------:R-:W-:Y:S02]  /*41e00*/  STL.64 [R1+0x188], R26 ;  /* 0x0001881a01007387 */ /* 0x000fe40000100a00 */
[----:B--2---:R-:W-:Y:S02]  /*41e10*/  IMAD.MOV.U32 R8, RZ, RZ, R15 ;  /* 0x000000ffff087224 */ /* 0x004fe400078e000f */
[----:B------:R-:W2:Y:S03]  /*41e20*/  LDL.LU R15, [R1+0x20ac] ;  /* 0x0020ac00010f7983 */ /* 0x000ea60000300800 */
[----:B------:R0:W-:Y:S02]  /*41e30*/  STL.64 [R1+0x170], R4 ;  /* 0x0001700401007387 */ /* 0x0001e40000100a00 */
[----:B------:R1:W-:Y:S02]  /*41e40*/  STL.64 [R1+0x178], R6 ;  /* 0x0001780601007387 */ /* 0x0003e40000100a00 */
[----:B------:R-:W4:Y:S01]  /*41e50*/  LDL.LU R28, [R1+0x20a8] ;  /* 0x0020a800011c7983 */ /* 0x000f220000300800 */
[----:B------:R-:W-:Y:S04]  /*41e60*/  STL.64 [R1+0x2020], R8 ;  /* 0x0020200801007387 */ /* 0x000fe80000100a00 */
[----:B0-----:R-:W2:Y:S01]  /*41e70*/  LDL.LU R4, [R1+0x100] ;  /* 0x0001000001047983 */ /* 0x001ea20000300800 */
[----:B------:R-:W2:Y:S02]  /*41e80*/  LDL.LU R5, [R1+0x104] ;  /* 0x0001040001057983 */ /* 0x000ea40000300800 */
[----:B-1----:R-:W2:Y:S02]  /*41e90*/  LDL.LU R6, [R1+0x108] ;  /* 0x0001080001067983 */ /* 0x002ea40000300800 */
[----:B------:R-:W2:Y:S02]  /*41ea0*/  LDL.LU R7, [R1+0x10c] ;  /* 0x00010c0001077983 */ /* 0x000ea40000300800 */
[----:B------:R-:W-:Y:S01]  /*41eb0*/  IMAD.MOV.U32 R20, RZ, RZ, R3 ;  /* 0x000000ffff147224 */ /* 0x000fe200078e0003 */
[----:B------:R-:W-:Y:S01]  /*41ec0*/  MOV R21, R29 ;  /* 0x0000001d00157202 */ /* 0x000fe20000000f00 */
[----:B------:R-:W-:Y:S01]  /*41ed0*/  IMAD.MOV.U32 R24, RZ, RZ, R23 ;  /* 0x000000ffff187224 */ /* 0x000fe200078e0017 */
[----:B------:R-:W-:Y:S01]  /*41ee0*/  MOV R25, R22 ;  /* 0x0000001600197202 */ /* 0x000fe20000000f00 */
[----:B--2---:R-:W-:Y:S01]  /*41ef0*/  STL.64 [R1+0x2030], R6 ;  /* 0x0020300601007387 */ /* 0x004fe20000100a00 */
[----:B------:R0:W-:Y:S02]  /*41f00*/  STL.64 [R1+0x2028], R4 ;  /* 0x0020280401007387 */ /* 0x0001e40000100a00 */
[----:B------:R-:W2:Y:S02]  /*41f10*/  LDL.LU R3, [R1+0x20a4] ;  /* 0x0020a40001037983 */ /* 0x000ea40000300800 */
[----:B------:R-:W2:Y:S01]  /*41f20*/  LDL.LU R29, [R1+0x20a0] ;  /* 0x0020a000011d7983 */ /* 0x000ea20000300800 */
[----:B------:R1:W-:Y:S01]  /*41f30*/  STL.64 [R1+0x2038], R20 ;  /* 0x0020381401007387 */ /* 0x0003e20000100a00 */
[----:B0-----:R-:W-:Y:S01]  /*41f40*/  IMAD.MOV.U32 R4, RZ, RZ, R0 ;  /* 0x000000ffff047224 */ /* 0x001fe200078e0000 */
[----:B------:R-:W-:-:S02]  /*41f50*/  MOV R5, R2 ;  /* 0x0000000200057202 */ /* 0x000fc40000000f00 */
[----:B------:R-:W2:Y:S01]  /*41f60*/  LDL.LU R0, [R1+0x209c] ;  /* 0x00209c0001007983 */ /* 0x000ea20000300800 */
[----:B------:R-:W2:Y:S02]  /*41f70*/  LDL.LU R2, [R1+0x2098] ;  /* 0x0020980001027983 */ /* 0x000ea40000300800 */
[----:B------:R0:W-:Y:S01]  /*41f80*/  STL.64 [R1+0x2060], R24 ;  /* 0x0020601801007387 */ /* 0x0001e20000100a00 */
[----:B------:R3:W-:Y:S01]  /*41f90*/  STL.64 [R1+0x2040], R4 ;  /* 0x0020400401007387 */ /* 0x0007e20000100a00 */
[----:B-1----:R-:W2:Y:S02]  /*41fa0*/  LDL.LU R20, [R1+0x120] ;  /* 0x0001200001147983 */ /* 0x002ea40000300800 */
[----:B------:R-:W2:Y:S02]  /*41fb0*/  LDL.LU R21, [R1+0x124] ;  /* 0x0001240001157983 */ /* 0x000ea40000300800 */
[----:B------:R-:W2:Y:S01]  /*41fc0*/  LDL.LU R22, [R1+0x128] ;  /* 0x0001280001167983 */ /* 0x000ea20000300800 */
[----:B------:R-:W2:Y:S01]  /*41fd0*/  LDL.LU R23, [R1+0x12c] ;  /* 0x00012c0001177983 */ /* 0x000ea20000300800 */
[----:B0-----:R-:W-:Y:S01]  /*41fe0*/  IMAD.MOV.U32 R24, RZ, RZ, R15 ;  /* 0x000000ffff187224 */ /* 0x001fe200078e000f */
[----:B------:R-:W-:Y:S01]  /*41ff0*/  MOV R25, R14 ;  /* 0x0000000e00197202 */ /* 0x000fe20000000f00 */
[----:B---3--:R-:W-:Y:S01]  /*42000*/  IMAD.MOV.U32 R4, RZ, RZ, R13 ;  /* 0x000000ffff047224 */ /* 0x008fe200078e000d */
[----:B------:R-:W-:-:S03]  /*42010*/  MOV R5, R12 ;  /* 0x0000000c00057202 */ /* 0x000fc60000000f00 */
[----:B------:R4:W-:Y:S02]  /*42020*/  STL.64 [R1+0x2078], R24 ;  /* 0x0020781801007387 */ /* 0x0009e40000100a00 */
[----:B----4-:R-:W-:Y:S01]  /*42030*/  MOV R25, R28 ;  /* 0x0000001c00197202 */ /* 0x010fe20000000f00 */
[----:B--2---:R-:W-:Y:S02]  /*42040*/  IMAD.MOV.U32 R24, RZ, RZ, R3 ;  /* 0x000000ffff187224 */ /* 0x004fe400078e0003 */
[----:B------:R-:W2:Y:S01]  /*42050*/  LDL.LU R3, [R1+0x2094] ;  /* 0x0020940001037983 */ /* 0x000ea20000300800 */
[----:B------:R-:W3:Y:S03]  /*42060*/  LDL.LU R28, [R1+0x2090] ;  /* 0x00209000011c7983 */ /* 0x000ee60000300800 */
[----:B------:R-:W-:Y:S01]  /*42070*/  STL.64 [R1+0x2050], R22 ;  /* 0x0020501601007387 */ /* 0x000fe20000100a00 */
[----:B------:R-:W-:Y:S02]  /*42080*/  STL.64 [R1+0x2048], R20 ;  /* 0x0020481401007387 */ /* 0x000fe40000100a00 */
        /* <DEDUP_REMOVED lines=25> */
[----:B---3--:R-:W-:Y:S01]  /*42220*/  IMAD.MOV.U32 R12, RZ, RZ, R28 ;  /* 0x000000ffff0c7224 */ /* 0x008fe200078e001c */
[----:B------:R-:W-:Y:S01]  /*42230*/  MOV R15, R0 ;  /* 0x00000000000f7202 */ /* 0x000fe20000000f00 */
[----:B--2---:R-:W-:Y:S01]  /*42240*/  HMMA.16816.F32.BF16 R24, R16, R24, R4 ;  /* 0x000000181018723c */ /* 0x004fe20000041804 */
[----:B------:R-:W2:Y:S01]  /*42250*/  LDL.LU.64 R6, [R1+0x2088] ;  /* 0x0020880001067983 */ /* 0x000ea20000300a00 */
[----:B------:R-:W2:Y:S11]  /*42260*/  LDL.LU.64 R4, [R1+0x2080] ;  /* 0x0020800001047983 */ /* 0x000eb60000300a00 */
[----:B------:R-:W-:Y:S11]  /*42270*/  @!UPT UIADD3 URZ, URZ, URZ, URZ ;  /* 0x0000003f3f3ff290 */ /* 0x000ff6000fffe03f */
[----:B------:R-:W-:Y:S01]  /*42280*/  IMAD.MOV.U32 R0, RZ, RZ, R24 ;  /* 0x000000ffff007224 */ /* 0x000fe200078e0018 */
[----:B------:R-:W-:Y:S02]  /*42290*/  MOV R28, R25 ;  /* 0x00000019001c7202 */ /* 0x000fe40000000f00 */
[----:B------:R-:W2:Y:S01]  /*422a0*/  LDL.LU.64 R24, [R1+0x2078] ;  /* 0x0020780001187983 */ /* 0x000ea20000300a00 */
[----:B------:R-:W-:Y:S01]  /*422b0*/  MOV R13, R3 ;  /* 0x00000003000d7202 */ /* 0x000fe20000000f00 */
[----:B------:R-:W-:Y:S02]  /*422c0*/  IMAD.MOV.U32 R14, RZ, RZ, R2 ;  /* 0x000000ffff0e7224 */ /* 0x000fe400078e0002 */
[----:B------:R-:W-:Y:S01]  /*422d0*/  IMAD.MOV.U32 R2, RZ, RZ, R26 ;  /* 0x000000ffff027224 */ /* 0x000fe200078e001a */
[----:B------:R-:W-:-:S05]  /*422e0*/  MOV R3, R27 ;  /* 0x0000001b00037202 */ /* 0x000fca0000000f00 */
[----:B------:R-:W-:Y:S01]  /*422f0*/  STL [R1+0x1c3c], R3 ;  /* 0x001c3c0301007387 */ /* 0x000fe20000100800 */
[----:B------:R-:W-:Y:S02]  /*42300*/  STL [R1+0x1c38], R2 ;  /* 0x001c380201007387 */ /* 0x000fe40000100800 */
[----:B------:R-:W-:Y:S02]  /*42310*/  STL [R1+0x1c34], R28 ;  /* 0x001c341c01007387 */ /* 0x000fe40000100800 */
[----:B------:R-:W-:Y:S01]  /*42320*/  STL [R1+0x1c30], R0 ;  /* 0x001c300001007387 */ /* 0x000fe20000100800 */
        /* <DEDUP_REMOVED lines=8> */
[----:B------:R-:W4:Y:S11]  /*423b0*/  LDL.LU.64 R4, [R1+0x2058] ;  /* 0x0020580001047983 */ /* 0x000f360000300a00 */
[----:B------:R-:W-:Y:S11]  /*423c0*/  @!UPT UIADD3 URZ, URZ, URZ, URZ ;  /* 0x0000003f3f3ff290 */ /* 0x000ff6000fffe03f */
[----:B------:R-:W-:Y:S01]  /*423d0*/  MOV R0, R27 ;  /* 0x0000001b00007202 */ /* 0x000fe20000000f00 */
[----:B------:R-:W-:Y:S02]  /*423e0*/  IMAD.MOV.U32 R3, RZ, RZ, R24 ;  /* 0x000000ffff037224 */ /* 0x000fe400078e0018 */
[----:B------:R-:W-:Y:S01]  /*423f0*/  IMAD.MOV.U32 R28, RZ, RZ, R26 ;  /* 0x000000ffff1c7224 */ /* 0x000fe200078e001a */
[----:B------:R-:W-:Y:S01]  /*42400*/  MOV R2, R25 ;  /* 0x0000001900027202 */ /* 0x000fe20000000f00 */
[----:B------:R-:W2:Y:S01]  /*42410*/  LDL.LU R24, [R1+0xe0] ;  /* 0x0000e00001187983 */ /* 0x000ea20000300800 */
[----:B------:R-:W2:Y:S02]  /*42420*/  LDL.LU R25, [R1+0xe4] ;  /* 0x0000e40001197983 */ /* 0x000ea40000300800 */
[----:B------:R-:W2:Y:S02]  /*42430*/  LDL.LU R26, [R1+0xe8] ;  /* 0x0000e800011a7983 */ /* 0x000ea40000300800 */
[----:B------:R-:W-:Y:S01]  /*42440*/  STL [R1+0x1c4c], R0 ;  /* 0x001c4c0001007387 */ /* 0x000fe20000100800 */
[----:B------:R-:W-:Y:S01]  /*42450*/  STL [R1+0x1c48], R28 ;  /* 0x001c481c01007387 */ /* 0x000fe20000100800 */
[----:B------:R-:W-:Y:S02]  /*42460*/  STL [R1+0x1c44], R2 ;  /* 0x001c440201007387 */ /* 0x000fe40000100800 */
[----:B------:R-:W-:Y:S01]  /*42470*/  STL [R1+0x1c40], R3 ;  /* 0x001c400301007387 */ /* 0x000fe20000100800 */
[C---:B----4-:R-:W-:Y:S01]  /*42480*/  HMMA.16816.F32.BF16 R4, R16.reuse, R4, R20 ;  /* 0x000000041004723c */ /* 0x050fe20000041814 */
[----:B------:R-:W3:Y:S01]  /*42490*/  LDL.LU.64 R22, [R1+0x2050] ;  /* 0x0020500001167983 */ /* 0x000ee20000300a00 */
[----:B------:R-:W3:Y:S11]  /*424a0*/  LDL.LU.64 R20, [R1+0x2048] ;  /* 0x0020480001147983 */ /* 0x000ef60000300a00 */
[----:B------:R-:W-:Y:S10]  /*424b0*/  @!UPT UIADD3 URZ, URZ, URZ, URZ ;  /* 0x0000003f3f3ff290 */ /* 0x000ff4000fffe03f */
[----:B------:R0:W-:Y:S01]  /*424c0*/  STL.64 [R1+0x130], R4 ;  /* 0x0001300401007387 */ /* 0x0001e20000100a00 */
[----:B------:R3:W-:Y:S03]  /*424d0*/  STL.64 [R1+0x138], R6 ;  /* 0x0001380601007387 */ /* 0x0007e60000100a00 */
[----:B0-----:R-:W3:Y:S02]  /*424e0*/  LDL.LU.64 R4, [R1+0x2040] ;  /* 0x0020400001047983 */ /* 0x001ee40000300a00 */
[C---:B---3--:R-:W-:Y:S02]  /*424f0*/  HMMA.16816.F32.BF16 R4, R16.reuse, R4, R20 ;  /* 0x000000041004723c */ /* 0x048fe40000041814 */
[----:B------:R-:W3:Y:S11]  /*42500*/  LDL.LU.64 R20, [R1+0x2038] ;  /* 0x0020380001147983 */ /* 0x000ef60000300a00 */
[----:B------:R-:W-:Y:S10]  /*42510*/  @!UPT UIADD3 URZ, URZ, URZ, URZ ;  /* 0x0000003f3f3ff290 */ /* 0x000ff4000fffe03f */
[----:B------:R-:W-:Y:S01]  /*42520*/  STL.64 [R1+0x120], R4 ;  /* 0x0001200401007387 */ /* 0x000fe20000100a00 */
[----:B------:R0:W-:Y:S03]  /*42530*/  STL.64 [R1+0x128], R6 ;  /* 0x0001280601007387 */ /* 0x0001e60000100a00 */
[----:B0-----:R-:W4:Y:S01]  /*42540*/  LDL.LU.64 R6, [R1+0x2030] ;  /* 0x0020300001067983 */ /* 0x001f220000300a00 */
[----:B------:R-:W4:Y:S01]  /*42550*/  LDL.LU.64 R4, [R1+0x2028] ;  /* 0x0020280001047983 */ /* 0x000f220000300a00 */
[C---:B---3--:R-:W-:Y:S02]  /*42560*/  HMMA.16816.F32.BF16 R20, R16.reuse, R20, R8 ;  /* 0x000000141014723c */ /* 0x048fe40000041808 */
[----:B------:R-:W4:Y:S11]  /*42570*/  LDL.LU.64 R8, [R1+0x2020] ;  /* 0x0020200001087983 */ /* 0x000f360000300a00 */
[----:B------:R-:W-:Y:S10]  /*42580*/  @!UPT UIADD3 URZ, URZ, URZ, URZ ;  /* 0x0000003f3f3ff290 */ /* 0x000ff4000fffe03f */
[----:B------:R0:W-:Y:S01]  /*42590*/  STL.64 [R1+0x110], R20 ;  /* 0x0001101401007387 */ /* 0x0001e20000100a00 */
[----:B------:R-:W-:Y:S03]  /*425a0*/  STL.64 [R1+0x118], R22 ;  /* 0x0001181601007387 */ /* 0x000fe60000100a00 */
[----:B0-----:R-:W3:Y:S01]  /*425b0*/  LDL.LU.64 R20, [R1+0x2018] ;  /* 0x0020180001147983 */ /* 0x001ee20000300a00 */
[C---:B----4-:R-:W-:Y:S03]  /*425c0*/  HMMA.16816.F32.BF16 R8, R16.reuse, R8, R4 ;  /* 0x000000081008723c */ /* 0x050fe60000041804 */
[----:B------:R-:W4:Y:S01]  /*425d0*/  LDL.LU.64 R6, [R1+0x2010] ;  /* 0x0020100001067983 */ /* 0x000f220000300a00 */
[----:B------:R-:W2:Y:S11]  /*425e0*/  LDL.LU.64 R4, [R1+0x2008] ;  /* 0x0020080001047983 */ /* 0x000eb60000300a00 */
[----:B------:R-:W-:Y:S08]  /*425f0*/  @!UPT UIADD3 URZ, URZ, URZ, URZ ;  /* 0x0000003f3f3ff290 */ /* 0x000ff0000fffe03f */
[----:B------:R-:W-:Y:S01]  /*42600*/  STL.64 [R1+0x100], R8 ;  /* 0x0001000801007387 */ /* 0x000fe20000100a00 */
[----:B------:R0:W-:Y:S03]  /*42610*/  STL.64 [R1+0x108], R10 ;  /* 0x0001080a01007387 */ /* 0x0001e60000100a00 */
[----:B0-----:R-:W2:Y:S01]  /*42620*/  LDL.LU.64 R10, [R1+0x2000] ;  /* 0x00200000010a7983 */ /* 0x001ea20000300a00 */
[----:B------:R-:W2:Y:S02]  /*42630*/  LDL.LU.64 R8, [R1+0x1ff8] ;  /* 0x001ff80001087983 */ /* 0x000ea40000300a00 */
[----:B------:R-:W-:Y:S02]  /*42640*/  IMAD.MOV.U32 R27, RZ, RZ, R29 ;  /* 0x000000ffff1b7224 */ /* 0x000fe400078e001d */
[----:B------:R-:W0:Y:S01]  /*42650*/  S2R R29, SR_TID.X ;  /* 0x00000000001d7919 */ /* 0x000e220000002100 */
[----:B--2---:R-:W-:Y:S07]  /*42660*/  HMMA.16816.F32.BF16 R12, R16, R8, R12 ;  /* 0x00000008100c723c */ /* 0x004fee000004180c */
[----:B----4-:R-:W-:Y:S01]  /*42670*/  IMAD.MOV.U32 R8, RZ, RZ, R6 ;  /* 0x000000ffff087224 */ /* 0x010fe200078e0006 */
[----:B------:R-:W-:Y:S11]  /*42680*/  MOV R9, R7 ;  /* 0x0000000700097202 */ /* 0x000ff60000000f00 */
[----:B------:R-:W-:Y:S04]  /*42690*/  @!UPT UIADD3 URZ, URZ, URZ, URZ ;  /* 0x0000003f3f3ff290 */ /* 0x000fe8000fffe03f */
[----:B------:R-:W-:Y:S01]  /*426a0*/  STL.64 [R1+0xf0], R12 ;  /* 0x0000f00c01007387 */ /* 0x000fe20000100a00 */
[----:B------:R-:W-:Y:S02]  /*426b0*/  STL [R1+0xf8], R14 ;  /* 0x0000f80e01007387 */ /* 0x000fe40000100800 */
[----:B------:R1:W-:Y:S02]  /*426c0*/  STL.64 [R1+0x1fa0], R10 ;  /* 0x001fa00a01007387 */ /* 0x0003e40000100a00 */
[----:B------:R-:W2:Y:S01]  /*426d0*/  LDL.LU R6, [R1+0x1ff4] ;  /* 0x001ff40001067983 */ /* 0x000ea20000300800 */
[----:B------:R-:W4:Y:S04]  /*426e0*/  LDL.LU R7, [R1+0x1ff0] ;  /* 0x001ff00001077983 */ /* 0x000f280000300800 */
[----:B-1----:R-:W3:Y:S01]  /*426f0*/  LDL.LU R10, [R1+0x4b8] ;  /* 0x0004b800010a7983 */ /* 0x002ee20000300800 */
[----:B------:R-:W3:Y:S01]  /*42700*/  LDL.LU R11, [R1+0x4bc] ;  /* 0x0004bc00010b7983 */ /* 0x000ee20000300800 */
[----:B0-----:R-:W-:-:S02]  /*42710*/  LOP3.LUT R22, R29, 0x7, RZ, 0xc0, !PT ;  /* 0x000000071d167812 */ /* 0x001fc400078ec0ff */
[----:B------:R-:W-:Y:S01]  /*42720*/  SHF.L.U32 R23, R29, 0x7, RZ ;  /* 0x000000071d177819 */ /* 0x000fe200000006ff */
[----:B------:R-:W3:Y:S01]  /*42730*/  LDL.LU R12, [R1+0xd0] ;  /* 0x0000d000010c7983 */ /* 0x000ee20000300800 */
[----:B------:R-:W3:Y:S02]  /*42740*/  LDL.LU R13, [R1+0xd4] ;  /* 0x0000d400010d7983 */ /* 0x000ee40000300800 */
[----:B------:R-:W-:-:S05]  /*42750*/  IMAD.SHL.U32 R0, R22, 0x10, RZ ;  /* 0x0000001016007824 */ /* 0x000fca00078e00ff */
[----:B------:R-:W-:-:S04]  /*42760*/  LOP3.LUT R0, R0, 0x780, R23, 0xf8, !PT ;  /* 0x0000078000007812 */ /* 0x000fc800078ef817 */
[----:B------:R-:W-:Y:S01]  /*42770*/  LOP3.LUT R0, R0, 0x10, R29, 0x78, !PT ;  /* 0x0000001000007812 */ /* 0x000fe200078e781d */
[----:B------:R-:W-:Y:S02]  /*42780*/  MOV R29, R15 ;  /* 0x0000000f001d7202 */ /* 0x000fe40000000f00 */
[----:B--2---:R-:W-:Y:S01]  /*42790*/  IMAD.MOV.U32 R14, RZ, RZ, R6 ;  /* 0x000000ffff0e7224 */ /* 0x004fe200078e0006 */
[----:B----4-:R-:W-:Y:S01]  /*427a0*/  MOV R15, R7 ;  /* 0x00000007000f7202 */ /* 0x010fe20000000f00 */
[----:B------:R-:W2:Y:S01]  /*427b0*/  LDL.LU R6, [R1+0x1fec] ;  /* 0x001fec0001067983 */ /* 0x000ea20000300800 */
[----:B------:R-:W2:Y:S03]  /*427c0*/  LDL.LU R7, [R1+0x1fe8] ;  /* 0x001fe80001077983 */ /* 0x000ea60000300800 */
[----:B---3--:R0:W-:Y:S01]  /*427d0*/  STL.64 [R1+0x1fb0], R10 ;  /* 0x001fb00a01007387 */ /* 0x0081e20000100a00 */
[----:B------:R-:W-:Y:S03]  /*427e0*/  STL.64 [R1+0x1fa8], R8 ;  /* 0x001fa80801007387 */ /* 0x000fe60000100a00 */
[----:B0-----:R-:W3:Y:S04]  /*427f0*/  LDL R10, [R1+0xb8] ;  /* 0x0000b800010a7983 */ /* 0x001ee80000100800 */
[----:B------:R-:W3:Y:S01]  /*42800*/  LDL R11, [R1+0xbc] ;  /* 0x0000bc00010b7983 */ /* 0x000ee20000100800 */
[----:B------:R-:W-:Y:S03]  /*42810*/  HMMA.16816.F32.BF16 R24, R16, R4, R24 ;  /* 0x000000041018723c */ /* 0x000fe60000041818 */
[----:B---3--:R0:W-:Y:S04]  /*42820*/  STL.64 [R1+0x1fc0], R10 ;  /* 0x001fc00a01007387 */ /* 0x0081e80000100a00 */
[----:B0-----:R-:W3:Y:S01]  /*42830*/  LDL.64 R10, [R1+0xc8] ;  /* 0x0000c800010a7983 */ /* 0x001ee20000100a00 */
[----:B------:R-:W-:Y:S02]  /*42840*/  STL [R1+0x1ce8], R29 ;  /* 0x001ce81d01007387 */ /* 0x000fe40000100800 */
[----:B--2---:R0:W-:Y:S02]  /*42850*/  STL.64 [R1+0x1f00], R6 ;  /* 0x001f000601007387 */ /* 0x0041e40000100a00 */
[----:B0-----:R-:W2:Y:S11]  /*42860*/  LDL.64 R6, [R1+0x88] ;  /* 0x0000880001067983 */ /* 0x001eb60000100a00 */
[----:B------:R-:W-:Y:S02]  /*42870*/  STL.64 [R1+0xe0], R24 ;  /* 0x0000e01801007387 */ /* 0x000fe40000100a00 */
[----:B------:R-:W-:Y:S01]  /*42880*/  STL.64 [R1+0xe8], R26 ;  /* 0x0000e81a01007387 */ /* 0x000fe20000100a00 */
[----:B--2---:R0:W-:Y:S04]  /*42890*/  STL.64 [R1+0x1f90], R6 ;  /* 0x001f900601007387 */ /* 0x0041e80000100a00 */
[----:B0-----:R-:W2:Y:S04]  /*428a0*/  LDL.64 R6, [R1+0x98] ;  /* 0x0000980001067983 */ /* 0x001ea80000100a00 */
[----:B--2---:R0:W-:Y:S04]  /*428b0*/  STL.64 [R1+0x1f98], R6 ;  /* 0x001f980601007387 */ /* 0x0041e80000100a00 */
[----:B0-----:R-:W2:Y:S01]  /*428c0*/  LDL.64 R6, [R1+0xa8] ;  /* 0x0000a80001067983 */ /* 0x001ea20000100a00 */
[----:B------:R-:W-:-:S05]  /*428d0*/  LOP3.LUT R0, R0, 0x60, RZ, 0x3c, !PT ;  /* 0x0000006000007812 */ /* 0x000fca00078e3cff */
[----:B------:R-:W0:Y:S04]  /*428e0*/  LDSM.16.M88.4 R24, [R0+0x20800] ;  /* 0x020800000018783b */ /* 0x000e280000000200 */
[----:B--2---:R1:W-:Y:S01]  /*428f0*/  STL.64 [R1+0x1fb8], R6 ;  /* 0x001fb80601007387 */ /* 0x0043e20000100a00 */
[----:B------:R-:W2:Y:S02]  /*42900*/  LDL.LU R4, [R1+0x4c0] ;  /* 0x0004c00001047983 */ /* 0x000ea40000300800 */
[----:B------:R-:W2:Y:S01]  /*42910*/  LDL.LU R5, [R1+0x4c4] ;  /* 0x0004c40001057983 */ /* 0x000ea20000300800 */
[----:B-1----:R-:W4:Y:S01]  /*42920*/  LDL.LU R6, [R1+0x4c8] ;  /* 0x0004c80001067983 */ /* 0x002f220000300800 */
[----:B------:R-:W4:Y:S01]  /*42930*/  LDL.LU R7, [R1+0x4cc] ;  /* 0x0004cc0001077983 */ /* 0x000f220000300800 */
[----:B------:R-:W-:Y:S02]  /*42940*/  HMMA.16816.F32.BF16 R16, R16, R20, R12 ;  /* 0x000000141010723c */ /* 0x000fe4000004180c */
[----:B----4-:R-:W-:Y:S01]  /*42950*/  STL.64 [R1+0x1fd0], R6 ;  /* 0x001fd00601007387 */ /* 0x010fe20000100a00 */
[----:B--2---:R1:W-:Y:S03]  /*42960*/  STL.64 [R1+0x1fc8], R4 ;  /* 0x001fc80401007387 */ /* 0x0043e60000100a00 */
[----:B-1----:R-:W2:Y:S01]  /*42970*/  LDL.LU R4, [R1+0x4d0] ;  /* 0x0004d00001047983 */ /* 0x002ea20000300800 */
[----:B------:R-:W2:Y:S02]  /*42980*/  LDL.LU R5, [R1+0x4d4] ;  /* 0x0004d40001057983 */ /* 0x000ea40000300800 */
[----:B------:R-:W2:Y:S02]  /*42990*/  LDL.LU R6, [R1+0x4d8] ;  /* 0x0004d80001067983 */ /* 0x000ea40000300800 */
[----:B------:R-:W2:Y:S01]  /*429a0*/  LDL.LU R7, [R1+0x4dc] ;  /* 0x0004dc0001077983 */ /* 0x000ea20000300800 */
[----:B0-----:R-:W-:Y:S01]  /*429b0*/  STL.64 [R1+0x1ec0], R26 ;  /* 0x001ec01a01007387 */ /* 0x001fe20000100a00 */
[----:B------:R0:W-:Y:S03]  /*429c0*/  STL.64 [R1+0x1eb8], R24 ;  /* 0x001eb81801007387 */ /* 0x0001e60000100a00 */
[----:B0-----:R-:W4:Y:S01]  /*429d0*/  LDL.LU R24, [R1+0x490] ;  /* 0x0004900001187983 */ /* 0x001f220000300800 */
[----:B------:R-:W4:Y:S02]  /*429e0*/  LDL.LU R25, [R1+0x494] ;  /* 0x0004940001197983 */ /* 0x000f240000300800 */
[----:B------:R-:W4:Y:S02]  /*429f0*/  LDL.LU R26, [R1+0x498] ;  /* 0x00049800011a7983 */ /* 0x000f240000300800 */
[----:B------:R-:W4:Y:S01]  /*42a00*/  LDL.LU R27, [R1+0x49c] ;  /* 0x00049c00011b7983 */ /* 0x000f220000300800 */
[----:B------:R-:W2:Y:S01]  /*42a10*/  LDL.LU.64 R14, [R1+0x1fe0] ;  /* 0x001fe000010e7983 */ /* 0x000ea20000300a00 */
[----:B------:R-:W2:Y:S02]  /*42a20*/  LDL.LU.64 R12, [R1+0x1fd8] ;  /* 0x001fd800010c7983 */ /* 0x000ea40000300a00 */
[----:B------:R-:W-:Y:S02]  /*42a30*/  STL.64 [R1+0xd0], R16 ;  /* 0x0000d01001007387 */ /* 0x000fe40000100a00 */
[----:B------:R0:W-:Y:S02]  /*42a40*/  STL [R1+0xd8], R18 ;  /* 0x0000d81201007387 */ /* 0x0001e40000100800 */
[----:B------:R-:W-:Y:S01]  /*42a50*/  IMAD.MOV.U32 R29, RZ, RZ, R19 ;  /* 0x000000ffff1d7224 */ /* 0x000fe200078e0013 */
[----:B------:R-:W4:Y:S01]  /*42a60*/  LDL.LU R20, [R1+0x4a0] ;  /* 0x0004a00001147983 */ /* 0x000f220000300800 */
[----:B------:R-:W4:Y:S02]  /*42a70*/  LDL.LU R21, [R1+0x4a4] ;  /* 0x0004a40001157983 */ /* 0x000f240000300800 */
[----:B------:R-:W4:Y:S02]  /*42a80*/  LDL.LU R22, [R1+0x4a8] ;  /* 0x0004a80001167983 */ /* 0x000f240000300800 */
[----:B------:R-:W4:Y:S01]  /*42a90*/  LDL.LU R23, [R1+0x4ac] ;  /* 0x0004ac0001177983 */ /* 0x000f220000300800 */
[----:B0-----:R-:W4:Y:S01]  /*42aa0*/  LDL.64 R18, [R1+0x78] ;  /* 0x0000780001127983 */ /* 0x001f220000100a00 */
[----:B------:R-:W-:Y:S01]  /*42ab0*/  STL [R1+0x1ed8], R29 ;  /* 0x001ed81d01007387 */ /* 0x000fe20000100800 */
[----:B---3--:R-:W-:Y:S01]  /*42ac0*/  MOV R3, R10 ;  /* 0x0000000a00037202 */ /* 0x008fe20000000f00 */
[----:B------:R-:W-:Y:S01]  /*42ad0*/  IMAD.MOV.U32 R2, RZ, RZ, R11 ;  /* 0x000000ffff027224 */ /* 0x000fe200078e000b */
[C---:B--2---:R-:W-:Y:S11]  /*42ae0*/  HMMA.16816.F32.BF16 R4, R12.reuse, R10, R4 ;  /* 0x0000000a0c04723c */ /* 0x044ff60000041804 */
[----:B------:R-:W-:Y:S11]  /*42af0*/  @!UPT UIADD3 URZ, URZ, URZ, URZ ;  /* 0x0000003f3f3ff290 */ /* 0x000ff6000fffe03f */
[----:B------:R-:W-:Y:S01]  /*42b00*/  @!UPT UIADD3 URZ, URZ, URZ, URZ ;  /* 0x0000003f3f3ff290 */ /* 0x000fe2000fffe03f */
        /* <DEDUP_REMOVED lines=22> */
[----:B------:R-:W4:Y:S03]  /*42c70*/  LDL.LU.64 R6, [R1+0x1f98] ;  /* 0x001f980001067983 */ /* 0x000f260000300a00 */
[----:B------:R0:W-:Y:S01]  /*42c80*/  STL [R1+0x1ee8], R8 ;  /* 0x001ee80801007387 */ /* 0x0001e20000100800 */
[----:B------:R1:W-:Y:S01]  /*42c90*/  STL [R1+0x1ee4], R9 ;  /* 0x001ee40901007387 */ /* 0x0003e20000100800 */
[C---:B----4-:R-:W-:Y:S02]  /*42ca0*/  HMMA.16816.F32.BF16 R20, R12.reuse, R6, R20 ;  /* 0x000000060c14723c */ /* 0x050fe40000041814 */
[----:B--2---:R2:W-:Y:S01]  /*42cb0*/  STL.64 [R1+0x1f30], R10 ;  /* 0x001f300a01007387 */ /* 0x0045e20000100a00 */
[----:B0-----:R-:W3:Y:S02]  /*42cc0*/  LDL.LU R8, [R1+0x300] ;  /* 0x0003000001087983 */ /* 0x001ee40000300800 */
[----:B-1----:R-:W3:Y:S01]  /*42cd0*/  LDL.LU R9, [R1+0x304] ;  /* 0x0003040001097983 */ /* 0x002ee20000300800 */
[----:B--2---:R-:W3:Y:S01]  /*42ce0*/  LDL.LU R10, [R1+0x308] ;  /* 0x00030800010a7983 */ /* 0x004ee20000300800 */
[----:B------:R-:W3:Y:S11]  /*42cf0*/  LDL.LU R11, [R1+0x30c] ;  /* 0x00030c00010b7983 */ /* 0x000ef60000300800 */
[----:B------:R-:W-:Y:S05]  /*42d00*/  @!UPT UIADD3 URZ, URZ, URZ, URZ ;  /* 0x0000003f3f3ff290 */ /* 0x000fea000fffe03f */
[----:B------:R0:W-:Y:S01]  /*42d10*/  STL.64 [R1+0x4a0], R20 ;  /* 0x0004a01401007387 */ /* 0x0001e20000100a00 */
[----:B------:R-:W-:Y:S01]  /*42d20*/  STL.64 [R1+0x4a8], R22 ;  /* 0x0004a81601007387 */ /* 0x000fe20000100a00 */
[----:B0-----:R-:W-:Y:S01]  /*42d30*/  MOV R21, R6 ;  /* 0x0000000600157202 */ /* 0x001fe20000000f00 */
[----:B------:R-:W-:Y:S02]  /*42d40*/  IMAD.MOV.U32 R20, RZ, RZ, R7 ;  /* 0x000000ffff147224 */ /* 0x000fe400078e0007 */
[----:B------:R-:W2:Y:S03]  /*42d50*/  LDL.LU.64 R6, [R1+0x1f90] ;  /* 0x001f900001067983 */ /* 0x000ea60000300a00 */
[----:B------:R2:W-:Y:S02]  /*42d60*/  STL.64 [R1+0x1f88], R20 ;  /* 0x001f881401007387 */ /* 0x0005e40000100a00 */
[C---:B--2---:R-:W-:Y:S07]  /*42d70*/  HMMA.16816.F32.BF16 R20, R12.reuse, R6, R24 ;  /* 0x000000060c14723c */ /* 0x044fee0000041818 */
[----:B------:R-:W-:Y:S01]  /*42d80*/  MOV R25, R6 ;  /* 0x0000000600197202 */ /* 0x000fe20000000f00 */
[----:B------:R-:W-:Y:S11]  /*42d90*/  IMAD.MOV.U32 R24, RZ, RZ, R7 ;  /* 0x000000ffff187224 */ /* 0x000ff600078e0007 */
[----:B------:R-:W-:Y:S04]  /*42da0*/  @!UPT UIADD3 URZ, URZ, URZ, URZ ;  /* 0x0000003f3f3ff290 */ /* 0x000fe8000fffe03f */
[----:B------:R-:W-:Y:S01]  /*42db0*/  STL.64 [R1+0x490], R20 ;  /* 0x0004901401007387 */ /* 0x000fe20000100a00 */
[----:B------:R-:W-:Y:S02]  /*42dc0*/  STL.64 [R1+0x498], R22 ;  /* 0x0004981601007387 */ /* 0x000fe40000100a00 */
[----:B------:R-:W2:Y:S02]  /*42dd0*/  LDL.LU R4, [R1+0x410] ;  /* 0x0004100001047983 */ /* 0x000ea40000300800 */
[----:B------:R-:W2:Y:S01]  /*42de0*/  LDL.LU R5, [R1+0x414] ;  /* 0x0004140001057983 */ /* 0x000ea20000300800 */
[----:B------:R-:W4:Y:S01]  /*42df0*/  LDL.LU R6, [R1+0x418] ;  /* 0x0004180001067983 */ /* 0x000f220000300800 */
[----:B------:R-:W4:Y:S03]  /*42e00*/  LDL.LU R7, [R1+0x41c] ;  /* 0x00041c0001077983 */ /* 0x000f260000300800 */
[----:B----4-:R0:W-:Y:S01]  /*42e10*/  STL.64 [R1+0x1f10], R6 ;  /* 0x001f100601007387 */ /* 0x0101e20000100a00 */
[----:B--2---:R-:W-:Y:S03]  /*42e20*/  STL.64 [R1+0x1f08], R4 ;  /* 0x001f080401007387 */ /* 0x004fe60000100a00 */
[----:B0-----:R-:W2:Y:S04]  /*42e30*/  LDL R6, [R1+0x8] ;  /* 0x0000080001067983 */ /* 0x001ea80000100800 */
[----:B------:R-:W2:Y:S04]  /*42e40*/  LDL R7, [R1+0xc] ;  /* 0x00000c0001077983 */ /* 0x000ea80000100800 */
[----:B--2---:R3:W-:Y:S02]  /*42e50*/  STL.64 [R1+0x1f28], R6 ;  /* 0x001f280601007387 */ /* 0x0047e40000100a00 */
[----:B---3--:R-:W-:Y:S11]  /*42e60*/  HMMA.16816.F32.BF16 R4, R12, R18, R8 ;  /* 0x000000120c04723c */ /* 0x008ff60000041808 */
[----:B------:R-:W-:Y:S11]  /*42e70*/  @!UPT UIADD3 URZ, URZ, URZ, URZ ;  /* 0x0000003f3f3ff290 */ /* 0x000ff6000fffe03f */
[----:B------:R-:W-:Y:S01]  /*42e80*/  @!UPT UIADD3 URZ, URZ, URZ, URZ ;  /* 0x0000003f3f3ff290 */ /* 0x000fe2000fffe03f */
[----:B------:R-:W-:Y:S01]  /*42e90*/  STL.64 [R1+0x300], R4 ;  /* 0x0003000401007387 */ /* 0x000fe20000100a00 */
[----:B------:R-:W-:Y:S02]  /*42ea0*/  STL.64 [R1+0x308], R6 ;  /* 0x0003080601007387 */ /* 0x000fe40000100a00 */
[----:B------:R-:W2:Y:S02]  /*42eb0*/  LDL.LU R8, [R1+0x430] ;  /* 0x0004300001087983 */ /* 0x000ea40000300800 */
[----:B------:R-:W2:Y:S01]  /*42ec0*/  LDL.LU R9, [R1+0x434] ;  /* 0x0004340001097983 */ /* 0x000ea20000300800 */
[----:B------:R-:W3:Y:S01]  /*42ed0*/  LDL.LU R10, [R1+0x438] ;  /* 0x00043800010a7983 */ /* 0x000ee20000300800 */
[----:B------:R-:W3:Y:S02]  /*42ee0*/  LDL.LU R11, [R1+0x43c] ;  /* 0x00043c00010b7983 */ /* 0x000ee40000300800 */
[----:B------:R-:W4:Y:S02]  /*42ef0*/  LDL.LU R20, [R1+0x2f0] ;  /* 0x0002f00001147983 */ /* 0x000f240000300800 */
[----:B------:R-:W4:Y:S01]  /*42f00*/  LDL.LU R21, [R1+0x2f4] ;  /* 0x0002f40001157983 */ /* 0x000f220000300800 */
[----:B------:R-:W4:Y:S01]  /*42f10*/  LDL.LU R22, [R1+0x2f8] ;  /* 0x0002f80001167983 */ /* 0x000f220000300800 */
[----:B------:R-:W-:Y:S01]  /*42f20*/  MOV R27, R18 ;  /* 0x00000012001b7202 */ /* 0x000fe20000000f00 */
[----:B------:R-:W-:-:S02]  /*42f30*/  IMAD.MOV.U32 R26, RZ, RZ, R19 ;  /* 0x000000ffff1a7224 */ /* 0x000fc400078e0013 */
[----:B------:R-:W4:Y:S01]  /*42f40*/  LDL.LU R23, [R1+0x2fc] ;  /* 0x0002fc0001177983 */ /* 0x000f220000300800 */
[----:B------:R-:W4:Y:S04]  /*42f50*/  LDL.64 R18, [R1+0x68] ;  /* 0x0000680001127983 */ /* 0x000f280000100a00 */
[----:B---3--:R0:W-:Y:S01]  /*42f60*/  STL.64 [R1+0x1f40], R10 ;  /* 0x001f400a01007387 */ /* 0x0081e20000100a00 */
[----:B--2---:R-:W-:Y:S03]  /*42f70*/  STL.64 [R1+0x1f38], R8 ;  /* 0x001f380801007387 */ /* 0x004fe60000100a00 */
[----:B0-----:R-:W2:Y:S04]  /*42f80*/  LDL.64 R10, [R1+0x28] ;  /* 0x00002800010a7983 */ /* 0x001ea80000100a00 */
[----:B--2---:R0:W-:Y:S04]  /*42f90*/  STL.64 [R1+0x1f50], R10 ;  /* 0x001f500a01007387 */ /* 0x0041e80000100a00 */
[----:B0-----:R-:W2:Y:S04]  /*42fa0*/  LDL.64 R10, [R1+0x38] ;  /* 0x00003800010a7983 */ /* 0x001ea80000100a00 */
[----:B--2---:R0:W-:Y:S04]  /*42fb0*/  STL.64 [R1+0x1f68], R10 ;  /* 0x001f680a01007387 */ /* 0x0041e80000100a00 */
[----:B0-----:R-:W2:Y:S04]  /*42fc0*/  LDL.64 R10, [R1+0x48] ;  /* 0x00004800010a7983 */ /* 0x001ea80000100a00 */
[----:B--2---:R-:W-:Y:S01]  /*42fd0*/  STL.64 [R1+0x1f80], R10 ;  /* 0x001f800a01007387 */ /* 0x004fe20000100a00 */
[----:B------:R-:W2:Y:S03]  /*42fe0*/  LDL.64 R6, [R1+0x18] ;  /* 0x0000180001067983 */ /* 0x000ea60000100a00 */
[----:B--2---:R0:W-:Y:S01]  /*42ff0*/  STL.64 [R1+0x1f48], R6 ;  /* 0x001f480601007387 */ /* 0x0041e20000100a00 */
[----:B------:R-:W2:Y:S02]  /*43000*/  LDL.LU R4, [R1+0x450] ;  /* 0x0004500001047983 */ /* 0x000ea40000300800 */
[----:B------:R-:W2:Y:S01]  /*43010*/  LDL.LU R5, [R1+0x454] ;  /* 0x0004540001057983 */ /* 0x000ea20000300800 */
[----:B0-----:R-:W3:Y:S01]  /*43020*/  LDL.LU R6, [R1+0x458] ;  /* 0x0004580001067983 */ /* 0x001ee20000300800 */
[----:B------:R-:W3:Y:S02]  /*43030*/  LDL.LU R7, [R1+0x45c] ;  /* 0x00045c0001077983 */ /* 0x000ee40000300800 */
[----:B------:R-:W2:Y:S01]  /*43040*/  LDL.64 R10, [R1+0x58] ;  /* 0x00005800010a7983 */ /* 0x000ea20000100a00 */
[----:B---3--:R-:W-:Y:S01]  /*43050*/  STL.64 [R1+0x1f60], R6 ;  /* 0x001f600601007387 */ /* 0x008fe20000100a00 */
[----:B--2---:R0:W-:Y:S03]  /*43060*/  STL.64 [R1+0x1f58], R4 ;  /* 0x001f580401007387 */ /* 0x0041e60000100a00 */
[----:B0-----:R-:W2:Y:S01]  /*43070*/  LDL.LU R4, [R1+0x460] ;  /* 0x0004600001047983 */ /* 0x001ea20000300800 */
[----:B------:R-:W2:Y:S02]  /*43080*/  LDL.LU R5, [R1+0x464] ;  /* 0x0004640001057983 */ /* 0x000ea40000300800 */
[----:B------:R-:W3:Y:S02]  /*43090*/  LDL.LU R6, [R1+0x468] ;  /* 0x0004680001067983 */ /* 0x000ee40000300800 */
[----:B------:R-:W3:Y:S01]  /*430a0*/  LDL.LU R7, [R1+0x46c] ;  /* 0x00046c0001077983 */ /* 0x000ee20000300800 */
[----:B----4-:R-:W-:Y:S01]  /*430b0*/  HMMA.16816.F32.BF16 R20, R12, R18, R20 ;  /* 0x000000120c14723c */ /* 0x010fe20000041814 */
[----:B---3--:R-:W-:Y:S01]  /*430c0*/  STL.64 [R1+0x1f78], R6 ;  /* 0x001f780601007387 */ /* 0x008fe20000100a00 */
[----:B--2---:R0:W-:Y:S03]  /*430d0*/  STL.64 [R1+0x1f70], R4 ;  /* 0x001f700401007387 */ /* 0x0041e60000100a00 */
        /* <DEDUP_REMOVED lines=8> */
[----:B------:R-:W4:Y:S02]  /*43160*/  LDL.LU R26, [R1+0x408] ;  /* 0x00040800011a7983 */ /* 0x000f240000300800 */
[----:B------:R-:W4:Y:S02]  /*43170*/  LDL.LU R27, [R1+0x40c] ;  /* 0x00040c00011b7983 */ /* 0x000f240000300800 */
[----:B------:R-:W-:Y:S01]  /*43180*/  IMAD.MOV.U32 R28, RZ, RZ, R19 ;  /* 0x000000ffff1c7224 */ /* 0x000fe200078e0013 */
[----:B----4-:R-:W-:Y:S01]  /*43190*/  STL.64 [R1+0x1f20], R26 ;  /* 0x001f201a01007387 */ /* 0x010fe20000100a00 */
[----:B---3--:R0:W-:Y:S03]  /*431a0*/  STL.64 [R1+0x1f18], R24 ;  /* 0x001f181801007387 */ /* 0x0081e60000100a00 */
[----:B0-----:R-:W3:Y:S01]  /*431b0*/  LDL.LU R24, [R1+0x420] ;  /* 0x0004200001187983 */ /* 0x001ee20000300800 */
[----:B------:R-:W3:Y:S02]  /*431c0*/  LDL.LU R25, [R1+0x424] ;  /* 0x0004240001197983 */ /* 0x000ee40000300800 */
[----:B------:R-:W3:Y:S02]  /*431d0*/  LDL.LU R26, [R1+0x428] ;  /* 0x00042800011a7983 */ /* 0x000ee40000300800 */
[----:B------:R-:W3:Y:S01]  /*431e0*/  LDL.LU R27, [R1+0x42c] ;  /* 0x00042c00011b7983 */ /* 0x000ee20000300800 */
[----:B------:R0:W-:Y:S01]  /*431f0*/  STL.64 [R1+0x2f0], R20 ;  /* 0x0002f01401007387 */ /* 0x0001e20000100a00 */
[----:B------:R1:W-:Y:S03]  /*43200*/  STL.64 [R1+0x2f8], R22 ;  /* 0x0002f81601007387 */ /* 0x0003e60000100a00 */
[----:B0-----:R-:W4:Y:S01]  /*43210*/  LDL.LU.64 R20, [R1+0x1f88] ;  /* 0x001f880001147983 */ /* 0x001f220000300a00 */
[----:B-1----:R-:W-:-:S02]  /*43220*/  MOV R22, R18 ;  /* 0x0000001200167202 */ /* 0x002fc40000000f00 */
[----:B------:R-:W0:Y:S02]  /*43230*/  LDSM.16.M88.4 R16, [R0+0x21000] ;  /* 0x021000000010783b */ /* 0x000e240000000200 */
[----:B0-----:R-:W-:Y:S02]  /*43240*/  STL.64 [R1+0x1d68], R18 ;  /* 0x001d681201007387 */ /* 0x001fe40000100a00 */
[----:B------:R0:W-:Y:S02]  /*43250*/  STL.64 [R1+0x1d60], R16 ;  /* 0x001d601001007387 */ /* 0x0001e40000100a00 */
[----:B0-----:R-:W2:Y:S01]  /*43260*/  LDL.LU R16, [R1+0x480] ;  /* 0x0004800001107983 */ /* 0x001ea20000300800 */
[----:B------:R-:W2:Y:S02]  /*43270*/  LDL.LU R17, [R1+0x484] ;  /* 0x0004840001117983 */ /* 0x000ea40000300800 */
[----:B------:R-:W2:Y:S02]  /*43280*/  LDL.LU R18, [R1+0x488] ;  /* 0x0004880001127983 */ /* 0x000ea40000300800 */
[----:B------:R-:W2:Y:S02]  /*43290*/  LDL.LU R19, [R1+0x48c] ;  /* 0x00048c0001137983 */ /* 0x000ea40000300800 */
[C---:B--2---:R-:W-:Y:S11]  /*432a0*/  HMMA.16816.F32.BF16 R16, R12.reuse, R10, R16 ;  /* 0x0000000a0c10723c */ /* 0x044ff60000041810 */
        /* <DEDUP_REMOVED lines=44> */
[----:B------:R-:W3:Y:S01]  /*43570*/  LDL.LU.64 R26, [R1+0x1f20] ;  /* 0x001f2000011a7983 */ /* 0x000ee20000300a00 */
[----:B------:R-:W3:Y:S11]  /*43580*/  LDL.LU.64 R24, [R1+0x1f18] ;  /* 0x001f180001187983 */ /* 0x000ef60000300a00 */
[----:B------:R-:W-:Y:S10]  /*43590*/  @!UPT UIADD3 URZ, URZ, URZ, URZ ;  /* 0x0000003f3f3ff290 */ /* 0x000ff4000fffe03f */
[----:B------:R-:W-:Y:S01]  /*435a0*/  STL.64 [R1+0x420], R4 ;  /* 0x0004200401007387 */ /* 0x000fe20000100a00 */
        /* <DEDUP_REMOVED lines=8> */
[----:B0-----:R-:W3:Y:S01]  /*43630*/  LDL.LU.64 R6, [R1+0x1f00] ;  /* 0x001f000001067983 */ /* 0x001ee20000300a00 */
[----:B------:R-:W-:Y:S01]  /*43640*/  STL.64 [R1+0x1d88], R10 ;  /* 0x001d880a01007387 */ /* 0x000fe20000100a00 */
[----:B---3--:R-:W-:Y:S11]  /*43650*/  HMMA.16816.F32.BF16 R24, R12, R6, R24 ;  /* 0x000000060c18723c */ /* 0x008ff60000041818 */
[----:B------:R-:W-:Y:S11]  /*43660*/  @!UPT UIADD3 URZ, URZ, URZ, URZ ;  /* 0x0000003f3f3ff290 */ /* 0x000ff6000fffe03f */
[----:B------:R-:W-:Y:S01]  /*43670*/  @!UPT UIADD3 URZ, URZ, URZ, URZ ;  /* 0x0000003f3f3ff290 */ /* 0x000fe2000fffe03f */
[----:B------:R-:W-:Y:S01]  /*43680*/  STL.64 [R1+0x400], R24 ;  /* 0x0004001801007387 */ /* 0x000fe20000100a00 */
[----:B------:R0:W-:Y:S03]  /*43690*/  STL.64 [R1+0x408], R26 ;  /* 0x0004081a01007387 */ /* 0x0001e60000100a00 */
[----:B0-----:R-:W2:Y:S01]  /*436a0*/  LDL.LU.64 R26, [R1+0x1ef8] ;  /* 0x001ef800011a7983 */ /* 0x001ea20000300a00 */
[----:B------:R-:W3:Y:S02]  /*436b0*/  LDL.LU.64 R24, [R1+0x1ef0] ;  /* 0x001ef00001187983 */ /* 0x000ee40000300a00 */
[----:B------:R-:W2:Y:S02]  /*436c0*/  LDL.LU.64 R10, [R1+0x8] ;  /* 0x00000800010a7983 */ /* 0x000ea40000300a00 */
[----:B--2---:R-:W-:Y:S01]  /*436d0*/  STL.64 [R1+0x1da0], R10 ;  /* 0x001da00a01007387 */ /* 0x004fe20000100a00 */
[----:B------:R0:W-:Y:S02]  /*436e0*/  STL.64 [R1+0x1d80], R6 ;  /* 0x001d800601007387 */ /* 0x0001e40000100a00 */
[----:B------:R-:W2:Y:S02]  /*436f0*/  LDL.LU R4, [R1+0x320] ;  /* 0x0003200001047983 */ /* 0x000ea40000300800 */
[----:B------:R-:W2:Y:S01]  /*43700*/  LDL.LU R5, [R1+0x324] ;  /* 0x0003240001057983 */ /* 0x000ea20000300800 */
[----:B0-----:R-:W2:Y:S01]  /*43710*/  LDL.LU R6, [R1+0x328] ;  /* 0x0003280001067983 */ /* 0x001ea20000300800 */
[----:B------:R-:W2:Y:S01]  /*43720*/  LDL.LU R7, [R1+0x32c] ;  /* 0x00032c0001077983 */ /* 0x000ea20000300800 */
[----:B------:R-:W-:Y:S01]  /*43730*/  MOV R10, R8 ;  /* 0x00000008000a7202 */ /* 0x000fe20000000f00 */
[----:B------:R-:W-:Y:S01]  /*43740*/  IMAD.MOV.U32 R11, RZ, RZ, R9 ;  /* 0x000000ffff0b7224 */ /* 0x000fe200078e0009 */
        /* <DEDUP_REMOVED lines=32> */
[----:B------:R-:W-:-:S05]  /*43950*/  IMAD.MOV.U32 R11, RZ, RZ, R18 ;  /* 0x000000ffff0b7224 */ /* 0x000fca00078e0012 */
        /* <DEDUP_REMOVED lines=9> */
[----:B------:R0:W-:Y:S02]  /*439f0*/  STL.64 [R1+0x1e18], R10 ;  /* 0x001e180a01007387 */ /* 0x0001e40000100a00 */
[----:B0-----:R-:W-:Y:S01]  /*43a00*/  MOV R10, R22 ;  /* 0x00000016000a7202 */ /* 0x001fe20000000f00 */
[----:B------:R-:W-:Y:S01]  /*43a10*/  IMAD.MOV.U32 R11, RZ, RZ, R28 ;  /* 0x000000ffff0b7224 */ /* 0x000fe200078e001c */
[----:B------:R-:W3:Y:S04]  /*43a20*/  LDL.LU R22, [R1+0x1ed0] ;  /* 0x001ed00001167983 */ /* 0x000ee80000300800 */
        /* <DEDUP_REMOVED lines=16> */
[----:B---3--:R-:W-:Y:S01]  /*43b30*/  MOV R10, R25 ;  /* 0x00000019000a7202 */ /* 0x008fe20000000f00 */
[----:B------:R-:W-:-:S05]  /*43b40*/  IMAD.MOV.U32 R11, RZ, RZ, R24 ;  /* 0x000000ffff0b7224 */ /* 0x000fca00078e0018 */
[----:B------:R-:W-:Y:S04]  /*43b50*/  STL.64 [R1+0x1e60], R10 ;  /* 0x001e600a01007387 */ /* 0x000fe80000100a00 */
[----:B--2---:R-:W-:Y:S01]  /*43b60*/  STL.64 [R1+0x1e28], R6 ;  /* 0x001e280601007387 */ /* 0x004fe20000100a00 */
[----:B------:R0:W-:Y:S03]  /*43b70*/  STL.64 [R1+0x1e20], R4 ;  /* 0x001e200401007387 */ /* 0x0001e60000100a00 */
[----:B0-----:R-:W2:Y:S01]  /*43b80*/  LDL.LU R4, [R1+0x390] ;  /* 0x0003900001047983 */ /* 0x001ea20000300800 */
[----:B------:R-:W2:Y:S02]  /*43b90*/  LDL.LU R5, [R1+0x394] ;  /* 0x0003940001057983 */ /* 0x000ea40000300800 */
[----:B------:R-:W3:Y:S02]  /*43ba0*/  LDL.LU R6, [R1+0x398] ;  /* 0x0003980001067983 */ /* 0x000ee40000300800 */
[----:B------:R-:W3:Y:S01]  /*43bb0*/  LDL.LU R7, [R1+0x39c] ;  /* 0x00039c0001077983 */ /* 0x000ee20000300800 */
[----:B----4-:R-:W-:Y:S01]  /*43bc0*/  MOV R10, R21 ;  /* 0x00000015000a7202 */ /* 0x010fe20000000f00 */
        /* <DEDUP_REMOVED lines=17> */
[----:B------:R-:W4:Y:S01]  /*43ce0*/  LDL.LU R8, [R1+0x3e0] ;  /* 0x0003e00001087983 */ /* 0x000f220000300800 */
[----:B------:R-:W4:Y:S02]  /*43cf0*/  LDL.LU R9, [R1+0x3e4] ;  /* 0x0003e40001097983 */ /* 0x000f240000300800 */
[----:B------:R-:W2:Y:S02]  /*43d00*/  LDL.LU R10, [R1+0x3e8] ;  /* 0x0003e800010a7983 */ /* 0x000ea40000300800 */
[----:B------:R-:W2:Y:S01]  /*43d10*/  LDL.LU R11, [R1+0x3ec] ;  /* 0x0003ec00010b7983 */ /* 0x000ea20000300800 */
[----:B------:R-:W3:Y:S01]  /*43d20*/  LDL.LU R24, [R1+0x2e0] ;  /* 0x0002e00001187983 */ /* 0x000ee20000300800 */
[----:B------:R-:W3:Y:S02]  /*43d30*/  LDL.LU R25, [R1+0x2e4] ;  /* 0x0002e40001197983 */ /* 0x000ee40000300800 */
[----:B------:R-:W3:Y:S02]  /*43d40*/  LDL.LU R26, [R1+0x2e8] ;  /* 0x0002e800011a7983 */ /* 0x000ee40000300800 */
[----:B------:R-:W3:Y:S01]  /*43d50*/  LDL.LU R27, [R1+0x2ec] ;  /* 0x0002ec00011b7983 */ /* 0x000ee20000300800 */
[----:B--2---:R-:W-:Y:S01]  /*43d60*/  STL.64 [R1+0x1ea0], R10 ;  /* 0x001ea00a01007387 */ /* 0x004fe20000100a00 */
[----:B----4-:R-:W-:Y:S02]  /*43d70*/  STL.64 [R1+0x1e98], R8 ;  /* 0x001e980801007387 */ /* 0x010fe40000100a00 */
[----:B---3--:R-:W-:Y:S02]  /*43d80*/  STL.64 [R1+0x1e70], R6 ;  /* 0x001e700601007387 */ /* 0x008fe40000100a00 */
[----:B------:R0:W-:Y:S02]  /*43d90*/  STL.64 [R1+0x1e68], R4 ;  /* 0x001e680401007387 */ /* 0x0001e40000100a00 */
        /* <DEDUP_REMOVED lines=10> */
[----:B------:R-:W-:Y:S01]  /*43e40*/  MOV R18, R22 ;  /* 0x0000001600127202 */ /* 0x000fe20000000f00 */
[----:B------:R-:W-:Y:S01]  /*43e50*/  IMAD.MOV.U32 R19, RZ, RZ, R23 ;  /* 0x000000ffff137224 */ /* 0x000fe200078e0017 */
[----:B---3--:R-:W-:Y:S01]  /*43e60*/  STL.64 [R1+0x1eb0], R6 ;  /* 0x001eb00601007387 */ /* 0x008fe20000100a00 */
[----:B--2---:R0:W-:Y:S03]  /*43e70*/  STL.64 [R1+0x1ea8], R4 ;  /* 0x001ea80401007387 */ /* 0x0041e60000100a00 */
[----:B0-----:R-:W2:Y:S01]  /*43e80*/  LDL.LU R4, [R1+0x3f0] ;  /* 0x0003f00001047983 */ /* 0x001ea20000300800 */
[----:B------:R-:W2:Y:S02]  /*43e90*/  LDL.LU R5, [R1+0x3f4] ;  /* 0x0003f40001057983 */ /* 0x000ea40000300800 */
[----:B------:R-:W2:Y:S02]  /*43ea0*/  LDL.LU R6, [R1+0x3f8] ;  /* 0x0003f80001067983 */ /* 0x000ea40000300800 */
[----:B------:R-:W2:Y:S01]  /*43eb0*/  LDL.LU R7, [R1+0x3fc] ;  /* 0x0003fc0001077983 */ /* 0x000ea20000300800 */
[----:B------:R-:W3:Y:S01]  /*43ec0*/  LDL.LU R16, [R1+0x2d0] ;  /* 0x0002d00001107983 */ /* 0x000ee20000300800 */
[----:B------:R-:W3:Y:S02]  /*43ed0*/  LDL.LU R17, [R1+0x2d4] ;  /* 0x0002d40001117983 */ /* 0x000ee40000300800 */
[----:B------:R-:W4:Y:S02]  /*43ee0*/  LDL.LU R22, [R1+0x1ecc] ;  /* 0x001ecc0001167983 */ /* 0x000f240000300800 */
[----:B------:R-:W4:Y:S01]  /*43ef0*/  LDL.LU R23, [R1+0x1ec8] ;  /* 0x001ec80001177983 */ /* 0x000f220000300800 */
[----:B------:R-:W-:Y:S04]  /*43f00*/  STL.64 [R1+0x1d78], R18 ;  /* 0x001d781201007387 */ /* 0x000fe80000100a00 */
[----:B---3--:R0:W-:Y:S01]  /*43f10*/  STL.64 [R1+0x1d70], R16 ;  /* 0x001d701001007387 */ /* 0x0081e20000100a00 */
[----:B----4-:R-:W-:Y:S03]  /*43f20*/  HMMA.16816.F32.BF16 R12, R12, R22, R24 ;  /* 0x000000160c0c723c */ /* 0x010fe60000041818 */
[----:B0-----:R-:W3:Y:S01]  /*43f30*/  LDL.LU R16, [R1+0x310] ;  /* 0x0003100001107983 */ /* 0x001ee20000300800 */
[----:B------:R-:W3:Y:S02]  /*43f40*/  LDL.LU R17, [R1+0x314] ;  /* 0x0003140001117983 */ /* 0x000ee40000300800 */
[----:B------:R-:W3:Y:S02]  /*43f50*/  LDL.LU R18, [R1+0x318] ;  /* 0x0003180001127983 */ /* 0x000ee40000300800 */
[----:B------:R-:W3:Y:S01]  /*43f60*/  LDL.LU R19, [R1+0x31c] ;  /* 0x00031c0001137983 */ /* 0x000ee20000300800 */
[----:B------:R-:W2:Y:S01]  /*43f70*/  LDL.LU.64 R26, [R1+0x1ec0] ;  /* 0x001ec000011a7983 */ /* 0x000ea20000300a00 */
[----:B------:R-:W2:Y:S11]  /*43f80*/  LDL.LU.64 R24, [R1+0x1eb8] ;  /* 0x001eb80001187983 */ /* 0x000eb60000300a00 */
[----:B------:R-:W-:Y:S02]  /*43f90*/  @!UPT UIADD3 URZ, URZ, URZ, URZ ;  /* 0x0000003f3f3ff290 */ /* 0x000fe4000fffe03f */
[----:B------:R-:W-:Y:S01]  /*43fa0*/  STL.64 [R1+0x2e0], R12 ;  /* 0x0002e00c01007387 */ /* 0x000fe20000100a00 */
[----:B------:R-:W-:Y:S02]  /*43fb0*/  STL.64 [R1+0x2e8], R14 ;  /* 0x0002e80e01007387 */ /* 0x000fe40000100a00 */
[----:B------:R-:W0:Y:S01]  /*43fc0*/  LDSM.16.M88.4 R12, [R0+0x21800] ;  /* 0x02180000000c783b */ /* 0x000e220000000200 */
[----:B------:R-:W-:-:S03]  /*43fd0*/  MOV R10, R3 ;  /* 0x00000003000a7202 */ /* 0x000fc60000000f00 */
[----:B------:R-:W-:Y:S01]  /*43fe0*/  IMAD.MOV.U32 R11, RZ, RZ, R2 ;  /* 0x000000ffff0b7224 */ /* 0x000fe200078e0002 */
[----:B0-----:R-:W-:Y:S01]  /*43ff0*/  STL [R1+0x1c5c], R12 ;  /* 0x001c5c0c01007387 */ /* 0x001fe20000100800 */
[----:B------:R-:W-:Y:S02]  /*44000*/  STL [R1+0x1c58], R13 ;  /* 0x001c580d01007387 */ /* 0x000fe40000100800 */
[----:B------:R-:W-:Y:S02]  /*44010*/  STL [R1+0x1c54], R14 ;  /* 0x001c540e01007387 */ /* 0x000fe40000100800 */
[----:B------:R0:W-:Y:S02]  /*44020*/  STL [R1+0x1c50], R15 ;  /* 0x001c500f01007387 */ /* 0x0001e40000100800 */
[----:B0-----:R-:W4:Y:S01]  /*44030*/  LDL.LU.64 R14, [R1+0xb8] ;  /* 0x0000b800010e7983 */ /* 0x001f220000300a00 */
[C---:B--2---:R-:W-:Y:S03]  /*44040*/  HMMA.16816.F32.BF16 R8, R24.reuse, R10, R4 ;  /* 0x0000000a1808723c */ /* 0x044fe60000041804 */
[----:B------:R-:W2:Y:S01]  /*44050*/  LDL.LU.64 R6, [R1+0x1eb0] ;  /* 0x001eb00001067983 */ /* 0x000ea20000300a00 */
[----:B------:R-:W2:Y:S11]  /*44060*/  LDL.LU.64 R4, [R1+0x1ea8] ;  /* 0x001ea80001047983 */ /* 0x000eb60000300a00 */
[----:B------:R-:W-:Y:S08]  /*44070*/  @!UPT UIADD3 URZ, URZ, URZ, URZ ;  /* 0x0000003f3f3ff290 */ /* 0x000ff0000fffe03f */
[----:B------:R-:W-:Y:S01]  /*44080*/  STL.64 [R1+0x3f0], R8 ;  /* 0x0003f00801007387 */ /* 0x000fe20000100a00 */
[----:B------:R0:W-:Y:S03]  /*44090*/  STL.64 [R1+0x3f8], R10 ;  /* 0x0003f80a01007387 */ /* 0x0001e60000100a00 */
[----:B0-----:R-:W4:Y:S01]  /*440a0*/  LDL.LU.64 R10, [R1+0x1ea0] ;  /* 0x001ea000010a7983 */ /* 0x001f220000300a00 */
[----:B------:R-:W4:Y:S02]  /*440b0*/  LDL.LU.64 R8, [R1+0x1e98] ;  /* 0x001e980001087983 */ /* 0x000f240000300a00 */
[C---:B----4-:R-:W-:Y:S11]  /*440c0*/  HMMA.16816.F32.BF16 R8, R24.reuse, R14, R8 ;  /* 0x0000000e1808723c */ /* 0x050ff60000041808 */
[----:B------:R-:W-:Y:S11]  /*440d0*/  @!UPT UIADD3 URZ, URZ, URZ, URZ ;  /* 0x0000003f3f3ff290 */ /* 0x000ff6000fffe03f */
[----:B------:R-:W-:Y:S01]  /*440e0*/  @!UPT UIADD3 URZ, URZ, URZ, URZ ;  /* 0x0000003f3f3ff290 */ /* 0x000fe2000fffe03f */
        /* <DEDUP_REMOVED lines=87> */
[----:B0-----:R-:W3:Y:S01]  /*44660*/  LDL.LU.64 R6, [R1+0x1d80] ;  /* 0x001d800001067983 */ /* 0x001ee20000300a00 */
[----:B------:R0:W-:Y:S02]  /*44670*/  STL [R1+0x1ca4], R10 ;  /* 0x001ca40a01007387 */ /* 0x0001e40000100800 */
[----:B------:R1:W-:Y:S02]  /*44680*/  STL [R1+0x1ca0], R11 ;  /* 0x001ca00b01007387 */ /* 0x0003e40000100800 */
[----:B------:R-:W2:Y:S01]  /*44690*/  LDL.LU R8, [R1+0x2b0] ;  /* 0x0002b00001087983 */ /* 0x000ea20000300800 */
[----:B------:R-:W2:Y:S04]  /*446a0*/  LDL.LU R9, [R1+0x2b4] ;  /* 0x0002b40001097983 */ /* 0x000ea80000300800 */
[----:B0-----:R-:W2:Y:S01]  /*446b0*/  LDL.LU R10, [R1+0x2b8] ;  /* 0x0002b800010a7983 */ /* 0x001ea20000300800 */
[----:B-1----:R-:W2:Y:S01]  /*446c0*/  LDL.LU R11, [R1+0x2bc] ;  /* 0x0002bc00010b7983 */ /* 0x002ea20000300800 */
[C---:B---3--:R-:W-:Y:S11]  /*446d0*/  HMMA.16816.F32.BF16 R16, R24.reuse, R6, R16 ;  /* 0x000000061810723c */ /* 0x048ff60000041810 */
[----:B------:R-:W-:Y:S11]  /*446e0*/  @!UPT UIADD3 URZ, URZ, URZ, URZ ;  /* 0x0000003f3f3ff290 */ /* 0x000ff6000fffe03f */
[----:B------:R-:W-:Y:S01]  /*446f0*/  @!UPT UIADD3 URZ, URZ, URZ, URZ ;  /* 0x0000003f3f3ff290 */ /* 0x000fe2000fffe03f */
[----:B------:R-:W-:Y:S01]  /*44700*/  STL.64 [R1+0x3c0], R16 ;  /* 0x0003c01001007387 */ /* 0x000fe20000100a00 */
[----:B------:R0:W-:Y:S03]  /*44710*/  STL.64 [R1+0x3c8], R18 ;  /* 0x0003c81201007387 */ /* 0x0001e60000100a00 */
[----:B0-----:R-:W3:Y:S01]  /*44720*/  LDL.LU.64 R18, [R1+0x1d78] ;  /* 0x001d780001127983 */ /* 0x001ee20000300a00 */
[----:B------:R-:W3:Y:S02]  /*44730*/  LDL.LU.64 R16, [R1+0x1d70] ;  /* 0x001d700001107983 */ /* 0x000ee40000300a00 */
[----:B---3--:R-:W-:Y:S01]  /*44740*/  HMMA.16816.F32.BF16 R24, R24, R22, R16 ;  /* 0x000000161818723c */ /* 0x008fe20000041810 */
[----:B------:R-:W3:Y:S01]  /*44750*/  LDL.LU.64 R18, [R1+0x1d68] ;  /* 0x001d680001127983 */ /* 0x000ee20000300a00 */
[----:B------:R-:W3:Y:S11]  /*44760*/  LDL.LU.64 R16, [R1+0x1d60] ;  /* 0x001d600001107983 */ /* 0x000ef60000300a00 */
[----:B------:R-:W-:Y:S10]  /*44770*/  @!UPT UIADD3 URZ, URZ, URZ, URZ ;  /* 0x0000003f3f3ff290 */ /* 0x000ff4000fffe03f */
[----:B------:R-:W-:Y:S01]  /*44780*/  STL.64 [R1+0x590], R24 ;  /* 0x0005901801007387 */ /* 0x000fe20000100a00 */
[----:B------:R0:W-:Y:S03]  /*44790*/  STL.64 [R1+0x598], R26 ;  /* 0x0005981a01007387 */ /* 0x0001e60000100a00 */
[----:B0-----:R-:W3:Y:S01]  /*447a0*/  LDL.LU.64 R26, [R1+0xc8] ;  /* 0x0000c800011a7983 */ /* 0x001ee20000300a00 */
[----:B------:R-:W-:Y:S02]  /*447b0*/  STL.64 [R1+0x1cf8], R22 ;  /* 0x001cf81601007387 */ /* 0x000fe40000100a00 */
[----:B------:R0:W-:Y:S02]  /*447c0*/  STL.64 [R1+0x1cf0], R20 ;  /* 0x001cf01401007387 */ /* 0x0001e40000100a00 */
[----:B0-----:R-:W3:Y:S01]  /*447d0*/  LDL.LU R20, [R1+0x2c0] ;  /* 0x0002c00001147983 */ /* 0x001ee20000300800 */
[----:B------:R-:W3:Y:S02]  /*447e0*/  LDL.LU R21, [R1+0x2c4] ;  /* 0x0002c40001157983 */ /* 0x000ee40000300800 */
[----:B------:R-:W3:Y:S02]  /*447f0*/  LDL.LU R22, [R1+0x2c8] ;  /* 0x0002c80001167983 */ /* 0x000ee40000300800 */
[----:B------:R-:W3:Y:S02]  /*44800*/  LDL.LU R23, [R1+0x2cc] ;  /* 0x0002cc0001177983 */ /* 0x000ee40000300800 */
[C---:B---3--:R-:W-:Y:S01]  /*44810*/  HMMA.16816.F32.BF16 R20, R16.reuse, R26, R20 ;  /* 0x0000001a1014723c */ /* 0x048fe20000041814 */
[----:B------:R-:W-:Y:S01]  /*44820*/  IMAD.MOV.U32 R4, RZ, RZ, R27 ;  /* 0x000000ffff047224 */ /* 0x000fe200078e001b */
[----:B------:R-:W-:Y:S11]  /*44830*/  MOV R5, R26 ;  /* 0x0000001a00057202 */ /* 0x000ff60000000f00 */
[----:B------:R-:W-:Y:S10]  /*44840*/  @!UPT UIADD3 URZ, URZ, URZ, URZ ;  /* 0x0000003f3f3ff290 */ /* 0x000ff4000fffe03f */
[----:B------:R-:W-:Y:S01]  /*44850*/  STL.64 [R1+0x5a0], R20 ;  /* 0x0005a01401007387 */ /* 0x000fe20000100a00 */
[----:B------:R-:W-:Y:S02]  /*44860*/  STL.64 [R1+0x5a8], R22 ;  /* 0x0005a81601007387 */ /* 0x000fe40000100a00 */
[----:B------:R-:W-:Y:S02]  /*44870*/  STL [R1+0x1c64], R4 ;  /* 0x001c640401007387 */ /* 0x000fe40000100800 */
[----:B------:R-:W-:Y:S01]  /*44880*/  STL [R1+0x1c60], R5 ;  /* 0x001c600501007387 */ /* 0x000fe20000100800 */
[----:B------:R2:W-:Y:S02]  /*44890*/  STL.64 [R1+0x1d08], R6 ;  /* 0x001d080601007387 */ /* 0x0005e40000100a00 */
[C---:B--2---:R-:W-:Y:S07]  /*448a0*/  HMMA.16816.F32.BF16 R4, R16.reuse, R14, R8 ;  /* 0x0000000e1004723c */ /* 0x044fee0000041808 */
[----:B------:R-:W-:Y:S01]  /*448b0*/  MOV R9, R14 ;  /* 0x0000000e00097202 */ /* 0x000fe20000000f00 */
[----:B------:R-:W-:Y:S11]  /*448c0*/  IMAD.MOV.U32 R8, RZ, RZ, R15 ;  /* 0x000000ffff087224 */ /* 0x000ff600078e000f */
[----:B------:R-:W-:Y:S04]  /*448d0*/  @!UPT UIADD3 URZ, URZ, URZ, URZ ;  /* 0x0000003f3f3ff290 */ /* 0x000fe8000fffe03f */
[----:B------:R0:W-:Y:S01]  /*448e0*/  STL.64 [R1+0x5b0], R4 ;  /* 0x0005b00401007387 */ /* 0x0001e20000100a00 */
[----:B------:R1:W-:Y:S03]  /*448f0*/  STL.64 [R1+0x5b8], R6 ;  /* 0x0005b80601007387 */ /* 0x0003e60000100a00 */
[----:B0-----:R-:W2:Y:S01]  /*44900*/  LDL.LU R4, [R1+0x260] ;  /* 0x0002600001047983 */ /* 0x001ea20000300800 */
[----:B------:R-:W2:Y:S02]  /*44910*/  LDL.LU R5, [R1+0x264] ;  /* 0x0002640001057983 */ /* 0x000ea40000300800 */
[----:B-1----:R-:W3:Y:S02]  /*44920*/  LDL.LU R6, [R1+0x268] ;  /* 0x0002680001067983 */ /* 0x002ee40000300800 */
[----:B------:R-:W3:Y:S01]  /*44930*/  LDL.LU R7, [R1+0x26c] ;  /* 0x00026c0001077983 */ /* 0x000ee20000300800 */
[----:B------:R-:W4:Y:S01]  /*44940*/  LDL.LU R12, [R1+0x280] ;  /* 0x00028000010c7983 */ /* 0x000f220000300800 */
[----:B------:R-:W4:Y:S02]  /*44950*/  LDL.LU R13, [R1+0x284] ;  /* 0x00028400010d7983 */ /* 0x000f240000300800 */
[----:B------:R-:W2:Y:S02]  /*44960*/  LDL.LU R14, [R1+0x288] ;  /* 0x00028800010e7983 */ /* 0x000ea40000300800 */
[----:B------:R-:W2:Y:S02]  /*44970*/  LDL.LU R15, [R1+0x28c] ;  /* 0x00028c00010f7983 */ /* 0x000ea40000300800 */
[----:B--2---:R0:W-:Y:S01]  /*44980*/  STL.64 [R1+0x1d38], R14 ;  /* 0x001d380e01007387 */ /* 0x0041e20000100a00 */
[----:B----4-:R-:W-:Y:S03]  /*44990*/  STL.64 [R1+0x1d30], R12 ;  /* 0x001d300c01007387 */ /* 0x010fe60000100a00 */
[----:B0-----:R-:W2:Y:S04]  /*449a0*/  LDL.LU.64 R14, [R1+0x98] ;  /* 0x00009800010e7983 */ /* 0x001ea80000300a00 */
[----:B--2---:R0:W-:Y:S04]  /*449b0*/  STL.64 [R1+0x1d48], R14 ;  /* 0x001d480e01007387 */ /* 0x0041e80000100a00 */
[----:B0-----:R-:W2:Y:S01]  /*449c0*/  LDL.LU.64 R14, [R1+0xa8] ;  /* 0x0000a800010e7983 */ /* 0x001ea20000300a00 */
[----:B---3--:R0:W-:Y:S02]  /*449d0*/  STL.64 [R1+0x1d18], R6 ;  /* 0x001d180601007387 */ /* 0x0081e40000100a00 */
[----:B------:R-:W-:Y:S01]  /*449e0*/  STL.64 [R1+0x1d10], R4 ;  /* 0x001d100401007387 */ /* 0x000fe20000100a00 */
[----:B0-----:R-:W3:Y:S04]  /*449f0*/  LDL.LU.64 R6, [R1+0x78] ;  /* 0x0000780001067983 */ /* 0x001ee80000300a00 */
[----:B---3--:R0:W-:Y:S04]  /*44a00*/  STL.64 [R1+0x1d28], R6 ;  /* 0x001d280601007387 */ /* 0x0081e80000100a00 */
[----:B0-----:R-:W3:Y:S04]  /*44a10*/  LDL.LU.64 R6, [R1+0x88] ;  /* 0x0000880001067983 */ /* 0x001ee80000300a00 */
[----:B---3--:R0:W-:Y:S01]  /*44a20*/  STL.64 [R1+0x1d40], R6 ;  /* 0x001d400601007387 */ /* 0x0081e20000100a00 */
[----:B------:R-:W3:Y:S02]  /*44a30*/  LDL.LU R4, [R1+0x290] ;  /* 0x0002900001047983 */ /* 0x000ee40000300800 */
[----:B------:R-:W3:Y:S01]  /*44a40*/  LDL.LU R5, [R1+0x294] ;  /* 0x0002940001057983 */ /* 0x000ee20000300800 */
[----:B0-----:R-:W4:Y:S01]  /*44a50*/  LDL.LU R6, [R1+0x298] ;  /* 0x0002980001067983 */ /* 0x001f220000300800 */
[----:B------:R-:W4:Y:S03]  /*44a60*/  LDL.LU R7, [R1+0x29c] ;  /* 0x00029c0001077983 */ /* 0x000f260000300800 */
[----:B----4-:R-:W-:Y:S01]  /*44a70*/  STL.64 [R1+0x1d58], R6 ;  /* 0x001d580601007387 */ /* 0x010fe20000100a00 */
[----:B---3--:R0:W-:Y:S03]  /*44a80*/  STL.64 [R1+0x1d50], R4 ;  /* 0x001d500401007387 */ /* 0x0081e60000100a00 */
[----:B0-----:R-:W2:Y:S01]  /*44a90*/  LDL.LU R4, [R1+0x2a0] ;  /* 0x0002a00001047983 */ /* 0x001ea20000300800 */
[----:B------:R-:W2:Y:S02]  /*44aa0*/  LDL.LU R5, [R1+0x2a4] ;  /* 0x0002a40001057983 */ /* 0x000ea40000300800 */
[----:B------:R-:W2:Y:S02]  /*44ab0*/  LDL.LU R6, [R1+0x2a8] ;  /* 0x0002a80001067983 */ /* 0x000ea40000300800 */
[----:B------:R-:W2:Y:S01]  /*44ac0*/  LDL.LU R7, [R1+0x2ac] ;  /* 0x0002ac0001077983 */ /* 0x000ea20000300800 */
[----:B------:R-:W3:Y:S04]  /*44ad0*/  LDL.LU.64 R22, [R1+0x58] ;  /* 0x0000580001167983 */ /* 0x000ee80000300a00 */
[----:B---3--:R0:W-:Y:S04]  /*44ae0*/  STL.64 [R1+0x1d00], R22 ;  /* 0x001d001601007387 */ /* 0x0081e80000100a00 */
[----:B0-----:R-:W3:Y:S01]  /*44af0*/  LDL.LU.64 R22, [R1+0x68] ;  /* 0x0000680001167983 */ /* 0x001ee20000300a00 */
[C---:B--2---:R-:W-:Y:S01]  /*44b00*/  HMMA.16816.F32.BF16 R4, R16.reuse, R14, R4 ;  /* 0x0000000e1004723c */ /* 0x044fe20000041804 */
[----:B------:R-:W-:Y:S01]  /*44b10*/  MOV R2, R14 ;  /* 0x0000000e00027202 */ /* 0x000fe20000000f00 */
[----:B------:R-:W-:Y:S01]  /*44b20*/  IMAD.MOV.U32 R3, RZ, RZ, R15 ;  /* 0x000000ffff037224 */ /* 0x000fe200078e000f */
[----:B---3--:R0:W-:Y:S01]  /*44b30*/  STL.64 [R1+0x1d20], R22 ;  /* 0x001d201601007387 */ /* 0x0081e20000100a00 */
[----:B------:R-:W2:Y:S02]  /*44b40*/  LDL.LU R20, [R1+0x270] ;  /* 0x0002700001147983 */ /* 0x000ea40000300800 */
[----:B------:R-:W2:Y:S01]  /*44b50*/  LDL.LU R21, [R1+0x274] ;  /* 0x0002740001157983 */ /* 0x000ea20000300800 */
[----:B0-----:R-:W2:Y:S01]  /*44b60*/  LDL.LU R22, [R1+0x278] ;  /* 0x0002780001167983 */ /* 0x001ea20000300800 */
[----:B------:R-:W2:Y:S02]  /*44b70*/  LDL.LU R23, [R1+0x27c] ;  /* 0x00027c0001177983 */ /* 0x000ea40000300800 */
[----:B------:R-:W3:Y:S02]  /*44b80*/  LDL.LU.64 R26, [R1+0x38] ;  /* 0x00003800011a7983 */ /* 0x000ee40000300a00 */
[----:B------:R0:W-:Y:S01]  /*44b90*/  STL [R1+0x1c6c], R8 ;  /* 0x001c6c0801007387 */ /* 0x0001e20000100800 */
[----:B------:R1:W-:Y:S04]  /*44ba0*/  STL [R1+0x1c68], R9 ;  /* 0x001c680901007387 */ /* 0x0003e80000100800 */
[----:B0-----:R-:W4:Y:S01]  /*44bb0*/  LDL.LU R8, [R1+0x250] ;  /* 0x0002500001087983 */ /* 0x001f220000300800 */
[----:B-1----:R-:W4:Y:S02]  /*44bc0*/  LDL.LU R9, [R1+0x254] ;  /* 0x0002540001097983 */ /* 0x002f240000300800 */
[----:B------:R-:W4:Y:S02]  /*44bd0*/  LDL.LU R10, [R1+0x258] ;  /* 0x00025800010a7983 */ /* 0x000f240000300800 */
[----:B------:R-:W4:Y:S01]  /*44be0*/  LDL.LU R11, [R1+0x25c] ;  /* 0x00025c00010b7983 */ /* 0x000f220000300800 */
[----:B------:R-:W-:Y:S01]  /*44bf0*/  STL.64 [R1+0x5c0], R4 ;  /* 0x0005c00401007387 */ /* 0x000fe20000100a00 */
[----:B------:R0:W-:Y:S03]  /*44c00*/  STL.64 [R1+0x5c8], R6 ;  /* 0x0005c80601007387 */ /* 0x0001e60000100a00 */
[----:B0-----:R-:W2:Y:S01]  /*44c10*/  LDL.LU.64 R6, [R1+0x1d58] ;  /* 0x001d580001067983 */ /* 0x001ea20000300a00 */
[----:B------:R-:W2:Y:S02]  /*44c20*/  LDL.LU.64 R4, [R1+0x1d50] ;  /* 0x001d500001047983 */ /* 0x000ea40000300a00 */
[----:B------:R-:W2:Y:S02]  /*44c30*/  LDL.LU.64 R14, [R1+0x1d48] ;  /* 0x001d4800010e7983 */ /* 0x000ea40000300a00 */
[----:B------:R-:W-:Y:S01]  /*44c40*/  STL [R1+0x1c74], R3 ;  /* 0x001c740301007387 */ /* 0x000fe20000100800 */
[----:B------:R-:W-:Y:S01]  /*44c50*/  STL [R1+0x1c70], R2 ;  /* 0x001c700201007387 */ /* 0x000fe20000100800 */
        /* <DEDUP_REMOVED lines=11> */
[C---:B--2---:R-:W-:Y:S11]  /*44d10*/  HMMA.16816.F32.BF16 R12, R16.reuse, R6, R12 ;  /* 0x00000006100c723c */ /* 0x044ff6000004180c */
[----:B------:R-:W-:Y:S11]  /*44d20*/  @!UPT UIADD3 URZ, URZ, URZ, URZ ;  /* 0x0000003f3f3ff290 */ /* 0x000ff6000fffe03f */
[----:B------:R-:W-:Y:S01]  /*44d30*/  @!UPT UIADD3 URZ, URZ, URZ, URZ ;  /* 0x0000003f3f3ff290 */ /* 0x000fe2000fffe03f */
[----:B------:R-:W-:Y:S01]  /*44d40*/  STL.64 [R1+0x5e0], R12 ;  /* 0x0005e00c01007387 */ /* 0x000fe20000100a00 */
[----:B------:R0:W-:Y:S02]  /*44d50*/  STL.64 [R1+0x5e8], R14 ;  /* 0x0005e80e01007387 */ /* 0x0001e40000100a00 */
[----:B0-----:R-:W-:Y:S01]  /*44d60*/  MOV R14, R6 ;  /* 0x00000006000e7202 */ /* 0x001fe20000000f00 */
[----:B------:R-:W-:Y:S02]  /*44d70*/  IMAD.MOV.U32 R15, RZ, RZ, R7 ;  /* 0x000000ffff0f7224 */ /* 0x000fe400078e0007 */
        /* <DEDUP_REMOVED lines=24> */
[----:B------:R-:W4:Y:S02]  /*44f00*/  LDL.LU.64 R22, [R1+0x1d00] ;  /* 0x001d000001167983 */ /* 0x000f240000300a00 */
[C---:B----4-:R-:W-:Y:S01]  /*44f10*/  HMMA.16816.F32.BF16 R8, R16.reuse, R22, R8 ;  /* 0x000000161008723c */ /* 0x050fe20000041808 */
[----:B--2---:R0:W-:Y:S01]  /*44f20*/  STL.64 [R1+0x1c98], R6 ;  /* 0x001c980601007387 */ /* 0x0041e20000100a00 */
[----:B------:R-:W-:Y:S03]  /*44f30*/  STL.64 [R1+0x1c90], R4 ;  /* 0x001c900401007387 */ /* 0x000fe60000100a00 */
[----:B0-----:R-:W2:Y:S11]  /*44f40*/  LDL.LU.64 R6, [R1+0x48] ;  /* 0x0000480001067983 */ /* 0x001eb60000300a00 */
[----:B------:R-:W-:Y:S07]  /*44f50*/  @!UPT UIADD3 URZ, URZ, URZ, URZ ;  /* 0x0000003f3f3ff290 */ /* 0x000fee000fffe03f */
[----:B------:R0:W-:Y:S01]  /*44f60*/  STL.64 [R1+0x610], R8 ;  /* 0x0006100801007387 */ /* 0x0001e20000100a00 */
[----:B------:R-:W-:Y:S01]  /*44f70*/  STL.64 [R1+0x618], R10 ;  /* 0x0006180a01007387 */ /* 0x000fe20000100a00 */
[----:B0-----:R-:W-:Y:S01]  /*44f80*/  MOV R8, R22 ;  /* 0x0000001600087202 */ /* 0x001fe20000000f00 */
[----:B------:R-:W-:Y:S02]  /*44f90*/  IMAD.MOV.U32 R9, RZ, RZ, R23 ;  /* 0x000000ffff097224 */ /* 0x000fe400078e0017 */
[----:B------:R-:W4:Y:S01]  /*44fa0*/  LDL.LU.64 R22, [R1+0x1cf8] ;  /* 0x001cf80001167983 */ /* 0x000f220000300a00 */
[----:B------:R-:W4:Y:S02]  /*44fb0*/  LDL.LU.64 R20, [R1+0x1cf0] ;  /* 0x001cf00001147983 */ /* 0x000f240000300a00 */
[----:B------:R0:W-:Y:S02]  /*44fc0*/  STL.64 [R1+0x1cc8], R8 ;  /* 0x001cc80801007387 */ /* 0x0001e40000100a00 */
[----:B0-----:R-:W4:Y:S01]  /*44fd0*/  LDL.LU R8, [R1+0x240] ;  /* 0x0002400001087983 */ /* 0x001f220000300800 */
[----:B------:R-:W4:Y:S02]  /*44fe0*/  LDL.LU R9, [R1+0x244] ;  /* 0x0002440001097983 */ /* 0x000f240000300800 */
[----:B------:R-:W4:Y:S02]  /*44ff0*/  LDL.LU R10, [R1+0x248] ;  /* 0x00024800010a7983 */ /* 0x000f240000300800 */
[----:B------:R-:W4:Y:S02]  /*45000*/  LDL.LU R11, [R1+0x24c] ;  /* 0x00024c00010b7983 */ /* 0x000f240000300800 */
[----:B---3--:R-:W-:Y:S01]  /*45010*/  IMAD.MOV.U32 R0, RZ, RZ, R27 ;  /* 0x000000ffff007224 */ /* 0x008fe200078e001b */
[----:B--2---:R-:W-:Y:S01]  /*45020*/  MOV R3, R6 ;  /* 0x0000000600037202 */ /* 0x004fe20000000f00 */
[----:B------:R-:W-:Y:S01]  /*45030*/  IMAD.MOV.U32 R2, RZ, RZ, R7 ;  /* 0x000000ffff027224 */ /* 0x000fe200078e0007 */
[C---:B----4-:R-:W-:Y:S08]  /*45040*/  HMMA.16816.F32.BF16 R8, R16.reuse, R6, R8 ;  /* 0x000000061008723c */ /* 0x050ff00000041808 */
[----:B------:R-:W-:Y:S11]  /*45050*/  HMMA.16816.F32.BF16 R4, R16, R26, R12 ;  /* 0x0000001a1004723c */ /* 0x000ff6000004180c */
[----:B------:R-:W-:Y:S04]  /*45060*/  @!UPT UIADD3 URZ, URZ, URZ, URZ ;  /* 0x0000003f3f3ff290 */ /* 0x000fe8000fffe03f */
[----:B------:R-:W-:Y:S01]  /*45070*/  STL.64 [R1+0x620], R8 ;  /* 0x0006200801007387 */ /* 0x000fe20000100a00 */
[----:B------:R-:W-:Y:S07]  /*45080*/  STL.64 [R1+0x628], R10 ;  /* 0x0006280a01007387 */ /* 0x000fee0000100a00 */
[----:B------:R-:W-:Y:S02]  /*45090*/  STL.64 [R1+0x630], R4 ;  /* 0x0006300401007387 */ /* 0x000fe40000100a00 */
[----:B------:R-:W-:Y:S01]  /*450a0*/  STL.64 [R1+0x638], R6 ;  /* 0x0006380601007387 */ /* 0x000fe20000100a00 */
[----:B------:R-:W2:Y:S01]  /*450b0*/  LDL.LU R27, [R1+0xa14] ;  /* 0x000a1400011b7983 */ /* 0x000ea20000300800 */
[----:B------:R-:W-:-:S03]  /*450c0*/  MOV R28, R26 ;  /* 0x0000001a001c7202 */ /* 0x000fc60000000f00 */
[----:B--2---:R0:W-:Y:S01]  /*450d0*/  STL [R1+0x1ad8], R27 ;  /* 0x001ad81b01007387 */ /* 0x0041e20000100800 */
[----:B------:R-:W2:Y:S02]  /*450e0*/  LDL.LU R24, [R1+0xd0] ;  /* 0x0000d00001187983 */ /* 0x000ea40000300800 */
[----:B------:R-:W2:Y:S02]  /*450f0*/  LDL.LU R25, [R1+0xd4] ;  /* 0x0000d40001197983 */ /* 0x000ea40000300800 */
[----:B------:R-:W3:Y:S01]  /*45100*/  LDL.LU R26, [R1+0xd8] ;  /* 0x0000d800011a7983 */ /* 0x000ee20000300800 */
[----:B0-----:R-:W-:Y:S02]  /*45110*/  MOV R27, R29 ;  /* 0x0000001d001b7202 */ /* 0x001fe40000000f00 */
[----:B------:R-:W4:Y:S01]  /*45120*/  LDL.LU R29, [R1+0x1ce8] ;  /* 0x001ce800011d7983 */ /* 0x000f220000300800 */
        /* <DEDUP_REMOVED lines=9> */
[----:B------:R-:W-:Y:S03]  /*451c0*/  STL.64 [R1+0x1cd0], R8 ;  /* 0x001cd00801007387 */ /* 0x000fe60000100a00 */
[----:B0-----:R-:W2:Y:S01]  /*451d0*/  LDL.LU.64 R10, [R1+0x28] ;  /* 0x00002800010a7983 */ /* 0x001ea20000300a00 */
[----:B------:R-:W-:Y:S02]  /*451e0*/  STL.64 [R1+0x1cb0], R14 ;  /* 0x001cb00e01007387 */ /* 0x000fe40000100a00 */
[----:B------:R0:W-:Y:S02]  /*451f0*/  STL.64 [R1+0x1ca8], R12 ;  /* 0x001ca80c01007387 */ /* 0x0001e40000100a00 */
[----:B0-----:R-:W2:Y:S01]  /*45200*/  LDL.LU R12, [R1+0x200] ;  /* 0x00020000010c7983 */ /* 0x001ea20000300800 */
[----:B------:R-:W2:Y:S02]  /*45210*/  LDL.LU R13, [R1+0x204] ;  /* 0x00020400010d7983 */ /* 0x000ea40000300800 */
[----:B------:R-:W2:Y:S02]  /*45220*/  LDL.LU R14, [R1+0x208] ;  /* 0x00020800010e7983 */ /* 0x000ea40000300800 */
[----:B------:R-:W2:Y:S02]  /*45230*/  LDL.LU R15, [R1+0x20c] ;  /* 0x00020c00010f7983 */ /* 0x000ea40000300800 */
[----:B--2---:R0:W-:Y:S01]  /*45240*/  STL.64 [R1+0x1cc0], R14 ;  /* 0x001cc00e01007387 */ /* 0x0041e20000100a00 */
[----:B------:R1:W-:Y:S03]  /*45250*/  STL.64 [R1+0x1cb8], R12 ;  /* 0x001cb80c01007387 */ /* 0x0003e60000100a00 */
[----:B0-----:R-:W2:Y:S04]  /*45260*/  LDL.LU.64 R14, [R1+0x18] ;  /* 0x00001800010e7983 */ /* 0x001ea80000300a00 */
[----:B--2---:R0:W-:Y:S01]  /*45270*/  STL.64 [R1+0x1ce0], R14 ;  /* 0x001ce00e01007387 */ /* 0x0041e20000100a00 */
[----:B-1----:R-:W2:Y:S02]  /*45280*/  LDL.LU R12, [R1+0x220] ;  /* 0x00022000010c7983 */ /* 0x002ea40000300800 */
[----:B------:R-:W2:Y:S01]  /*45290*/  LDL.LU R13, [R1+0x224] ;  /* 0x00022400010d7983 */ /* 0x000ea20000300800 */
[----:B0-----:R-:W2:Y:S01]  /*452a0*/  LDL.LU R14, [R1+0x228] ;  /* 0x00022800010e7983 */ /* 0x001ea20000300800 */
[----:B------:R-:W2:Y:S02]  /*452b0*/  LDL.LU R15, [R1+0x22c] ;  /* 0x00022c00010f7983 */ /* 0x000ea40000300800 */
[----:B------:R-:W2:Y:S02]  /*452c0*/  LDL.LU R4, [R1+0x1f0] ;  /* 0x0001f00001047983 */ /* 0x000ea40000300800 */
[----:B------:R-:W2:Y:S01]  /*452d0*/  LDL.LU R5, [R1+0x1f4] ;  /* 0x0001f40001057983 */ /* 0x000ea20000300800 */
[----:B------:R-:W2:Y:S01]  /*452e0*/  LDL.LU R6, [R1+0x1f8] ;  /* 0x0001f80001067983 */ /* 0x000ea20000300800 */
[----:B------:R-:W2:Y:S02]  /*452f0*/  LDL.LU R7, [R1+0x1fc] ;  /* 0x0001fc0001077983 */ /* 0x000ea40000300800 */
        /* <DEDUP_REMOVED lines=10> */
[----:B------:R-:W3:Y:S01]  /*453a0*/  LDL.LU R26, [R1+0xf8] ;  /* 0x0000f800011a7983 */ /* 0x000ee20000300800 */
[----:B------:R-:W-:Y:S01]  /*453b0*/  HMMA.16816.F32.BF16 R12, R16, R10, R12 ;  /* 0x0000000a100c723c */ /* 0x000fe2000004180c */
[----:B----4-:R-:W-:-:S05]  /*453c0*/  IMAD.MOV.U32 R27, RZ, RZ, R29 ;  /* 0x000000ffff1b7224 */ /* 0x010fca00078e001d */
[----:B---3--:R0:W-:Y:S01]  /*453d0*/  STL.64 [R1+0x1b08], R26 ;  /* 0x001b081a01007387 */ /* 0x0081e20000100a00 */
[----:B--2---:R1:W-:Y:S02]  /*453e0*/  STL.64 [R1+0x1b00], R24 ;  /* 0x001b001801007387 */ /* 0x0043e40000100a00 */
[----:B0-----:R-:W-:Y:S01]  /*453f0*/  IMAD.MOV.U32 R27, RZ, RZ, R20 ;  /* 0x000000ffff1b7224 */ /* 0x001fe200078e0014 */
[----:B------:R-:W-:Y:S01]  /*45400*/  MOV R26, R21 ;  /* 0x00000015001a7202 */ /* 0x000fe20000000f00 */
[----:B------:R-:W2:Y:S01]  /*45410*/  LDL.LU R20, [R1+0x6b0] ;  /* 0x0006b00001147983 */ /* 0x000ea20000300800 */
[----:B------:R-:W2:Y:S02]  /*45420*/  LDL.LU R21, [R1+0xa10] ;  /* 0x000a100001157983 */ /* 0x000ea40000300800 */
[----:B------:R-:W3:Y:S09]  /*45430*/  LDL.LU R29, [R1+0xa0c] ;  /* 0x000a0c00011d7983 */ /* 0x000ef20000300800 */
[----:B------:R-:W-:Y:S01]  /*45440*/  STL.64 [R1+0x640], R12 ;  /* 0x0006400c01007387 */ /* 0x000fe20000100a00 */
[----:B------:R0:W-:Y:S01]  /*45450*/  STL.64 [R1+0x648], R14 ;  /* 0x0006480e01007387 */ /* 0x0001e20000100a00 */
[----:B-1----:R-:W-:Y:S01]  /*45460*/  MOV R25, R10 ;  /* 0x0000000a00197202 */ /* 0x002fe20000000f00 */
[----:B------:R-:W-:-:S02]  /*45470*/  IMAD.MOV.U32 R24, RZ, RZ, R11 ;  /* 0x000000ffff187224 */ /* 0x000fc400078e000b */
[----:B0-----:R-:W4:Y:S01]  /*45480*/  LDL.LU.64 R14, [R1+0x1ce0] ;  /* 0x001ce000010e7983 */ /* 0x001f220000300a00 */
[----:B------:R-:W4:Y:S02]  /*45490*/  LDL.LU.64 R10, [R1+0x1cd8] ;  /* 0x001cd800010a7983 */ /* 0x000f240000300a00 */
[----:B------:R-:W4:Y:S02]  /*454a0*/  LDL.LU.64 R8, [R1+0x1cd0] ;  /* 0x001cd00001087983 */ /* 0x000f240000300a00 */
[C---:B----4-:R-:W-:Y:S11]  /*454b0*/  HMMA.16816.F32.BF16 R8, R16.reuse, R14, R8 ;  /* 0x0000000e1008723c */ /* 0x050ff60000041808 */
[----:B------:R-:W-:Y:S11]  /*454c0*/  @!UPT UIADD3 URZ, URZ, URZ, URZ ;  /* 0x0000003f3f3ff290 */ /* 0x000ff6000fffe03f */
[----:B------:R-:W-:Y:S01]  /*454d0*/  @!UPT UIADD3 URZ, URZ, URZ, URZ ;  /* 0x0000003f3f3ff290 */ /* 0x000fe2000fffe03f */
[----:B------:R0:W-:Y:S01]  /*454e0*/  STL.64 [R1+0x650], R8 ;  /* 0x0006500801007387 */ /* 0x0001e20000100a00 */
[----:B------:R1:W-:Y:S03]  /*454f0*/  STL.64 [R1+0x658], R10 ;  /* 0x0006580a01007387 */ /* 0x0003e60000100a00 */
[----:B0-----:R-:W4:Y:S01]  /*45500*/  LDL.LU.64 R8, [R1+0x1cc8] ;  /* 0x001cc80001087983 */ /* 0x001f220000300a00 */
[----:B-1----:R-:W-:Y:S01]  /*45510*/  MOV R10, R14 ;  /* 0x0000000e000a7202 */ /* 0x002fe20000000f00 */
[----:B------:R-:W-:Y:S02]  /*45520*/  IMAD.MOV.U32 R11, RZ, RZ, R15 ;  /* 0x000000ffff0b7224 */ /* 0x000fe400078e000f */
[----:B------:R-:W2:Y:S01]  /*45530*/  LDL.LU.64 R14, [R1+0x1cc0] ;  /* 0x001cc000010e7983 */ /* 0x000ea20000300a00 */
[----:B------:R-:W2:Y:S02]  /*45540*/  LDL.LU.64 R12, [R1+0x1cb8] ;  /* 0x001cb800010c7983 */ /* 0x000ea40000300a00 */
[----:B--2---:R-:W-:Y:S11]  /*45550*/  HMMA.16816.F32.BF16 R12, R16, R26, R12 ;  /* 0x0000001a100c723c */ /* 0x004ff6000004180c */
[----:B------:R-:W-:Y:S11]  /*45560*/  @!UPT UIADD3 URZ, URZ, URZ, URZ ;  /* 0x0000003f3f3ff290 */ /* 0x000ff6000fffe03f */
[----:B------:R-:W-:Y:S01]  /*45570*/  @!UPT UIADD3 URZ, URZ, URZ, URZ ;  /* 0x0000003f3f3ff290 */ /* 0x000fe2000fffe03f */
[----:B------:R-:W-:Y:S01]  /*45580*/  STL.64 [R1+0x660], R12 ;  /* 0x0006600c01007387 */ /* 0x000fe20000100a00 */
[----:B------:R0:W-:Y:S03]  /*45590*/  STL.64 [R1+0x668], R14 ;  /* 0x0006680e01007387 */ /* 0x0001e60000100a00 */
[----:B0-----:R-:W2:Y:S01]  /*455a0*/  LDL.LU.64 R14, [R1+0x1cb0] ;  /* 0x001cb000010e7983 */ /* 0x001ea20000300a00 */
[----:B------:R-:W2:Y:S02]  /*455b0*/  LDL.LU.64 R12, [R1+0x1ca8] ;  /* 0x001ca800010c7983 */ /* 0x000ea40000300a00 */
[----:B------:R0:W-:Y:S02]  /*455c0*/  STL.64 [R1+0x1b20], R26 ;  /* 0x001b201a01007387 */ /* 0x0001e40000100a00 */
[----:B0-----:R-:W-:Y:S01]  /*455d0*/  MOV R26, R10 ;  /* 0x0000000a001a7202 */ /* 0x001fe20000000f00 */
[----:B------:R-:W-:Y:S01]  /*455e0*/  IMAD.MOV.U32 R27, RZ, RZ, R11 ;  /* 0x000000ffff1b7224 */ /* 0x000fe200078e000b */
[----:B------:R-:W2:Y:S01]  /*455f0*/  LDL.LU R10, [R1+0x1ca4] ;  /* 0x001ca400010a7983 */ /* 0x000ea20000300800 */
[----:B------:R-:W2:Y:S03]  /*45600*/  LDL.LU R11, [R1+0x1ca0] ;  /* 0x001ca000010b7983 */ /* 0x000ea60000300800 */
[----:B------:R0:W-:Y:S02]  /*45610*/  STL.64 [R1+0x1b38], R26 ;  /* 0x001b381a01007387 */ /* 0x0001e40000100a00 */
[----:B0-----:R-:W-:Y:S01]  /*45620*/  MOV R26, R25 ;  /* 0x00000019001a7202 */ /* 0x001fe20000000f00 */
[----:B------:R-:W-:-:S05]  /*45630*/  IMAD.MOV.U32 R27, RZ, RZ, R24 ;  /* 0x000000ffff1b7224 */ /* 0x000fca00078e0018 */
[----:B------:R0:W-:Y:S01]  /*45640*/  STL.64 [R1+0x1b50], R26 ;  /* 0x001b501a01007387 */ /* 0x0001e20000100a00 */
[----:B------:R-:W3:Y:S02]  /*45650*/  LDL.LU R24, [R1+0x1d0] ;  /* 0x0001d00001187983 */ /* 0x000ee40000300800 */
[----:B------:R-:W3:Y:S01]  /*45660*/  LDL.LU R25, [R1+0x1d4] ;  /* 0x0001d40001197983 */ /* 0x000ee20000300800 */
[----:B0-----:R-:W3:Y:S01]  /*45670*/  LDL.LU R26, [R1+0x1d8] ;  /* 0x0001d800011a7983 */ /* 0x001ee20000300800 */
[----:B------:R-:W3:Y:S01]  /*45680*/  LDL.LU R27, [R1+0x1dc] ;  /* 0x0001dc00011b7983 */ /* 0x000ee20000300800 */
[C---:B--2---:R-:W-:Y:S11]  /*45690*/  HMMA.16816.F32.BF16 R4, R16.reuse, R10, R4 ;  /* 0x0000000a1004723c */ /* 0x044ff60000041804 */
[----:B------:R-:W-:Y:S11]  /*456a0*/  @!UPT UIADD3 URZ, URZ, URZ, URZ ;  /* 0x0000003f3f3ff290 */ /* 0x000ff6000fffe03f */
[----:B------:R-:W-:Y:S01]  /*456b0*/  @!UPT UIADD3 URZ, URZ, URZ, URZ ;  /* 0x0000003f3f3ff290 */ /* 0x000fe2000fffe03f */
[----:B------:R-:W-:Y:S01]  /*456c0*/  STL.64 [R1+0x670], R4 ;  /* 0x0006700401007387 */ /* 0x000fe20000100a00 */
[----:B------:R0:W-:Y:S03]  /*456d0*/  STL.64 [R1+0x678], R6 ;  /* 0x0006780601007387 */ /* 0x0001e60000100a00 */
[----:B0-----:R-:W2:Y:S01]  /*456e0*/  LDL.LU.64 R6, [R1+0x1c98] ;  /* 0x001c980001067983 */ /* 0x001ea20000300a00 */
[----:B------:R-:W3:Y:S02]  /*456f0*/  LDL.LU.64 R4, [R1+0x1c90] ;  /* 0x001c900001047983 */ /* 0x000ee40000300a00 */
[----:B------:R-:W-:Y:S01]  /*45700*/  STL.64 [R1+0x1bb0], R10 ;  /* 0x001bb00a01007387 */ /* 0x000fe20000100a00 */
[C---:B--2---:R-:W-:Y:S08]  /*45710*/  HMMA.16816.F32.BF16 R12, R16.reuse, R6, R12 ;  /* 0x00000006100c723c */ /* 0x044ff0000004180c */
[----:B---3--:R-:W-:Y:S07]  /*45720*/  HMMA.16816.F32.BF16 R16, R16, R22, R24 ;  /* 0x000000161010723c */ /* 0x008fee0000041818 */
[----:B------:R-:W-:Y:S01]  /*45730*/  MOV R26, R28 ;  /* 0x0000001c001a7202 */ /* 0x000fe20000000f00 */
[----:B------:R-:W-:-:S07]  /*45740*/  IMAD.MOV.U32 R27, RZ, RZ, R0 ;  /* 0x000000ffff1b7224 */ /* 0x000fce00078e0000 */
[----:B------:R-:W-:Y:S01]  /*45750*/  STL.64 [R1+0x7b0], R12 ;  /* 0x0007b00c01007387 */ /* 0x000fe20000100a00 */
[----:B------:R0:W-:Y:S03]  /*45760*/  STL.64 [R1+0x7b8], R14 ;  /* 0x0007b80e01007387 */ /* 0x0001e60000100a00 */
[----:B0-----:R-:W2:Y:S01]  /*45770*/  LDL.LU.64 R14, [R1+0x1c88] ;  /* 0x001c8800010e7983 */ /* 0x001ea20000300a00 */
[----:B------:R-:W3:Y:S02]  /*45780*/  LDL.LU.64 R12, [R1+0x1c80] ;  /* 0x001c8000010c7983 */ /* 0x000ee40000300a00 */
[----:B------:R-:W-:Y:S02]  /*45790*/  STL.64 [R1+0x1bc8], R6 ;  /* 0x001bc80601007387 */ /* 0x000fe40000100a00 */
[----:B------:R-:W2:Y:S01]  /*457a0*/  LDL.LU R28, [R1+0x1c7c] ;  /* 0x001c7c00011c7983 */ /* 0x000ea20000300800 */
[----:B------:R-:W-:Y:S01]  /*457b0*/  STL.64 [R1+0x7a0], R16 ;  /* 0x0007a01001007387 */ /* 0x000fe20000100a00 */
[----:B------:R-:W-:Y:S02]  /*457c0*/  STL.64 [R1+0x7a8], R18 ;  /* 0x0007a81201007387 */ /* 0x000fe40000100a00 */
[----:B------:R-:W2:Y:S02]  /*457d0*/  LDL.LU R0, [R1+0x1c78] ;  /* 0x001c780001007983 */ /* 0x000ea40000300800 */
[----:B------:R-:W-:Y:S01]  /*457e0*/  STL.64 [R1+0x1b68], R26 ;  /* 0x001b681a01007387 */ /* 0x000fe20000100a00 */
[----:B------:R-:W-:Y:S01]  /*457f0*/  STL.64 [R1+0x1b18], R22 ;  /* 0x001b181601007387 */ /* 0x000fe20000100a00 */
        /* <DEDUP_REMOVED lines=9> */
[----:B------:R4:W-:Y:S02]  /*45890*/  STL.64 [R1+0x1b80], R26 ;  /* 0x001b801a01007387 */ /* 0x0009e40000100a00 */
[----:B----4-:R-:W-:Y:S01]  /*458a0*/  MOV R26, R8 ;  /* 0x00000008001a7202 */ /* 0x010fe20000000f00 */
[----:B------:R-:W-:Y:S01]  /*458b0*/  IMAD.MOV.U32 R27, RZ, RZ, R9 ;  /* 0x000000ffff1b7224 */ /* 0x000fe200078e0009 */
[----:B------:R-:W4:Y:S01]  /*458c0*/  LDL.LU R8, [R1+0x1c6c] ;  /* 0x001c6c0001087983 */ /* 0x000f220000300800 */
        /* <DEDUP_REMOVED lines=10> */
[----:B------:R-:W4:Y:S01]  /*45970*/  LDL.LU R4, [R1+0x1c64] ;  /* 0x001c640001047983 */ /* 0x000f220000300800 */
[----:B------:R-:W4:Y:S03]  /*45980*/  LDL.LU R5, [R1+0x1c60] ;  /* 0x001c600001057983 */ /* 0x000f260000300800 */
[----:B------:R0:W-:Y:S01]  /*45990*/  STL.64 [R1+0x1bb8], R26 ;  /* 0x001bb81a01007387 */ /* 0x0001e20000100a00 */
[----:B---3--:R-:W-:Y:S01]  /*459a0*/  MOV R18, R12 ;  /* 0x0000000c00127202 */ /* 0x008fe20000000f00 */
[----:B------:R-:W-:Y:S01]  /*459b0*/  IMAD.MOV.U32 R19, RZ, RZ, R13 ;  /* 0x000000ffff137224 */ /* 0x000fe200078e000d */
[----:B0-----:R-:W-:Y:S01]  /*459c0*/  MOV R26, R14 ;  /* 0x0000000e001a7202 */ /* 0x001fe20000000f00 */
[----:B------:R-:W-:Y:S01]  /*459d0*/  IMAD.MOV.U32 R27, RZ, RZ, R15 ;  /* 0x000000ffff1b7224 */ /* 0x000fe200078e000f */
[----:B--2---:R-:W-:Y:S01]  /*459e0*/  STL.64 [R1+0x1b48], R22 ;  /* 0x001b481601007387 */ /* 0x004fe20000100a00 */
[----:B------:R0:W-:Y:S03]  /*459f0*/  STL.64 [R1+0x1b40], R20 ;  /* 0x001b401401007387 */ /* 0x0001e60000100a00 */
[----:B0-----:R-:W2:Y:S01]  /*45a00*/  LDL.LU R20, [R1+0x120] ;  /* 0x0001200001147983 */ /* 0x001ea20000300800 */
[----:B------:R-:W2:Y:S02]  /*45a10*/  LDL.LU R21, [R1+0x124] ;  /* 0x0001240001157983 */ /* 0x000ea40000300800 */
[----:B------:R-:W3:Y:S02]  /*45a20*/  LDL.LU R22, [R1+0x128] ;  /* 0x0001280001167983 */ /* 0x000ee40000300800 */
[----:B------:R-:W3:Y:S01]  /*45a30*/  LDL.LU R23, [R1+0x12c] ;  /* 0x00012c0001177983 */ /* 0x000ee20000300800 */
[----:B------:R-:W2:Y:S01]  /*45a40*/  LDL.LU R12, [R1+0x1c5c] ;  /* 0x001c5c00010c7983 */ /* 0x000ea20000300800 */
[----:B------:R-:W2:Y:S02]  /*45a50*/  LDL.LU R13, [R1+0x1c58] ;  /* 0x001c5800010d7983 */ /* 0x000ea40000300800 */
[----:B------:R0:W-:Y:S02]  /*45a60*/  STL.64 [R1+0x1bc0], R18 ;  /* 0x001bc01201007387 */ /* 0x0001e40000100a00 */
[----:B------:R-:W2:Y:S01]  /*45a70*/  LDL.LU R14, [R1+0x1c54] ;  /* 0x001c5400010e7983 */ /* 0x000ea20000300800 */
[----:B------:R-:W2:Y:S01]  /*45a80*/  LDL.LU R15, [R1+0x1c50] ;  /* 0x001c5000010f7983 */ /* 0x000ea20000300800 */
[----:B------:R1:W-:Y:S02]  /*45a90*/  STL.64 [R1+0x1bd0], R26 ;  /* 0x001bd01a01007387 */ /* 0x0003e40000100a00 */
[----:B------:R-:W2:Y:S02]  /*45aa0*/  LDL.LU R16, [R1+0x180] ;  /* 0x0001800001107983 */ /* 0x000ea40000300800 */
[----:B------:R-:W2:Y:S01]  /*45ab0*/  LDL.LU R17, [R1+0x184] ;  /* 0x0001840001117983 */ /* 0x000ea20000300800 */
[----:B0-----:R-:W2:Y:S01]  /*45ac0*/  LDL.LU R18, [R1+0x188] ;  /* 0x0001880001127983 */ /* 0x001ea20000300800 */
[----:B------:R-:W2:Y:S01]  /*45ad0*/  LDL.LU R19, [R1+0x18c] ;  /* 0x00018c0001137983 */ /* 0x000ea20000300800 */
[----:B------:R-:W-:Y:S01]  /*45ae0*/  MOV R6, R0 ;  /* 0x0000000000067202 */ /* 0x000fe20000000f00 */
[----:B------:R-:W-:Y:S01]  /*45af0*/  IMAD.MOV.U32 R7, RZ, RZ, R28 ;  /* 0x000000ffff077224 */ /* 0x000fe200078e001c */
[----:B--2---:R0:W-:Y:S01]  /*45b00*/  STL.64 [R1+0x1be0], R18 ;  /* 0x001be01201007387 */ /* 0x0041e20000100a00 */
[----:B------:R-:W-:Y:S02]  /*45b10*/  STL.64 [R1+0x1bd8], R16 ;  /* 0x001bd81001007387 */ /* 0x000fe40000100a00 */
[----:B------:R-:W2:Y:S02]  /*45b20*/  LDL.LU R0, [R1+0x1c4c] ;  /* 0x001c4c0001007983 */ /* 0x000ea40000300800 */
[----:B------:R-:W2:Y:S01]  /*45b30*/  LDL.LU R28, [R1+0x1c48] ;  /* 0x001c4800011c7983 */ /* 0x000ea20000300800 */
[----:B------:R-:W-:Y:S01]  /*45b40*/  STL.64 [R1+0x1be8], R6 ;  /* 0x001be80601007387 */ /* 0x000fe20000100a00 */
[----:B------:R-:W2:Y:S02]  /*45b50*/  LDL.LU R24, [R1+0x190] ;  /* 0x0001900001187983 */ /* 0x000ea40000300800 */
[----:B------:R-:W2:Y:S02]  /*45b60*/  LDL.LU R25, [R1+0x194] ;  /* 0x0001940001197983 */ /* 0x000ea40000300800 */
[----:B-1----:R-:W2:Y:S01]  /*45b70*/  LDL.LU R26, [R1+0x198] ;  /* 0x00019800011a7983 */ /* 0x002ea20000300800 */
[----:B------:R-:W2:Y:S01]  /*45b80*/  LDL.LU R27, [R1+0x19c] ;  /* 0x00019c00011b7983 */ /* 0x000ea20000300800 */
[----:B0-----:R-:W-:Y:S01]  /*45b90*/  MOV R18, R2 ;  /* 0x0000000200127202 */ /* 0x001fe20000000f00 */
[----:B------:R-:W-:-:S02]  /*45ba0*/  IMAD.MOV.U32 R19, RZ, RZ, R3 ;  /* 0x000000ffff137224 */ /* 0x000fc400078e0003 */
[----:B--2---:R0:W-:Y:S01]  /*45bb0*/  STL.64 [R1+0x1bf8], R26 ;  /* 0x001bf81a01007387 */ /* 0x0041e20000100a00 */
[----:B------:R-:W-:Y:S02]  /*45bc0*/  STL.64 [R1+0x1bf0], R24 ;  /* 0x001bf01801007387 */ /* 0x000fe40000100a00 */
[----:B------:R-:W2:Y:S02]  /*45bd0*/  LDL.LU R2, [R1+0x1c44] ;  /* 0x001c440001027983 */ /* 0x000ea40000300800 */
[----:B------:R-:W2:Y:S01]  /*45be0*/  LDL.LU R3, [R1+0x1c40] ;  /* 0x001c400001037983 */ /* 0x000ea20000300800 */
[----:B------:R1:W-:Y:S01]  /*45bf0*/  STL.64 [R1+0x1c00], R18 ;  /* 0x001c001201007387 */ /* 0x0003e20000100a00 */
[----:B0-----:R-:W-:Y:S01]  /*45c00*/  MOV R26, R9 ;  /* 0x00000009001a7202 */ /* 0x001fe20000000f00 */
[----:B----4-:R-:W-:-:S05]  /*45c10*/  IMAD.MOV.U32 R27, RZ, RZ, R8 ;  /* 0x000000ffff1b7224 */ /* 0x010fca00078e0008 */
[----:B------:R0:W-:Y:S01]  /*45c20*/  STL.64 [R1+0x1c08], R26 ;  /* 0x001c081a01007387 */ /* 0x0001e20000100a00 */
[----:B------:R-:W4:Y:S02]  /*45c30*/  LDL.LU R16, [R1+0x1b0] ;  /* 0x0001b00001107983 */ /* 0x000f240000300800 */
[----:B------:R-:W4:Y:S02]  /*45c40*/  LDL.LU R17, [R1+0x1b4] ;  /* 0x0001b40001117983 */ /* 0x000f240000300800 */
[----:B-1----:R-:W2:Y:S01]  /*45c50*/  LDL.LU R18, [R1+0x1b8] ;  /* 0x0001b80001127983 */ /* 0x002ea20000300800 */
[----:B------:R-:W2:Y:S01]  /*45c60*/  LDL.LU R19, [R1+0x1bc] ;  /* 0x0001bc0001137983 */ /* 0x000ea20000300800 */
[----:B0-----:R-:W-:Y:S01]  /*45c70*/  IMAD.MOV.U32 R27, RZ, RZ, R4 ;  /* 0x000000ffff1b7224 */ /* 0x001fe200078e0004 */
[----:B------:R-:W-:Y:S02]  /*45c80*/  MOV R26, R5 ;  /* 0x00000005001a7202 */ /* 0x000fe40000000f00 */
[----:B--2---:R-:W-:Y:S01]  /*45c90*/  STL.64 [R1+0x1c18], R18 ;  /* 0x001c181201007387 */ /* 0x004fe20000100a00 */
[----:B----4-:R0:W-:Y:S03]  /*45ca0*/  STL.64 [R1+0x1c10], R16 ;  /* 0x001c101001007387 */ /* 0x0101e60000100a00 */
        /* <DEDUP_REMOVED lines=8> */
[----:B------:R-:W2:Y:S01]  /*45d30*/  LDL.LU R8, [R1+0x170] ;  /* 0x0001700001087983 */ /* 0x000ea20000300800 */
[----:B------:R-:W2:Y:S02]  /*45d40*/  LDL.LU R9, [R1+0x174] ;  /* 0x0001740001097983 */ /* 0x000ea40000300800 */
[----:B------:R-:W2:Y:S02]  /*45d50*/  LDL.LU R10, [R1+0x178] ;  /* 0x00017800010a7983 */ /* 0x000ea40000300800 */
[----:B------:R-:W2:Y:S01]  /*45d60*/  LDL.LU R11, [R1+0x17c] ;  /* 0x00017c00010b7983 */ /* 0x000ea20000300800 */
[----:B---3--:R-:W-:Y:S01]  /*45d70*/  STL.64 [R1+0x1b60], R22 ;  /* 0x001b601601007387 */ /* 0x008fe20000100a00 */
[----:B------:R0:W-:Y:S03]  /*45d80*/  STL.64 [R1+0x1b58], R20 ;  /* 0x001b581401007387 */ /* 0x0001e60000100a00 */
[----:B0-----:R-:W3:Y:S01]  /*45d90*/  LDL.LU R20, [R1+0x130] ;  /* 0x0001300001147983 */ /* 0x001ee20000300800 */
[----:B------:R-:W3:Y:S02]  /*45da0*/  LDL.LU R21, [R1+0x134] ;  /* 0x0001340001157983 */ /* 0x000ee40000300800 */
[----:B------:R-:W2:Y:S02]  /*45db0*/  LDL.LU R22, [R1+0x138] ;  /* 0x0001380001167983 */ /* 0x000ea40000300800 */
[----:B------:R-:W2:Y:S02]  /*45dc0*/  LDL.LU R23, [R1+0x13c] ;  /* 0x00013c0001177983 */ /* 0x000ea40000300800 */
[----:B--2---:R0:W-:Y:S01]  /*45dd0*/  STL.64 [R1+0x1b78], R22 ;  /* 0x001b781601007387 */ /* 0x0041e20000100a00 */
[----:B---3--:R1:W-:Y:S01]  /*45de0*/  STL.64 [R1+0x1b70], R20 ;  /* 0x001b701401007387 */ /* 0x0083e20000100a00 */
[----:B0-----:R-:W-:-:S02]  /*45df0*/  MOV R22, R28 ;  /* 0x0000001c00167202 */ /* 0x001fc40000000f00 */
[----:B-1----:R-:W-:Y:S01]  /*45e00*/  MOV R20, R3 ;  /* 0x0000000300147202 */ /* 0x002fe20000000f00 */
[----:B------:R-:W-:Y:S01]  /*45e10*/  IMAD.MOV.U32 R23, RZ, RZ, R0 ;  /* 0x000000ffff177224 */ /* 0x000fe200078e0000 */
[----:B------:R-:W2:Y:S01]  /*45e20*/  LDL.LU R3, [R1+0x1c3c] ;  /* 0x001c3c0001037983 */ /* 0x000ea20000300800 */
[----:B------:R-:W-:Y:S02]  /*45e30*/  IMAD.MOV.U32 R21, RZ, RZ, R2 ;  /* 0x000000ffff157224 */ /* 0x000fe400078e0002 */
[----:B------:R-:W3:Y:S02]  /*45e40*/  LDL.LU R2, [R1+0x1c38] ;  /* 0x001c380001027983 */ /* 0x000ee40000300800 */
[----:B------:R-:W2:Y:S01]  /*45e50*/  LDL.LU R28, [R1+0x1c34] ;  /* 0x001c3400011c7983 */ /* 0x000ea20000300800 */
[----:B------:R-:W2:Y:S01]  /*45e60*/  LDL.LU R0, [R1+0x1c30] ;  /* 0x001c300001007983 */ /* 0x000ea20000300800 */
[----:B------:R-:W-:Y:S02]  /*45e70*/  STL.64 [R1+0x1b90], R22 ;  /* 0x001b901601007387 */ /* 0x000fe40000100a00 */
[----:B------:R0:W-:Y:S02]  /*45e80*/  STL.64 [R1+0x1b88], R20 ;  /* 0x001b881401007387 */ /* 0x0001e40000100a00 */
[----:B0-----:R-:W2:Y:S01]  /*45e90*/  LDL.LU R20, [R1+0x150] ;  /* 0x0001500001147983 */ /* 0x001ea20000300800 */
[----:B------:R-:W2:Y:S02]  /*45ea0*/  LDL.LU R21, [R1+0x154] ;  /* 0x0001540001157983 */ /* 0x000ea40000300800 */
[----:B------:R-:W2:Y:S02]  /*45eb0*/  LDL.LU R22, [R1+0x158] ;  /* 0x0001580001167983 */ /* 0x000ea40000300800 */
[----:B------:R-:W2:Y:S01]  /*45ec0*/  LDL.LU R23, [R1+0x15c] ;  /* 0x00015c0001177983 */ /* 0x000ea20000300800 */
[C---:B------:R-:W-:Y:S01]  /*45ed0*/  HMMA.16816.F32.BF16 R24, R12.reuse, R26, R16 ;  /* 0x0000001a0c18723c */ /* 0x040fe20000041810 */
[----:B--2---:R-:W-:Y:S01]  /*45ee0*/  STL.64 [R1+0x1ba8], R22 ;  /* 0x001ba81601007387 */ /* 0x004fe20000100a00 */
[----:B------:R0:W-:Y:S02]  /*45ef0*/  STL.64 [R1+0x1ba0], R20 ;  /* 0x001ba01401007387 */ /* 0x0001e40000100a00 */
[----:B0-----:R-:W-:Y:S01]  /*45f00*/  MOV R20, R0 ;  /* 0x0000000000147202 */ /* 0x001fe20000000f00 */
[----:B------:R-:W-:Y:S01]  /*45f10*/  IMAD.MOV.U32 R21, RZ, RZ, R28 ;  /* 0x000000ffff157224 */ /* 0x000fe200078e001c */
[----:B------:R-:W2:Y:S01]  /*45f20*/  LDL.LU R0, [R1+0x1c2c] ;  /* 0x001c2c0001007983 */ /* 0x000ea20000300800 */
[----:B------:R-:W2:Y:S01]  /*45f30*/  LDL.LU R28, [R1+0x1c28] ;  /* 0x001c2800011c7983 */ /* 0x000ea20000300800 */
[----:B---3--:R-:W-:Y:S01]  /*45f40*/  MOV R22, R2 ;  /* 0x0000000200167202 */ /* 0x008fe20000000f00 */
[----:B------:R-:W-:Y:S01]  /*45f50*/  IMAD.MOV.U32 R23, RZ, RZ, R3 ;  /* 0x000000ffff177224 */ /* 0x000fe200078e0003 */
[----:B------:R-:W3:Y:S01]  /*45f60*/  LDL.LU R2, [R1+0x1c24] ;  /* 0x001c240001027983 */ /* 0x000ee20000300800 */
[----:B------:R-:W2:Y:S02]  /*45f70*/  LDL.LU R3, [R1+0x1c20] ;  /* 0x001c200001037983 */ /* 0x000ea40000300800 */
[----:B------:R-:W2:Y:S02]  /*45f80*/  LDL.LU.64 R18, [R1+0x1c18] ;  /* 0x001c180001127983 */ /* 0x000ea40000300a00 */
[----:B------:R-:W2:Y:S08]  /*45f90*/  LDL.LU.64 R16, [R1+0x1c10] ;  /* 0x001c100001107983 */ /* 0x000eb00000300a00 */
[----:B------:R-:W-:Y:S01]  /*45fa0*/  STL.64 [R1+0x790], R24 ;  /* 0x0007901801007387 */ /* 0x000fe20000100a00 */
[----:B------:R0:W-:Y:S03]  /*45fb0*/  STL.64 [R1+0x798], R26 ;  /* 0x0007981a01007387 */ /* 0x0001e60000100a00 */
[----:B0-----:R-:W2:Y:S02]  /*45fc0*/  LDL.LU.64 R26, [R1+0x1c08] ;  /* 0x001c0800011a7983 */ /* 0x001ea40000300a00 */
[C---:B--2---:R-:W-:Y:S02]  /*45fd0*/  HMMA.16816.F32.BF16 R24, R12.reuse, R26, R16 ;  /* 0x0000001a0c18723c */ /* 0x044fe40000041810 */
[----:B------:R-:W4:Y:S11]  /*45fe0*/  LDL.LU.64 R18, [R1+0x1c00] ;  /* 0x001c000001127983 */ /* 0x000f360000300a00 */
[----:B------:R-:W-:Y:S10]  /*45ff0*/  @!UPT UIADD3 URZ, URZ, URZ, URZ ;  /* 0x0000003f3f3ff290 */ /* 0x000ff4000fffe03f */
[----:B------:R-:W-:Y:S01]  /*46000*/  STL.64 [R1+0x780], R24 ;  /* 0x0007801801007387 */ /* 0x000fe20000100a00 */
[----:B------:R0:W-:Y:S03]  /*46010*/  STL.64 [R1+0x788], R26 ;  /* 0x0007881a01007387 */ /* 0x0001e60000100a00 */
[----:B0-----:R-:W2:Y:S01]  /*46020*/  LDL.LU.64 R26, [R1+0x1bf8] ;  /* 0x001bf800011a7983 */ /* 0x001ea20000300a00 */
[----:B------:R-:W2:Y:S01]  /*46030*/  LDL.LU.64 R24, [R1+0x1bf0] ;  /* 0x001bf00001187983 */ /* 0x000ea20000300a00 */
[C---:B----4-:R-:W-:Y:S02]  /*46040*/  HMMA.16816.F32.BF16 R16, R12.reuse, R18, R4 ;  /* 0x000000120c10723c */ /* 0x050fe40000041804 */
[----:B------:R-:W2:Y:S11]  /*46050*/  LDL.LU.64 R6, [R1+0x1be8] ;  /* 0x001be80001067983 */ /* 0x000eb60000300a00 */
[----:B------:R-:W-:Y:S10]  /*46060*/  @!UPT UIADD3 URZ, URZ, URZ, URZ ;  /* 0x0000003f3f3ff290 */ /* 0x000ff4000fffe03f */
[----:B------:R-:W-:Y:S01]  /*46070*/  STL.64 [R1+0x770], R16 ;  /* 0x0007701001007387 */ /* 0x000fe20000100a00 */
[----:B------:R0:W-:Y:S03]  /*46080*/  STL.64 [R1+0x778], R18 ;  /* 0x0007781201007387 */ /* 0x0001e60000100a00 */
[----:B0-----:R-:W4:Y:S01]  /*46090*/  LDL.LU.64 R18, [R1+0x1be0] ;  /* 0x001be00001127983 */ /* 0x001f220000300a00 */
[----:B------:R-:W4:Y:S01]  /*460a0*/  LDL.LU.64 R16, [R1+0x1bd8] ;  /* 0x001bd80001107983 */ /* 0x000f220000300a00 */
[C---:B--2---:R-:W-:Y:S02]  /*460b0*/  HMMA.16816.F32.BF16 R4, R12.reuse, R6, R24 ;  /* 0x000000060c04723c */ /* 0x044fe40000041818 */
[----:B------:R-:W4:Y:S11]  /*460c0*/  LDL.LU.64 R26, [R1+0x1bd0] ;  /* 0x001bd000011a7983 */ /* 0x000f360000300a00 */
[----:B------:R-:W-:Y:S10]  /*460d0*/  @!UPT UIADD3 URZ, URZ, URZ, URZ ;  /* 0x0000003f3f3ff290 */ /* 0x000ff4000fffe03f */
[----:B------:R-:W-:Y:S01]  /*460e0*/  STL.64 [R1+0x760], R4 ;  /* 0x0007600401007387 */ /* 0x000fe20000100a00 */
[----:B------:R0:W-:Y:S03]  /*460f0*/  STL.64 [R1+0x768], R6 ;  /* 0x0007680601007387 */ /* 0x0001e60000100a00 */
[----:B0-----:R-:W2:Y:S01]  /*46100*/  LDL.LU.64 R6, [R1+0x1bc8] ;  /* 0x001bc80001067983 */ /* 0x001ea20000300a00 */
[----:B------:R-:W2:Y:S01]  /*46110*/  LDL.LU R5, [R1+0xa80] ;  /* 0x000a800001057983 */ /* 0x000ea20000300800 */
[C---:B----4-:R-:W-:Y:S02]  /*46120*/  HMMA.16816.F32.BF16 R24, R12.reuse, R26, R16 ;  /* 0x0000001a0c18723c */ /* 0x050fe40000041810 */
[----:B------:R-:W4:Y:S11]  /*46130*/  LDL.LU.64 R18, [R1+0x1bc0] ;  /* 0x001bc00001127983 */ /* 0x000f360000300a00 */
[----:B------:R-:W-:Y:S10]  /*46140*/  @!UPT UIADD3 URZ, URZ, URZ, URZ ;  /* 0x0000003f3f3ff290 */ /* 0x000ff4000fffe03f */
[----:B------:R-:W-:Y:S01]  /*46150*/  STL.64 [R1+0x750], R24 ;  /* 0x0007501801007387 */ /* 0x000fe20000100a00 */
[----:B------:R0:W-:Y:S03]  /*46160*/  STL.64 [R1+0x758], R26 ;  /* 0x0007581a01007387 */ /* 0x0001e60000100a00 */
[----:B0-----:R-:W2:Y:S01]  /*46170*/  LDL.LU.64 R26, [R1+0x1bb8] ;  /* 0x001bb800011a7983 */ /* 0x001ea20000300a00 */
[C---:B----4-:R-:W-:Y:S03]  /*46180*/  HMMA.16816.F32.BF16 R16, R12.reuse, R18, R8 ;  /* 0x000000120c10723c */ /* 0x050fe60000041808 */
[----:B------:R-:W4:Y:S05]  /*46190*/  LDL.LU.64 R10, [R1+0x1bb0] ;  /* 0x001bb000010a7983 */ /* 0x000f2a0000300a00 */
[C---:B--2---:R-:W-:Y:S11]  /*461a0*/  HMMA.16816.F32.BF16 R24, R12.reuse, R26, R20 ;  /* 0x0000001a0c18723c */ /* 0x044ff60000041814 */
[----:B------:R-:W-:Y:S04]  /*461b0*/  @!UPT UIADD3 URZ, URZ, URZ, URZ ;  /* 0x0000003f3f3ff290 */ /* 0x000fe8000fffe03f */
[----:B------:R0:W-:Y:S01]  /*461c0*/  STL.64 [R1+0x740], R16 ;  /* 0x0007401001007387 */ /* 0x0001e20000100a00 */
[----:B------:R-:W-:Y:S03]  /*461d0*/  STL.64 [R1+0x748], R18 ;  /* 0x0007481201007387 */ /* 0x000fe60000100a00 */
[----:B0-----:R-:W2:Y:S01]  /*461e0*/  LDL.LU R16, [R1+0xa9c] ;  /* 0x000a9c0001107983 */ /* 0x001ea20000300800 */
[----:B------:R-:W2:Y:S02]  /*461f0*/  LDL.LU R9, [R1+0xaa4] ;  /* 0x000aa40001097983 */ /* 0x000ea40000300800 */
[----:B------:R-:W2:Y:S02]  /*46200*/  LDL.LU R8, [R1+0xaa8] ;  /* 0x000aa80001087983 */ /* 0x000ea40000300800 */
[----:B------:R-:W2:Y:S01]  /*46210*/  LDL.LU.64 R22, [R1+0x1ba8] ;  /* 0x001ba80001167983 */ /* 0x000ea20000300a00 */
[----:B------:R-:W2:Y:S04]  /*46220*/  LDL.LU.64 R20, [R1+0x1ba0] ;  /* 0x001ba00001147983 */ /* 0x000ea80000300a00 */
        /* <DEDUP_REMOVED lines=58> */
[----:B0-----:R-:W2:Y:S01]  /*465d0*/  LDL.LU.64 R26, [R1+0x1ae8] ;  /* 0x001ae800011a7983 */ /* 0x001ea20000300a00 */
[----:B------:R-:W2:Y:S02]  /*465e0*/  LDL.LU.64 R24, [R1+0x1ae0] ;  /* 0x001ae00001187983 */ /* 0x000ea40000300a00 */
[----:B--2---:R-:W-:Y:S01]  /*465f0*/  HMMA.16816.F32.BF16 R12, R12, R22, R24 ;  /* 0x000000160c0c723c */ /* 0x004fe20000041818 */
[----:B------:R-:W2:Y:S01]  /*46600*/  LDL.LU R27, [R1+0x1ad8] ;  /* 0x001ad800011b7983 */ /* 0x000ea20000300800 */
[----:B------:R-:W-:Y:S02]  /*46610*/  IADD3 R5, R5, 0x40, RZ ;  /* 0x0000004005057810 */ /* 0x000fe40007ffe0ff */
[----:B------:R-:W-:Y:S01]  /*46620*/  MOV R4, 0x40 ;  /* 0x0000004000047802 */ /* 0x000fe20000000f00 */
[----:B------:R-:W-:-:S02]  /*46630*/  FFMA R9, R28, R9, R21 ;  /* 0x000000091c097223 */ /* 0x000fc40000000015 */
[----:B------:R-:W-:Y:S02]  /*46640*/  FFMA R8, R0, R8, R29 ;  /* 0x0000000800087223 */ /* 0x000fe4000000001d */
[C---:B------:R-:W-:Y:S02]  /*46650*/  IMAD R3, R4.reuse, c[0x0][0x1a4], R3 ;  /* 0x0000690004037a24 */ /* 0x040fe400078e0203 */
[----:B---3--:R-:W-:Y:S11]  /*46660*/  IMAD R2, R4, c[0x0][0x1b4], R2 ;  /* 0x00006d0004027a24 */ /* 0x008ff600078e0202 */
[----:B------:R-:W-:Y:S01]  /*46670*/  @!UPT UIADD3 URZ, URZ, URZ, URZ ;  /* 0x0000003f3f3ff290 */ /* 0x000fe2000fffe03f */
[----:B------:R-:W-:Y:S01]  /*46680*/  STL.64 [R1+0x7c0], R12 ;  /* 0x0007c00c01007387 */ /* 0x000fe20000100a00 */
[----:B------:R-:W-:Y:S02]  /*46690*/  STL.64 [R1+0x7c8], R14 ;  /* 0x0007c80e01007387 */ /* 0x000fe40000100a00 */
[----:B------:R-:W-:Y:S02]  /*466a0*/  STL [R1+0xa80], R5 ;  /* 0x000a800501007387 */ /* 0x000fe40000100800 */
[----:B--2---:R-:W-:-:S05]  /*466b0*/  FFMA R16, R20, R16, R27 ;  /* 0x0000001014107223 */ /* 0x004fca000000001b */
[----:B------:R-:W-:Y:S01]  /*466c0*/  STL [R1+0xa9c], R16 ;  /* 0x000a9c1001007387 */ /* 0x000fe20000100800 */
[----:B------:R-:W-:Y:S02]  /*466d0*/  STL [R1+0xaa4], R9 ;  /* 0x000aa40901007387 */ /* 0x000fe40000100800 */
[----:B------:R-:W2:Y:S02]  /*466e0*/  LDL R4, [R1+0x6fc] ;  /* 0x0006fc0001047983 */ /* 0x000ea40000100800 */
[----:B------:R-:W-:Y:S01]  /*466f0*/  STL [R1+0xaa8], R8 ;  /* 0x000aa80801007387 */ /* 0x000fe20000100800 */
[----:B------:R-:W3:Y:S04]  /*46700*/  LDL R0, [R1+0x6f8] ;  /* 0x0006f80001007983 */ /* 0x000ee80000100800 */
[----:B--2---:R0:W-:Y:S04]  /*46710*/  STL [R1+0xa60], R4 ;  /* 0x000a600401007387 */ /* 0x0041e80000100800 */
[----:B0-----:R-:W2:Y:S01]  /*46720*/  LDL R4, [R1+0x6f4] ;  /* 0x0006f40001047983 */ /* 0x001ea20000100800 */
[----:B---3--:R0:W-:Y:S03]  /*46730*/  STL [R1+0xa64], R0 ;  /* 0x000a640001007387 */ /* 0x0081e60000100800 */
[----:B0-----:R-:W3:Y:S04]  /*46740*/  LDL R0, [R1+0x6f0] ;  /* 0x0006f00001007983 */ /* 0x001ee80000100800 */
[----:B--2---:R0:W-:Y:S04]  /*46750*/  STL [R1+0xa68], R4 ;  /* 0x000a680401007387 */ /* 0x0041e80000100800 */
[----:B0-----:R-:W2:Y:S01]  /*46760*/  LDL R4, [R1+0x6ec] ;  /* 0x0006ec0001047983 */ /* 0x001ea20000100800 */
[----:B---3--:R0:W-:Y:S03]  /*46770*/  STL [R1+0xa6c], R0 ;  /* 0x000a6c0001007387 */ /* 0x0081e60000100800 */
[----:B0-----:R-:W3:Y:S04]  /*46780*/  LDL R0, [R1+0x6e8] ;  /* 0x0006e80001007983 */ /* 0x001ee80000100800 */
[----:B--2---:R0:W-:Y:S04]  /*46790*/  STL [R1+0xa70], R4 ;  /* 0x000a700401007387 */ /* 0x0041e80000100800 */
[----:B0-----:R-:W2:Y:S01]  /*467a0*/  LDL R4, [R1+0x6e4] ;  /* 0x0006e40001047983 */ /* 0x001ea20000100800 */
[----:B---3--:R0:W-:Y:S03]  /*467b0*/  STL [R1+0xa74], R0 ;  /* 0x000a740001007387 */ /* 0x0081e60000100800 */
[----:B0-----:R-:W3:Y:S01]  /*467c0*/  LDL R0, [R1+0x6e0] ;  /* 0x0006e00001007983 */ /* 0x001ee20000100800 */
[----:B------:R-:W-:-:S03]  /*467d0*/  ISETP.GE.AND P1, PT, R5, c[0x0][0x1d0], PT ;  /* 0x0000740005007a0c */ /* 0x000fc60003f26270 */
[----:B--2---:R0:W-:Y:S04]  /*467e0*/  STL [R1+0xa78], R4 ;  /* 0x000a780401007387 */ /* 0x0041e80000100800 */
[----:B---3--:R0:W-:Y:S06]  /*467f0*/  STL [R1+0xa7c], R0 ;  /* 0x000a7c0001007387 */ /* 0x0081ec0000100800 */
[----:B------:R-:W-:Y:S01]  /*46800*/  @P1 CALL.REL.NOINC `(.L_x_0) ;  /* 0x0000001000001944 */ /* 0x000fe20003c00000 */
[----:B------:R-:W-:Y:S05]  /*46810*/  BRA `(.L_x_1) ;  /* 0xfffce3e000007947 */ /* 0x000fea000383ffff */
.L_x_0:
[----:B------:R-:W2:Y:S04]  /*46820*/  LDL.LU R8, [R1+0xaa4] ;  /* 0x000aa40001087983 */ /* 0x000ea80000300800 */
[----:B------:R-:W3:Y:S04]  /*46830*/  LDL.LU R7, [R1+0xa9c] ;  /* 0x000a9c0001077983 */ /* 0x000ee80000300800 */
[----:B------:R-:W4:Y:S04]  /*46840*/  LDL.LU R6, [R1+0xaa8] ;  /* 0x000aa80001067983 */ /* 0x000f280000300800 */
[----:B0-----:R-:W2:Y:S01]  /*46850*/  LDL.LU R0, [R1+0xa88] ;  /* 0x000a880001007983 */ /* 0x001ea20000300800 */
[----:B------:R-:W-:-:S03]  /*46860*/  MOV R10, 0x3dc6b27f ;  /* 0x3dc6b27f000a7802 */ /* 0x000fc60000000f00 */
[----:B------:R-:W3:Y:S01]  /*46870*/  LDL.LU R15, [R1+0xa8c] ;  /* 0x000a8c00010f7983 */ /* 0x000ee20000300800 */
[----:B------:R-:W-:-:S03]  /*46880*/  LOP3.LUT R28, R28, 0xfffffff7, RZ, 0xc0, !PT ;  /* 0xfffffff71c1c7812 */ /* 0x000fc600078ec0ff */
[----:B------:R-:W-:Y:S01]  /*46890*/  BAR.SYNC.DEFER_BLOCKING 0x0 ;  /* 0x0000000000007b1d */ /* 0x000fe20000010000 */
[C---:B--2---:R-:W-:Y:S01]  /*468a0*/  FMUL R3, R0.reuse, 8388608 ;  /* 0x4b00000000037820 */ /* 0x044fe20000400000 */
[----:B------:R-:W-:-:S04]  /*468b0*/  FSETP.GEU.AND P0, PT, R0, 1.175494350822287508e-38, PT ;  /* 0x008000000000780b */ /* 0x000fc80003f0e000 */
[----:B------:R-:W-:-:S04]  /*468c0*/  FSEL R3, R3, R0, !P0 ;  /* 0x0000000003037208 */ /* 0x000fc80004000000 */
[----:B------:R-:W-:-:S04]  /*468d0*/  IADD3 R5, R3, -0x3f3504f3, RZ ;  /* 0xc0cafb0d03057810 */ /* 0x000fc80007ffe0ff */
[----:B------:R-:W-:-:S05]  /*468e0*/  LOP3.LUT R5, R5, 0xff800000, RZ, 0xc0, !PT ;  /* 0xff80000005057812 */ /* 0x000fca00078ec0ff */
[----:B------:R-:W-:-:S04]  /*468f0*/  IMAD.IADD R2, R3, 0x1, -R5 ;  /* 0x0000000103027824 */ /* 0x000fc800078e0a05 */
[----:B------:R-:W-:-:S04]  /*46900*/  FADD R2, R2, -1 ;  /* 0xbf80000002027421 */ /* 0x000fc80000000000 */
[----:B------:R-:W-:-:S04]  /*46910*/  FFMA.FTZ R4, R2, R10, -0.16845393180847167969 ;  /* 0xbe2c7f3002047423 */ /* 0x000fc8000001000a */
[----:B------:R-:W-:-:S04]  /*46920*/  FFMA.FTZ R4, R2, R4, 0.1716887056827545166 ;  /* 0x3e2fcf2a02047423 */ /* 0x000fc80000010004 */
[----:B------:R-:W-:-:S04]  /*46930*/  FFMA.FTZ R4, R2, R4, -0.17900948226451873779 ;  /* 0xbe374e4302047423 */ /* 0x000fc80000010004 */
[----:B------:R-:W-:-:S04]  /*46940*/  FFMA.FTZ R4, R2, R4, 0.20512372255325317383 ;  /* 0x3e520bf402047423 */ /* 0x000fc80000010004 */
[----:B------:R-:W-:-:S04]  /*46950*/  FFMA.FTZ R4, R2, R4, -0.24046532809734344482 ;  /* 0xbe763c8b02047423 */ /* 0x000fc80000010004 */
[----:B------:R-:W-:-:S04]  /*46960*/  FFMA.FTZ R4, R2, R4, 0.28857114911079406738 ;  /* 0x3e93bf9902047423 */ /* 0x000fc80000010004 */
[C---:B------:R-:W-:Y:S02]  /*46970*/  FFMA.FTZ R4, R2.reuse, R4, -0.36067417263984680176 ;  /* 0xbeb8aa4902047423 */ /* 0x040fe40000010004 */
[----:B------:R-:W-:Y:S02]  /*46980*/  IMAD.MOV.U32 R12, RZ, RZ, R8 ;  /* 0x000000ffff0c7224 */ /* 0x000fe400078e0008 */
[C---:B------:R-:W-:Y:S01]  /*46990*/  FFMA.FTZ R4, R2.reuse, R4, 0.48089820146560668945 ;  /* 0x3ef6384a02047423 */ /* 0x040fe20000010004 */
[----:B------:R-:W0:Y:S03]  /*469a0*/  I2F R8, R5 ;  /* 0x0000000500087306 */ /* 0x000e260000201400 */
[----:B------:R-:W-:Y:S01]  /*469b0*/  FFMA.FTZ R4, R2, R4, -0.72134751081466674805 ;  /* 0xbf38aa3b02047423 */ /* 0x000fe20000010004 */
[----:B------:R-:W-:Y:S01]  /*469c0*/  ISETP.GE.U32.AND P1, PT, R3, 0x7f800000, PT ;  /* 0x7f8000000300780c */ /* 0x000fe20003f26070 */
[----:B----4-:R-:W-:-:S02]  /*469d0*/  IMAD.MOV.U32 R11, RZ, RZ, R6 ;  /* 0x000000ffff0b7224 */ /* 0x010fc400078e0006 */
[C---:B------:R-:W-:Y:S01]  /*469e0*/  FMUL R6, R2.reuse, R4 ;  /* 0x0000000402067220 */ /* 0x040fe20000400000 */
[----:B---3--:R-:W-:Y:S02]  /*469f0*/  MOV R13, R7 ;  /* 0x00000007000d7202 */ /* 0x008fe40000000f00 */
[----:B------:R-:W-:Y:S01]  /*46a00*/  FSEL R7, RZ, -23, P0 ;  /* 0xc1b80000ff077808 */ /* 0x000fe20000000000 */
[----:B------:R-:W-:-:S04]  /*46a10*/  FMUL R6, R2, R6 ;  /* 0x0000000602067220 */ /* 0x000fc80000400000 */
[----:B------:R-:W-:Y:S02]  /*46a20*/  FFMA.FTZ R9, R2, 1.4426950216293334961, R6 ;  /* 0x3fb8aa3b02097823 */ /* 0x000fe40000010006 */
[----:B0-----:R-:W-:-:S04]  /*46a30*/  FFMA.FTZ R7, R8, 1.1920928955078125e-07, R7 ;  /* 0x3400000008077823 */ /* 0x001fc80000010007 */
[----:B------:R-:W-:Y:S02]  /*46a40*/  FADD R14, R7, R9 ;  /* 0x00000009070e7221 */ /* 0x000fe40000000000 */
[----:B------:R-:W-:-:S04]  /*46a50*/  @P1 IMAD.MOV.U32 R7, RZ, RZ, 0x7f800000 ;  /* 0x7f800000ff071424 */ /* 0x000fc800078e00ff */
[----:B------:R-:W-:Y:S01]  /*46a60*/  @P1 FFMA.FTZ R14, R3, R7, +INF ;  /* 0x7f800000030e1423 */ /* 0x000fe20000010007 */
[----:B------:R-:W-:Y:S04]  /*46a70*/  STL [R1+0x22c4], R15 ;  /* 0x0022c40f01007387 */ /* 0x000fe80000100800 */
[----:B------:R-:W-:Y:S04]  /*46a80*/  STL [R1+0x1ffc], R14 ;  /* 0x001ffc0e01007387 */ /* 0x000fe80000100800 */
[----:B------:R-:W2:Y:S01]  /*46a90*/  LDL.LU R16, [R1+0xa90] ;  /* 0x000a900001107983 */ /* 0x000ea20000300800 */
[C---:B------:R-:W-:Y:S01]  /*46aa0*/  FMUL R4, R15.reuse, 8388608 ;  /* 0x4b0000000f047820 */ /* 0x040fe20000400000 */
[----:B------:R-:W-:-:S04]  /*46ab0*/  FSETP.GEU.AND P2, PT, R15, 1.175494350822287508e-38, PT ;  /* 0x008000000f00780b */ /* 0x000fc80003f4e000 */
[----:B------:R-:W-:-:S04]  /*46ac0*/  FSEL R4, R4, R15, !P2 ;  /* 0x0000000f04047208 */ /* 0x000fc80005000000 */
[----:B------:R-:W-:-:S04]  /*46ad0*/  IADD3 R6, R4, -0x3f3504f3, RZ ;  /* 0xc0cafb0d04067810 */ /* 0x000fc80007ffe0ff */
[----:B------:R-:W-:-:S04]  /*46ae0*/  LOP3.LUT R6, R6, 0xff800000, RZ, 0xc0, !PT ;  /* 0xff80000006067812 */ /* 0x000fc800078ec0ff */
[----:B------:R-:W-:-:S05]  /*46af0*/  IADD3 R2, R4, -R6, RZ ;  /* 0x8000000604027210 */ /* 0x000fca0007ffe0ff */
[----:B------:R-:W-:-:S04]  /*46b00*/  FADD R2, R2, -1 ;  /* 0xbf80000002027421 */ /* 0x000fc80000000000 */
[----:B------:R-:W-:-:S04]  /*46b10*/  FFMA.FTZ R5, R2, R10, -0.16845393180847167969 ;  /* 0xbe2c7f3002057423 */ /* 0x000fc8000001000a */
[----:B------:R-:W-:-:S04]  /*46b20*/  FFMA.FTZ R5, R2, R5, 0.1716887056827545166 ;  /* 0x3e2fcf2a02057423 */ /* 0x000fc80000010005 */
[----:B------:R-:W-:-:S04]  /*46b30*/  FFMA.FTZ R5, R2, R5, -0.17900948226451873779 ;  /* 0xbe374e4302057423 */ /* 0x000fc80000010005 */
[----:B------:R-:W-:Y:S01]  /*46b40*/  FFMA.FTZ R5, R2, R5, 0.20512372255325317383 ;  /* 0x3e520bf402057423 */ /* 0x000fe20000010005 */
[----:B------:R-:W-:-:S03]  /*46b50*/  FSETP.NEU.AND P0, PT, R3, RZ, PT ;  /* 0x000000ff0300720b */ /* 0x000fc60003f0d000 */
[----:B------:R-:W-:-:S04]  /*46b60*/  FFMA.FTZ R5, R2, R5, -0.24046532809734344482 ;  /* 0xbe763c8b02057423 */ /* 0x000fc80000010005 */
[----:B------:R-:W-:-:S04]  /*46b70*/  FFMA.FTZ R3, R2, R5, 0.28857114911079406738 ;  /* 0x3e93bf9902037423 */ /* 0x000fc80000010005 */
[----:B------:R-:W-:-:S04]  /*46b80*/  FFMA.FTZ R3, R2, R3, -0.36067417263984680176 ;  /* 0xbeb8aa4902037423 */ /* 0x000fc80000010003 */
[C---:B------:R-:W-:Y:S01]  /*46b90*/  FFMA.FTZ R3, R2.reuse, R3, 0.48089820146560668945 ;  /* 0x3ef6384a02037423 */ /* 0x040fe20000010003 */
[----:B------:R0:W3:Y:S03]  /*46ba0*/  I2F R7, R6 ;  /* 0x0000000600077306 */ /* 0x0000e60000201400 */
[----:B------:R-:W-:Y:S01]  /*46bb0*/  FFMA.FTZ R3, R2, R3, -0.72134751081466674805 ;  /* 0xbf38aa3b02037423 */ /* 0x000fe20000010003 */
[----:B------:R-:W-:-:S03]  /*46bc0*/  @P0 LOP3.LUT R28, R28, 0x8, RZ, 0xfc, !PT ;  /* 0x000000081c1c0812 */ /* 0x000fc600078efcff */
[----:B0-----:R-:W-:Y:S01]  /*46bd0*/  FMUL R6, R2, R3 ;  /* 0x0000000302067220 */ /* 0x001fe20000400000 */
[----:B------:R-:W-:-:S03]  /*46be0*/  ISETP.GE.U32.AND P0, PT, R4, 0x7f800000, PT ;  /* 0x7f8000000400780c */ /* 0x000fc60003f06070 */
[----:B------:R-:W-:-:S04]  /*46bf0*/  FMUL R6, R2, R6 ;  /* 0x0000000602067220 */ /* 0x000fc80000400000 */
[----:B------:R-:W-:Y:S01]  /*46c00*/  FFMA.FTZ R8, R2, 1.4426950216293334961, R6 ;  /* 0x3fb8aa3b02087823 */ /* 0x000fe20000010006 */
[----:B------:R-:W-:-:S05]  /*46c10*/  FSEL R6, RZ, -23, P2 ;  /* 0xc1b80000ff067808 */ /* 0x000fca0001000000 */
[----:B---3--:R-:W-:Y:S02]  /*46c20*/  FFMA.FTZ R7, R7, 1.1920928955078125e-07, R6 ;  /* 0x3400000007077823 */ /* 0x008fe40000010006 */
[C---:B--2---:R-:W-:Y:S01]  /*46c30*/  FMUL R5, R16.reuse, 8388608 ;  /* 0x4b00000010057820 */ /* 0x044fe20000400000 */
[----:B------:R-:W-:Y:S01]  /*46c40*/  FSETP.GEU.AND P1, PT, R16, 1.175494350822287508e-38, PT ;  /* 0x008000001000780b */ /* 0x000fe20003f2e000 */
[----:B------:R0:W-:Y:S03]  /*46c50*/  STL [R1+0x118], R16 ;  /* 0x0001181001007387 */ /* 0x0001e60000100800 */
[----:B------:R-:W-:Y:S02]  /*46c60*/  FSEL R5, R5, R16, !P1 ;  /* 0x0000001005057208 */ /* 0x000fe40004800000 */
[----:B0-----:R-:W-:Y:S01]  /*46c70*/  MOV R16, R13 ;  /* 0x0000000d00107202 */ /* 0x001fe20000000f00 */
[----:B------:R-:W-:Y:S01]  /*46c80*/  FADD R13, R7, R8 ;  /* 0x00000008070d7221 */ /* 0x000fe20000000000 */
[----:B------:R-:W-:-:S05]  /*46c90*/  @P0 MOV R7, 0x7f800000 ;  /* 0x7f80000000070802 */ /* 0x000fca0000000f00 */
[----:B------:R-:W-:-:S05]  /*46ca0*/  @P0 FFMA.FTZ R13, R4, R7, +INF ;  /* 0x7f800000040d0423 */ /* 0x000fca0000010007 */
[----:B------:R0:W-:Y:S04]  /*46cb0*/  STL [R1+0x2000], R13 ;  /* 0x0020000d01007387 */ /* 0x0001e80000100800 */
[----:B------:R-:W2:Y:S01]  /*46cc0*/  LDL.LU R14, [R1+0xa94] ;  /* 0x000a9400010e7983 */ /* 0x000ea20000300800 */
        /* <DEDUP_REMOVED lines=10> */
[----:B------:R-:W-:-:S04]  /*46d70*/  FFMA.FTZ R6, R2, R6, -0.36067417263984680176 ;  /* 0xbeb8aa4902067423 */ /* 0x000fc80000010006 */
[C---:B------:R-:W-:Y:S01]  /*46d80*/  FFMA.FTZ R6, R2.reuse, R6, 0.48089820146560668945 ;  /* 0x3ef6384a02067423 */ /* 0x040fe20000010006 */
[----:B------:R3:W4:Y:S03]  /*46d90*/  I2F R8, R3 ;  /* 0x0000000300087306 */ /* 0x0007260000201400 */
[----:B------:R-:W-:-:S04]  /*46da0*/  FFMA.FTZ R6, R2, R6, -0.72134751081466674805 ;  /* 0xbf38aa3b02067423 */ /* 0x000fc80000010006 */
[----:B---3--:R-:W-:-:S04]  /*46db0*/  FMUL R3, R2, R6 ;  /* 0x0000000602037220 */ /* 0x008fc80000400000 */
[----:B------:R-:W-:-:S04]  /*46dc0*/  FMUL R3, R2, R3 ;  /* 0x0000000302037220 */ /* 0x000fc80000400000 */
[----:B------:R-:W-:Y:S01]  /*46dd0*/  FFMA.FTZ R6, R2, 1.4426950216293334961, R3 ;  /* 0x3fb8aa3b02067823 */ /* 0x000fe20000010003 */
[----:B------:R-:W-:Y:S02]  /*46de0*/  FSEL R2, RZ, -23, P1 ;  /* 0xc1b80000ff027808 */ /* 0x000fe40000800000 */
[----:B------:R-:W-:-:S03]  /*46df0*/  ISETP.GE.U32.AND P1, PT, R5, 0x7f800000, PT ;  /* 0x7f8000000500780c */ /* 0x000fc60003f26070 */
[----:B----4-:R-:W-:-:S04]  /*46e00*/  FFMA.FTZ R2, R8, 1.1920928955078125e-07, R2 ;  /* 0x3400000008027823 */ /* 0x010fc80000010002 */
[----:B------:R-:W-:-:S06]  /*46e10*/  FADD R7, R2, R6 ;  /* 0x0000000602077221 */ /* 0x000fcc0000000000 */
[----:B------:R-:W-:-:S05]  /*46e20*/  @P1 MOV R6, 0x7f800000 ;  /* 0x7f80000000061802 */ /* 0x000fca0000000f00 */
[----:B------:R-:W-:Y:S01]  /*46e30*/  @P1 FFMA.FTZ R7, R5, R6, +INF ;  /* 0x7f80000005071423 */ /* 0x000fe20000010006 */
[----:B--2---:R-:W-:Y:S04]  /*46e40*/  STL [R1+0x22e0], R14 ;  /* 0x0022e00e01007387 */ /* 0x004fe80000100800 */
[----:B------:R2:W-:Y:S04]  /*46e50*/  STL [R1+0x6c0], R7 ;  /* 0x0006c00701007387 */ /* 0x0005e80000100800 */
[----:B0-----:R-:W3:Y:S01]  /*46e60*/  LDL.LU R13, [R1+0xa98] ;  /* 0x000a9800010d7983 */ /* 0x001ee20000300800 */
[----:B------:R-:W-:-:S02]  /*46e70*/  FSETP.NEU.AND P0, PT, R4, RZ, PT ;  /* 0x000000ff0400720b */ /* 0x000fc40003f0d000 */
[----:B------:R-:W-:Y:S01]  /*46e80*/  LOP3.LUT R28, R28, 0xffffffef, RZ, 0xc0, !PT ;  /* 0xffffffef1c1c7812 */ /* 0x000fe200078ec0ff */
[----:B------:R-:W-:-:S10]  /*46e90*/  FMUL R3, R14, 8388608 ;  /* 0x4b0000000e037820 */ /* 0x000fd40000400000 */
[----:B------:R-:W-:Y:S02]  /*46ea0*/  @P0 LOP3.LUT R28, R28, 0x10, RZ, 0xfc, !PT ;  /* 0x000000101c1c0812 */ /* 0x000fe400078efcff */
        /* <DEDUP_REMOVED lines=12> */
[----:B------:R-:W-:Y:S01]  /*46f70*/  FFMA.FTZ R6, R2, R6, -0.36067417263984680176 ;  /* 0xbeb8aa4902067423 */ /* 0x000fe20000010006 */
[----:B------:R-:W-:-:S03]  /*46f80*/  FSETP.NEU.AND P1, PT, R5, RZ, PT ;  /* 0x000000ff0500720b */ /* 0x000fc60003f2d000 */
[C---:B------:R-:W-:Y:S01]  /*46f90*/  FFMA.FTZ R6, R2.reuse, R6, 0.48089820146560668945 ;  /* 0x3ef6384a02067423 */ /* 0x040fe20000010006 */
[----:B--2---:R0:W2:Y:S03]  /*46fa0*/  I2F R7, R4 ;  /* 0x0000000400077306 */ /* 0x0040a60000201400 */
[----:B------:R-:W-:Y:S01]  /*46fb0*/  FFMA.FTZ R6, R2, R6, -0.72134751081466674805 ;  /* 0xbf38aa3b02067423 */ /* 0x000fe20000010006 */
[----:B------:R-:W-:-:S03]  /*46fc0*/  LOP3.LUT R28, R28, 0xffffffdf, RZ, 0xc0, !PT ;  /* 0xffffffdf1c1c7812 */ /* 0x000fc600078ec0ff */
[----:B0-----:R-:W-:Y:S02]  /*46fd0*/  FMUL R4, R2, R6 ;  /* 0x0000000602047220 */ /* 0x001fe40000400000 */
[----:B------:R-:W-:Y:S02]  /*46fe0*/  @P1 LOP3.LUT R28, R28, 0x20, RZ, 0xfc, !PT ;  /* 0x000000201c1c1812 */ /* 0x000fe400078efcff */
[----:B------:R-:W-:Y:S01]  /*46ff0*/  FMUL R4, R2, R4 ;  /* 0x0000000402047220 */ /* 0x000fe20000400000 */
[----:B------:R-:W-:-:S03]  /*47000*/  ISETP.GE.U32.AND P1, PT, R3, 0x7f800000, PT ;  /* 0x7f8000000300780c */ /* 0x000fc60003f26070 */
[----:B------:R-:W-:Y:S01]  /*47010*/  FFMA.FTZ R5, R2, 1.4426950216293334961, R4 ;  /* 0x3fb8aa3b02057823 */ /* 0x000fe20000010004 */
[----:B------:R-:W-:-:S05]  /*47020*/  FSEL R2, RZ, -23, P0 ;  /* 0xc1b80000ff027808 */ /* 0x000fca0000000000 */
[----:B--2---:R-:W-:-:S04]  /*47030*/  FFMA.FTZ R2, R7, 1.1920928955078125e-07, R2 ;  /* 0x3400000007027823 */ /* 0x004fc80000010002 */
[----:B------:R-:W-:Y:S02]  /*47040*/  FADD R6, R2, R5 ;  /* 0x0000000502067221 */ /* 0x000fe40000000000 */
[----:B------:R-:W-:-:S04]  /*47050*/  @P1 IMAD.MOV.U32 R5, RZ, RZ, 0x7f800000 ;  /* 0x7f800000ff051424 */ /* 0x000fc800078e00ff */
[C---:B------:R-:W-:Y:S01]  /*47060*/  @P1 FFMA.FTZ R6, R3.reuse, R5, +INF ;  /* 0x7f80000003061423 */ /* 0x040fe20000010005 */
[----:B------:R-:W-:Y:S02]  /*47070*/  FSETP.NEU.AND P0, PT, R3, RZ, PT ;  /* 0x000000ff0300720b */ /* 0x000fe40003f0d000 */
[----:B------:R-:W-:Y:S01]  /*47080*/  LOP3.LUT R28, R28, 0xffffffbf, RZ, 0xc0, !PT ;  /* 0xffffffbf1c1c7812 */ /* 0x000fe200078ec0ff */
[----:B------:R-:W-:Y:S01]  /*47090*/  IMAD.MOV.U32 R14, RZ, RZ, R16 ;  /* 0x000000ffff0e7224 */ /* 0x000fe200078e0010 */
[----:B------:R-:W-:-:S09]  /*470a0*/  MOV R16, R12 ;  /* 0x0000000c00107202 */ /* 0x000fd20000000f00 */
[----:B------:R-:W-:Y:S01]  /*470b0*/  @P0 LOP3.LUT R28, R28, 0x40, RZ, 0xfc, !PT ;  /* 0x000000401c1c0812 */ /* 0x000fe200078efcff */
[C---:B------:R-:W-:Y:S01]  /*470c0*/  FMUL R12, R14.reuse, 8388608 ;  /* 0x4b0000000e0c7820 */ /* 0x040fe20000400000 */
[----:B------:R-:W-:-:S04]  /*470d0*/  FSETP.GEU.AND P1, PT, R14, 1.175494350822287508e-38, PT ;  /* 0x008000000e00780b */ /* 0x000fc80003f2e000 */
[----:B------:R-:W-:Y:S02]  /*470e0*/  FSEL R12, R12, R14, !P1 ;  /* 0x0000000e0c0c7208 */ /* 0x000fe40004800000 */
[----:B------:R-:W-:Y:S01]  /*470f0*/  LOP3.LUT R28, R28, 0xffffff7f, RZ, 0xc0, !PT ;  /* 0xffffff7f1c1c7812 */ /* 0x000fe200078ec0ff */
[C---:B---3--:R-:W-:Y:S01]  /*47100*/  FMUL R4, R13.reuse, 8388608 ;  /* 0x4b0000000d047820 */ /* 0x048fe20000400000 */
[----:B------:R-:W-:-:S04]  /*47110*/  FSETP.GEU.AND P2, PT, R13, 1.175494350822287508e-38, PT ;  /* 0x008000000d00780b */ /* 0x000fc80003f4e000 */
[----:B------:R-:W-:-:S04]  /*47120*/  FSEL R4, R4, R13, !P2 ;  /* 0x0000000d04047208 */ /* 0x000fc80005000000 */
[----:B------:R-:W-:-:S04]  /*47130*/  IADD3 R2, R4, -0x3f3504f3, RZ ;  /* 0xc0cafb0d04027810 */ /* 0x000fc80007ffe0ff */
[----:B------:R-:W-:-:S04]  /*47140*/  LOP3.LUT R2, R2, 0xff800000, RZ, 0xc0, !PT ;  /* 0xff80000002027812 */ /* 0x000fc800078ec0ff */
[----:B------:R0:W2:Y:S01]  /*47150*/  I2F R5, R2 ;  /* 0x0000000200057306 */ /* 0x0000a20000201400 */
[----:B------:R-:W-:Y:S02]  /*47160*/  FSEL R3, RZ, -23, P2 ;  /* 0xc1b80000ff037808 */ /* 0x000fe40001000000 */
[----:B0-----:R-:W-:-:S05]  /*47170*/  IADD3 R2, R4, -R2, RZ ;  /* 0x8000000204027210 */ /* 0x001fca0007ffe0ff */
[----:B------:R-:W-:Y:S02]  /*47180*/  FADD R2, R2, -1 ;  /* 0xbf80000002027421 */ /* 0x000fe40000000000 */
[----:B--2---:R-:W-:Y:S02]  /*47190*/  FFMA.FTZ R5, R5, 1.1920928955078125e-07, R3 ;  /* 0x3400000005057823 */ /* 0x004fe40000010003 */
[----:B------:R-:W-:-:S04]  /*471a0*/  FFMA.FTZ R3, R2, R10, -0.16845393180847167969 ;  /* 0xbe2c7f3002037423 */ /* 0x000fc8000001000a */
[----:B------:R-:W-:-:S04]  /*471b0*/  FFMA.FTZ R3, R2, R3, 0.1716887056827545166 ;  /* 0x3e2fcf2a02037423 */ /* 0x000fc80000010003 */
[----:B------:R-:W-:-:S04]  /*471c0*/  FFMA.FTZ R3, R2, R3, -0.17900948226451873779 ;  /* 0xbe374e4302037423 */ /* 0x000fc80000010003 */
[----:B------:R-:W-:-:S04]  /*471d0*/  FFMA.FTZ R3, R2, R3, 0.20512372255325317383 ;  /* 0x3e520bf402037423 */ /* 0x000fc80000010003 */
[----:B------:R-:W-:-:S04]  /*471e0*/  FFMA.FTZ R3, R2, R3, -0.24046532809734344482 ;  /* 0xbe763c8b02037423 */ /* 0x000fc80000010003 */
[----:B------:R-:W-:-:S04]  /*471f0*/  FFMA.FTZ R3, R2, R3, 0.28857114911079406738 ;  /* 0x3e93bf9902037423 */ /* 0x000fc80000010003 */
[----:B------:R-:W-:-:S04]  /*47200*/  FFMA.FTZ R3, R2, R3, -0.36067417263984680176 ;  /* 0xbeb8aa4902037423 */ /* 0x000fc80000010003 */
[----:B------:R-:W-:-:S04]  /*47210*/  FFMA.FTZ R3, R2, R3, 0.48089820146560668945 ;  /* 0x3ef6384a02037423 */ /* 0x000fc80000010003 */
[----:B------:R-:W-:Y:S01]  /*47220*/  FFMA.FTZ R3, R2, R3, -0.72134751081466674805 ;  /* 0xbf38aa3b02037423 */ /* 0x000fe20000010003 */
[----:B------:R-:W-:-:S03]  /*47230*/  ISETP.GE.U32.AND P0, PT, R4, 0x7f800000, PT ;  /* 0x7f8000000400780c */ /* 0x000fc60003f06070 */
[----:B------:R-:W-:-:S04]  /*47240*/  FMUL R3, R2, R3 ;  /* 0x0000000302037220 */ /* 0x000fc80000400000 */
[----:B------:R-:W-:-:S04]  /*47250*/  FMUL R3, R2, R3 ;  /* 0x0000000302037220 */ /* 0x000fc80000400000 */
[----:B------:R-:W-:-:S04]  /*47260*/  FFMA.FTZ R2, R2, 1.4426950216293334961, R3 ;  /* 0x3fb8aa3b02027823 */ /* 0x000fc80000010003 */
[----:B------:R-:W-:Y:S02]  /*47270*/  FADD R3, R5, R2 ;  /* 0x0000000205037221 */ /* 0x000fe40000000000 */
[----:B------:R-:W-:-:S04]  /*47280*/  @P0 IMAD.MOV.U32 R2, RZ, RZ, 0x7f800000 ;  /* 0x7f800000ff020424 */ /* 0x000fc800078e00ff */
[----:B------:R-:W-:Y:S01]  /*47290*/  @P0 FFMA.FTZ R3, R4, R2, +INF ;  /* 0x7f80000004030423 */ /* 0x000fe20000010002 */
[----:B------:R-:W-:-:S04]  /*472a0*/  IADD3 R2, R12, -0x3f3504f3, RZ ;  /* 0xc0cafb0d0c027810 */ /* 0x000fc80007ffe0ff */
[----:B------:R-:W-:Y:S02]  /*472b0*/  LOP3.LUT R2, R2, 0xff800000, RZ, 0xc0, !PT ;  /* 0xff80000002027812 */ /* 0x000fe400078ec0ff */
[----:B------:R-:W-:Y:S02]  /*472c0*/  FSETP.NEU.AND P0, PT, R4, RZ, PT ;  /* 0x000000ff0400720b */ /* 0x000fe40003f0d000 */
[----:B------:R0:W2:Y:S01]  /*472d0*/  I2F R4, R2 ;  /* 0x0000000200047306 */ /* 0x0000a20000201400 */
[----:B------:R-:W-:Y:S04]  /*472e0*/  STL [R1+0x22f4], R13 ;  /* 0x0022f40d01007387 */ /* 0x000fe80000100800 */
[----:B------:R-:W-:Y:S01]  /*472f0*/  STL [R1+0x6c8], R6 ;  /* 0x0006c80601007387 */ /* 0x000fe20000100800 */
[----:B0-----:R-:W-:-:S03]  /*47300*/  IADD3 R2, R12, -R2, RZ ;  /* 0x800000020c027210 */ /* 0x001fc60007ffe0ff */
[----:B------:R-:W-:Y:S04]  /*47310*/  STL [R1+0x2308], R14 ;  /* 0x0023080e01007387 */ /* 0x000fe80000100800 */
[----:B------:R0:W-:Y:S01]  /*47320*/  STL [R1+0x6c4], R3 ;  /* 0x0006c40301007387 */ /* 0x0001e20000100800 */
[----:B------:R-:W-:Y:S01]  /*47330*/  FADD R2, R2, -1 ;  /* 0xbf80000002027421 */ /* 0x000fe20000000000 */
[----:B0-----:R-:W-:-:S05]  /*47340*/  FSEL R3, RZ, -23, P1 ;  /* 0xc1b80000ff037808 */ /* 0x001fca0000800000 */
        /* <DEDUP_REMOVED lines=8> */
[----:B------:R-:W-:Y:S01]  /*473d0*/  FFMA.FTZ R3, R2, R3, 0.48089820146560668945 ;  /* 0x3ef6384a02037423 */ /* 0x000fe20000010003 */
[----:B------:R-:W-:-:S03]  /*473e0*/  @P0 LOP3.LUT R28, R28, 0x80, RZ, 0xfc, !PT ;  /* 0x000000801c1c0812 */ /* 0x000fc600078efcff */
[----:B------:R-:W-:Y:S01]  /*473f0*/  FFMA.FTZ R3, R2, R3, -0.72134751081466674805 ;  /* 0xbf38aa3b02037423 */ /* 0x000fe20000010003 */
[----:B------:R-:W-:-:S03]  /*47400*/  ISETP.GE.U32.AND P0, PT, R12, 0x7f800000, PT ;  /* 0x7f8000000c00780c */ /* 0x000fc60003f06070 */
[----:B------:R-:W-:-:S04]  /*47410*/  FMUL R3, R2, R3 ;  /* 0x0000000302037220 */ /* 0x000fc80000400000 */
[----:B------:R-:W-:-:S04]  /*47420*/  FMUL R3, R2, R3 ;  /* 0x0000000302037220 */ /* 0x000fc80000400000 */
[----:B------:R-:W-:Y:S01]  /*47430*/  FFMA.FTZ R2, R2, 1.4426950216293334961, R3 ;  /* 0x3fb8aa3b02027823 */ /* 0x000fe20000010003 */
[----:B------:R-:W-:-:S03]  /*47440*/  MOV R13, R16 ;  /* 0x00000010000d7202 */ /* 0x000fc60000000f00 */
[----:B------:R-:W-:Y:S02]  /*47450*/  FADD R5, R4, R2 ;  /* 0x0000000204057221 */ /* 0x000fe40000000000 */
[----:B------:R-:W-:Y:S02]  /*47460*/  @P0 IMAD.MOV.U32 R2, RZ, RZ, 0x7f800000 ;  /* 0x7f800000ff020424 */ /* 0x000fe400078e00ff */
[C---:B------:R-:W-:Y:S02]  /*47470*/  FMUL R7, R13.reuse, 8388608 ;  /* 0x4b0000000d077820 */ /* 0x040fe40000400000 */
[----:B------:R-:W-:Y:S01]  /*47480*/  @P0 FFMA.FTZ R5, R12, R2, +INF ;  /* 0x7f8000000c050423 */ /* 0x000fe20000010002 */
[----:B------:R-:W-:-:S04]  /*47490*/  FSETP.GEU.AND P0, PT, R13, 1.175494350822287508e-38, PT ;  /* 0x008000000d00780b */ /* 0x000fc80003f0e000 */
[----:B------:R-:W-:-:S04]  /*474a0*/  FSEL R7, R7, R13, !P0 ;  /* 0x0000000d07077208 */ /* 0x000fc80004000000 */
[----:B------:R-:W-:-:S04]  /*474b0*/  IADD3 R2, R7, -0x3f3504f3, RZ ;  /* 0xc0cafb0d07027810 */ /* 0x000fc80007ffe0ff */
[----:B------:R-:W-:-:S04]  /*474c0*/  LOP3.LUT R2, R2, 0xff800000, RZ, 0xc0, !PT ;  /* 0xff80000002027812 */ /* 0x000fc800078ec0ff */
[----:B------:R0:W2:Y:S01]  /*474d0*/  I2F R4, R2 ;  /* 0x0000000200047306 */ /* 0x0000a20000201400 */
[----:B------:R-:W-:Y:S01]  /*474e0*/  FSEL R3, RZ, -23, P0 ;  /* 0xc1b80000ff037808 */ /* 0x000fe20000000000 */
[----:B0-----:R-:W-:-:S04]  /*474f0*/  IMAD.IADD R2, R7, 0x1, -R2 ;  /* 0x0000000107027824 */ /* 0x001fc800078e0a02 */
        /* <DEDUP_REMOVED lines=13> */
[C---:B------:R-:W-:Y:S01]  /*475d0*/  FMUL R3, R2.reuse, R3 ;  /* 0x0000000302037220 */ /* 0x040fe20000400000 */
[----:B------:R0:W-:Y:S03]  /*475e0*/  STL [R1+0x6bc], R5 ;  /* 0x0006bc0501007387 */ /* 0x0001e60000100800 */
[----:B------:R-:W-:Y:S02]  /*475f0*/  FFMA.FTZ R2, R2, 1.4426950216293334961, R3 ;  /* 0x3fb8aa3b02027823 */ /* 0x000fe40000010003 */
[----:B------:R-:W-:Y:S02]  /*47600*/  IMAD.MOV.U32 R14, RZ, RZ, R11 ;  /* 0x000000ffff0e7224 */ /* 0x000fe400078e000b */
[----:B0-----:R-:W-:Y:S01]  /*47610*/  FADD R5, R4, R2 ;  /* 0x0000000204057221 */ /* 0x001fe20000000000 */
[----:B------:R-:W-:Y:S01]  /*47620*/  @P0 MOV R2, 0x7f800000 ;  /* 0x7f80000000020802 */ /* 0x000fe20000000f00 */
[----:B------:R-:W-:Y:S04]  /*47630*/  STL [R1+0x231c], R13 ;  /* 0x00231c0d01007387 */ /* 0x000fe80000100800 */
[----:B------:R-:W-:Y:S01]  /*47640*/  @P0 FFMA.FTZ R5, R7, R2, +INF ;  /* 0x7f80000007050423 */ /* 0x000fe20000010002 */
[C---:B------:R-:W-:Y:S01]  /*47650*/  FSETP.GEU.AND P0, PT, R14.reuse, 1.175494350822287508e-38, PT ;  /* 0x008000000e00780b */ /* 0x040fe20003f0e000 */
[----:B------:R-:W-:-:S03]  /*47660*/  FMUL R2, R14, 8388608 ;  /* 0x4b0000000e027820 */ /* 0x000fc60000400000 */
[----:B------:R0:W-:Y:S02]  /*47670*/  STL [R1+0x6b8], R5 ;  /* 0x0006b80501007387 */ /* 0x0001e40000100800 */
[----:B0-----:R-:W-:-:S04]  /*47680*/  FSEL R5, R2, R14, !P0 ;  /* 0x0000000e02057208 */ /* 0x001fc80004000000 */
        /* <DEDUP_REMOVED lines=15> */
[----:B------:R-:W-:-:S03]  /*47780*/  FSETP.GT.AND P2, PT, |R0|, 8.50705917302346158658e+37, PT ;  /* 0x7e8000000000780b */ /* 0x000fc60003f44200 */
[----:B------:R-:W-:Y:S01]  /*47790*/  FFMA.FTZ R3, R2, R3, -0.72134751081466674805 ;  /* 0xbf38aa3b02037423 */ /* 0x000fe20000010003 */
[----:B------:R-:W-:-:S03]  /*477a0*/  FSETP.GEU.AND P0, PT, |R0|, 1.175494350822287508e-38, PT ;  /* 0x008000000000780b */ /* 0x000fc60003f0e200 */
[----:B------:R-:W-:-:S04]  /*477b0*/  FMUL R3, R2, R3 ;  /* 0x0000000302037220 */ /* 0x000fc80000400000 */
[----:B------:R-:W-:Y:S02]  /*477c0*/  FMUL R3, R2, R3 ;  /* 0x0000000302037220 */ /* 0x000fe40000400000 */
[----:B------:R-:W-:Y:S02]  /*477d0*/  @P2 FMUL R0, R0, 0.25 ;  /* 0x3e80000000002820 */ /* 0x000fe40000400000 */
[----:B------:R-:W-:Y:S02]  /*477e0*/  FFMA.FTZ R2, R2, 1.4426950216293334961, R3 ;  /* 0x3fb8aa3b02027823 */ /* 0x000fe40000010003 */
[----:B------:R-:W-:Y:S02]  /*477f0*/  @!P0 FMUL R0, R0, 16777216 ;  /* 0x4b80000000008820 */ /* 0x000fe40000400000 */
[----:B------:R-:W-:Y:S01]  /*47800*/  FADD R2, R4, R2 ;  /* 0x0000000204027221 */ /* 0x000fe20000000000 */
[----:B------:R-:W-:Y:S01]  /*47810*/  STL [R1+0x6b0], R5 ;  /* 0x0006b00501007387 */ /* 0x000fe20000100800 */
[----:B------:R0:W2:Y:S03]  /*47820*/  MUFU.RCP R11, R0 ;  /* 0x00000000000b7308 */ /* 0x0000a60000001000 */
[----:B------:R3:W-:Y:S04]  /*47830*/  STL [R1+0x6b4], R2 ;  /* 0x0006b40201007387 */ /* 0x0007e80000100800 */
[----:B---3--:R-:W3:Y:S04]  /*47840*/  LDL.LU R2, [R1+0x4c0] ;  /* 0x0004c00001027983 */ /* 0x008ee80000300800 */
[----:B0-----:R-:W4:Y:S04]  /*47850*/  LDL.LU R0, [R1+0x4d0] ;  /* 0x0004d00001007983 */ /* 0x001f280000300800 */
[----:B--2---:R-:W-:Y:S01]  /*47860*/  STL [R1+0x444], R11 ;  /* 0x0004440b01007387 */ /* 0x004fe20000100800 */
[----:B---3--:R-:W-:-:S02]  /*47870*/  @P2 FMUL R2, R2, 0.25 ;  /* 0x3e80000002022820 */ /* 0x008fc40000400000 */
[----:B----4-:R-:W-:Y:S02]  /*47880*/  @P2 FMUL R0, R0, 0.25 ;  /* 0x3e80000000002820 */ /* 0x010fe40000400000 */
[----:B------:R-:W-:Y:S02]  /*47890*/  @!P0 FMUL R2, R2, 16777216 ;  /* 0x4b80000002028820 */ /* 0x000fe40000400000 */
[----:B------:R-:W-:Y:S02]  /*478a0*/  @!P0 FMUL R0, R0, 16777216 ;  /* 0x4b80000000008820 */ /* 0x000fe40000400000 */
[C---:B------:R-:W-:Y:S02]  /*478b0*/  FMUL R2, R11.reuse, R2 ;  /* 0x000000020b027220 */ /* 0x040fe40000400000 */
[----:B------:R-:W-:-:S05]  /*478c0*/  FMUL R8, R11, R0 ;  /* 0x000000000b087220 */ /* 0x000fca0000400000 */
[----:B------:R-:W-:-:S05]  /*478d0*/  F2FP.BF16.PACK_AB R8, R2, R8 ;  /* 0x000000080208723e */ /* 0x000fca00000010ff */
[----:B------:R0:W-:Y:S04]  /*478e0*/  STL [R1+0x2004], R8 ;  /* 0x0020040801007387 */ /* 0x0001e80000100800 */
[----:B------:R-:W2:Y:S04]  /*478f0*/  LDL.LU R6, [R1+0x4b0] ;  /* 0x0004b00001067983 */ /* 0x000ea80000300800 */
[----:B------:R-:W3:Y:S04]  /*47900*/  LDL.LU R5, [R1+0x480] ;  /* 0x0004800001057983 */ /* 0x000ee80000300800 */
[----:B------:R-:W4:Y:S04]  /*47910*/  LDL.LU R4, [R1+0x2f0] ;  /* 0x0002f00001047983 */ /* 0x000f280000300800 */
[----:B------:R-:W3:Y:S04]  /*47920*/  LDL.LU R3, [R1+0x300] ;  /* 0x0003000001037983 */ /* 0x000ee80000300800 */
[----:B------:R-:W4:Y:S04]  /*47930*/  LDL.LU R2, [R1+0x490] ;  /* 0x0004900001027983 */ /* 0x000f280000300800 */
[----:B------:R-:W4:Y:S04]  /*47940*/  LDL.LU R0, [R1+0x4a0] ;  /* 0x0004a00001007983 */ /* 0x000f280000300800 */
[----:B0-----:R-:W0:Y:S04]  /*47950*/  S2R R8, SR_TID.X ;  /* 0x0000000000087919 */ /* 0x001e280000002100 */
[----:B------:R-:W1:Y:S01]  /*47960*/  S2R R16, SR_TID.X ;  /* 0x0000000000107919 */ /* 0x000e620000002100 */
[----:B------:R-:W-:-:S04]  /*47970*/  LOP3.LUT R28, R28, 0xfffffffd, RZ, 0xc0, !PT ;  /* 0xfffffffd1c1c7812 */ /* 0x000fc800078ec0ff */
[----:B------:R-:W-:Y:S01]  /*47980*/  @P2 LOP3.LUT R28, R28, 0x2, RZ, 0xfc, !PT ;  /* 0x000000021c1c2812 */ /* 0x000fe200078efcff */
[----:B-1----:R-:W-:Y:S01]  /*47990*/  IMAD.SHL.U32 R13, R16, 0x4, RZ ;  /* 0x00000004100d7824 */ /* 0x002fe200078e00ff */
[----:B0-----:R-:W-:Y:S02]  /*479a0*/  LOP3.LUT R16, R8, 0x3f, RZ, 0xc0, !PT ;  /* 0x0000003f08107812 */ /* 0x001fe400078ec0ff */
[----:B------:R-:W-:Y:S02]  /*479b0*/  FSETP.NEU.AND P1, PT, R12, RZ, PT ;  /* 0x000000ff0c00720b */ /* 0x000fe40003f2d000 */
[----:B------:R-:W-:-:S04]  /*479c0*/  LOP3.LUT R28, R28, 0xfffffbff, RZ, 0xc0, !PT ;  /* 0xfffffbff1c1c7812 */ /* 0x000fc800078ec0ff */
[----:B------:R-:W-:-:S04]  /*479d0*/  @P0 LOP3.LUT R28, R28, 0x400, RZ, 0xfc, !PT ;  /* 0x000004001c1c0812 */ /* 0x000fc800078efcff */
[----:B------:R-:W-:-:S04]  /*479e0*/  LOP3.LUT R28, R28, 0xfffffeff, RZ, 0xc0, !PT ;  /* 0xfffffeff1c1c7812 */ /* 0x000fc800078ec0ff */
[----:B------:R-:W-:-:S04]  /*479f0*/  @P1 LOP3.LUT R28, R28, 0x100, RZ, 0xfc, !PT ;  /* 0x000001001c1c1812 */ /* 0x000fc800078efcff */
[----:B------:R-:W-:Y:S01]  /*47a00*/  LOP3.LUT R28, R28, 0xfffffdff, RZ, 0xc0, !PT ;  /* 0xfffffdff1c1c7812 */ /* 0x000fe200078ec0ff */
[----:B--2---:R-:W-:-:S04]  /*47a10*/  @P2 FMUL R6, R6, 0.25 ;  /* 0x3e80000006062820 */ /* 0x004fc80000400000 */
[----:B------:R-:W-:-:S04]  /*47a20*/  @!P0 FMUL R6, R6, 16777216 ;  /* 0x4b80000006068820 */ /* 0x000fc80000400000 */
[----:B------:R-:W-:Y:S02]  /*47a30*/  FMUL R9, R11, R6 ;  /* 0x000000060b097220 */ /* 0x000fe40000400000 */
[----:B---3--:R-:W-:Y:S02]  /*47a40*/  @P2 FMUL R3, R3, 0.25 ;  /* 0x3e80000003032820 */ /* 0x008fe40000400000 */
[----:B----4-:R-:W-:Y:S02]  /*47a50*/  @P2 FMUL R0, R0, 0.25 ;  /* 0x3e80000000002820 */ /* 0x010fe40000400000 */
[----:B------:R-:W-:Y:S02]  /*47a60*/  @P2 FMUL R2, R2, 0.25 ;  /* 0x3e80000002022820 */ /* 0x000fe40000400000 */
[----:B------:R-:W-:Y:S02]  /*47a70*/  @!P0 FMUL R0, R0, 16777216 ;  /* 0x4b80000000008820 */ /* 0x000fe40000400000 */
[----:B------:R-:W-:-:S02]  /*47a80*/  @!P0 FMUL R3, R3, 16777216 ;  /* 0x4b80000003038820 */ /* 0x000fc40000400000 */
[C---:B------:R-:W-:Y:S02]  /*47a90*/  FMUL R0, R11.reuse, R0 ;  /* 0x000000000b007220 */ /* 0x040fe40000400000 */
[----:B------:R-:W-:Y:S02]  /*47aa0*/  @!P0 FMUL R2, R2, 16777216 ;  /* 0x4b80000002028820 */ /* 0x000fe40000400000 */
[C---:B------:R-:W-:Y:S01]  /*47ab0*/  FMUL R3, R11.reuse, R3 ;  /* 0x000000030b037220 */ /* 0x040fe20000400000 */
[----:B------:R-:W-:Y:S01]  /*47ac0*/  F2FP.BF16.PACK_AB R9, R0, R9 ;  /* 0x000000090009723e */ /* 0x000fe200000010ff */
[----:B------:R-:W-:Y:S02]  /*47ad0*/  FMUL R10, R11, R2 ;  /* 0x000000020b0a7220 */ /* 0x000fe40000400000 */
[C---:B------:R-:W-:Y:S01]  /*47ae0*/  IMAD.SHL.U32 R0, R8.reuse, 0x20, RZ ;  /* 0x0000002008007824 */ /* 0x040fe200078e00ff */
[----:B------:R-:W-:Y:S02]  /*47af0*/  LOP3.LUT R2, R8, 0x18, RZ, 0xc0, !PT ;  /* 0x0000001808027812 */ /* 0x000fe400078ec0ff */
[----:B------:R-:W-:-:S02]  /*47b00*/  F2FP.BF16.PACK_AB R10, R3, R10 ;  /* 0x0000000a030a723e */ /* 0x000fc400000010ff */
[----:B------:R-:W-:Y:S02]  /*47b10*/  SHF.L.U32 R3, R8, 0x6, RZ ;  /* 0x0000000608037819 */ /* 0x000fe400000006ff */
[----:B------:R-:W-:Y:S01]  /*47b20*/  LOP3.LUT R0, R0, 0x60, RZ, 0xc0, !PT ;  /* 0x0000006000007812 */ /* 0x000fe200078ec0ff */
[----:B------:R-:W0:Y:S03]  /*47b30*/  S2R R8, SR_CTAID.X ;  /* 0x0000000000087919 */ /* 0x000e260000002500 */
[----:B------:R-:W-:Y:S02]  /*47b40*/  LOP3.LUT R0, R0, 0x70, R13, 0x78, !PT ;  /* 0x0000007000007812 */ /* 0x000fe400078e780d */
[----:B------:R-:W1:Y:S01]  /*47b50*/  S2R R13, SR_CTAID.Y ;  /* 0x00000000000d7919 */ /* 0x000e620000002600 */
[----:B------:R-:W-:Y:S01]  /*47b60*/  @P2 FMUL R5, R5, 0.25 ;  /* 0x3e80000005052820 */ /* 0x000fe20000400000 */
[----:B------:R-:W-:Y:S01]  /*47b70*/  LOP3.LUT R3, R3, 0x1800, RZ, 0xc0, !PT ;  /* 0x0000180003037812 */ /* 0x000fe200078ec0ff */
[----:B------:R-:W-:-:S02]  /*47b80*/  @P2 FMUL R4, R4, 0.25 ;  /* 0x3e80000004042820 */ /* 0x000fc40000400000 */
[----:B------:R-:W-:Y:S01]  /*47b90*/  @!P0 FMUL R5, R5, 16777216 ;  /* 0x4b80000005058820 */ /* 0x000fe20000400000 */
[----:B------:R-:W-:Y:S01]  /*47ba0*/  LEA R3, R2, R3, 0xa ;  /* 0x0000000302037211 */ /* 0x000fe200078e50ff */
[----:B------:R-:W-:Y:S01]  /*47bb0*/  @!P0 FMUL R4, R4, 16777216 ;  /* 0x4b80000004048820 */ /* 0x000fe20000400000 */
[----:B------:R-:W-:Y:S01]  /*47bc0*/  FSETP.NEU.AND P0, PT, R7, RZ, PT ;  /* 0x000000ff0700720b */ /* 0x000fe20003f0d000 */
[C---:B------:R-:W-:Y:S01]  /*47bd0*/  FMUL R5, R11.reuse, R5 ;  /* 0x000000050b057220 */ /* 0x040fe20000400000 */
[----:B------:R-:W-:Y:S01]  /*47be0*/  IADD3 R3, R0, R3, RZ ;  /* 0x0000000300037210 */ /* 0x000fe20007ffe0ff */
[----:B------:R-:W-:Y:S02]  /*47bf0*/  FMUL R11, R11, R4 ;  /* 0x000000040b0b7220 */ /* 0x000fe40000400000 */
[----:B0-----:R-:W-:-:S03]  /*47c00*/  IMAD R8, R8, 0x40, R16 ;  /* 0x0000004008087824 */ /* 0x001fc600078e0210 */
[----:B------:R-:W-:Y:S01]  /*47c10*/  F2FP.BF16.PACK_AB R11, R5, R11 ;  /* 0x0000000b050b723e */ /* 0x000fe200000010ff */
[----:B------:R-:W-:Y:S02]  /*47c20*/  IMAD R0, R8, c[0x0][0x1c4], RZ ;  /* 0x0000710008007a24 */ /* 0x000fe400078e02ff */
[----:B-1----:R-:W-:-:S03]  /*47c30*/  IMAD R4, R13, c[0x0][0x1c0], RZ ;  /* 0x000070000d047a24 */ /* 0x002fc600078e02ff */
[----:B------:R-:W-:Y:S01]  /*47c40*/  SHF.L.U32 R2, R0, 0x1, RZ ;  /* 0x0000000100027819 */ /* 0x000fe200000006ff */
[C---:B------:R-:W-:Y:S02]  /*47c50*/  IMAD.SHL.U32 R5, R4.reuse, 0x2, RZ ;  /* 0x0000000204057824 */ /* 0x040fe400078e00ff */
[----:B------:R-:W-:Y:S01]  /*47c60*/  IMAD.HI R4, R4, 0x2, RZ ;  /* 0x0000000204047827 */ /* 0x000fe200078e02ff */
[----:B------:R-:W-:Y:S02]  /*47c70*/  @P0 LOP3.LUT R28, R28, 0x200, RZ, 0xfc, !PT ;  /* 0x000002001c1c0812 */ /* 0x000fe400078efcff */
[----:B------:R-:W-:Y:S01]  /*47c80*/  IADD3 R2, P1, P2, R2, c[0x0][0x178], R5 ;  /* 0x00005e0002027a10 */ /* 0x000fe20007a3e005 */
[----:B------:R-:W-:Y:S01]  /*47c90*/  IMAD.HI R0, R0, 0x2, RZ ;  /* 0x0000000200007827 */ /* 0x000fe200078e02ff */
[----:B------:R-:W-:Y:S04]  /*47ca0*/  STL [R1+0x2008], R9 ;  /* 0x0020080901007387 */ /* 0x000fe80000100800 */
[----:B------:R-:W-:Y:S01]  /*47cb0*/  STL [R1+0x200c], R10 ;  /* 0x00200c0a01007387 */ /* 0x000fe20000100800 */
[----:B------:R-:W-:-:S03]  /*47cc0*/  IADD3.X R0, R0, c[0x0][0x17c], R4, P1, P2 ;  /* 0x00005f0000007a10 */ /* 0x000fc60000fe4404 */
[----:B------:R-:W-:Y:S04]  /*47cd0*/  STL [R1+0x2010], R11 ;  /* 0x0020100b01007387 */ /* 0x000fe80000100800 */
[----:B------:R0:W-:Y:S04]  /*47ce0*/  STL [R1+0x2014], R3 ;  /* 0x0020140301007387 */ /* 0x0001e80000100800 */
[----:B------:R-:W-:Y:S04]  /*47cf0*/  STL [R1+0x2320], R28 ;  /* 0x0023201c01007387 */ /* 0x000fe80000100800 */
[----:B------:R-:W-:Y:S04]  /*47d00*/  STL [R1+0x1f24], R2 ;  /* 0x001f240201007387 */ /* 0x000fe80000100800 */
[----:B------:R1:W-:Y:S04]  /*47d10*/  STL [R1+0x1f20], R0 ;  /* 0x001f200001007387 */ /* 0x0003e80000100800 */
[----:B0-----:R-:W2:Y:S04]  /*47d20*/  LDL.LU R3, [R1+0x798] ;  /* 0x0007980001037983 */ /* 0x001ea80000300800 */
[----:B--2---:R0:W-:Y:S04]  /*47d30*/  STL [R1+0x2324], R3 ;  /* 0x0023240301007387 */ /* 0x0041e80000100800 */
[----:B-1----:R-:W2:Y:S04]  /*47d40*/  LDL.LU R0, [R1+0x79c] ;  /* 0x00079c0001007983 */ /* 0x002ea80000300800 */
[----:B--2---:R1:W-:Y:S04]  /*47d50*/  STL [R1+0x2328], R0 ;  /* 0x0023280001007387 */ /* 0x0043e80000100800 */
[----:B------:R-:W2:Y:S04]  /*47d60*/  LDL.LU R2, [R1+0x788] ;  /* 0x0007880001027983 */ /* 0x000ea80000300800 */
[----:B--2---:R2:W-:Y:S04]  /*47d70*/  STL [R1+0x232c], R2 ;  /* 0x00232c0201007387 */ /* 0x0045e80000100800 */
[----:B------:R-:W3:Y:S04]  /*47d80*/  LDL.LU R4, [R1+0x78c] ;  /* 0x00078c0001047983 */ /* 0x000ee80000300800 */
[----:B---3--:R3:W-:Y:S04]  /*47d90*/  STL [R1+0x2330], R4 ;  /* 0x0023300401007387 */ /* 0x0087e80000100800 */
        /* <DEDUP_REMOVED lines=24> */
[----:B0-----:R-:W4:Y:S04]  /*47f20*/  LDL.LU R3, [R1+0x7d8] ;  /* 0x0007d80001037983 */ /* 0x001f280000300800 */
[----:B-1----:R-:W4:Y:S04]  /*47f30*/  LDL.LU R0, [R1+0x7dc] ;  /* 0x0007dc0001007983 */ /* 0x002f280000300800 */
[----:B--2---:R-:W2:Y:S04]  /*47f40*/  LDL.LU R2, [R1+0x7c8] ;  /* 0x0007c80001027983 */ /* 0x004ea80000300800 */
[----:B---3--:R-:W3:Y:S01]  /*47f50*/  LDL.LU R4, [R1+0x7cc] ;  /* 0x0007cc0001047983 */ /* 0x008ee20000300800 */
[----:B------:R-:W-:-:S13]  /*47f60*/  FSETP.GT.AND P1, PT, |R14|, 8.50705917302346158658e+37, PT ;  /* 0x7e8000000e00780b */ /* 0x000fda0003f24200 */
[----:B----4-:R-:W-:Y:S02]  /*47f70*/  @P1 FMUL R28, R28, 0.25 ;  /* 0x3e8000001c1c1820 */ /* 0x010fe40000400000 */
[----:B------:R-:W-:Y:S02]  /*47f80*/  @P1 FMUL R3, R3, 0.25 ;  /* 0x3e80000003031820 */ /* 0x000fe40000400000 */
[----:B------:R-:W-:Y:S02]  /*47f90*/  @P1 FMUL R0, R0, 0.25 ;  /* 0x3e80000000001820 */ /* 0x000fe40000400000 */
[----:B--2---:R-:W-:Y:S02]  /*47fa0*/  @P1 FMUL R2, R2, 0.25 ;  /* 0x3e80000002021820 */ /* 0x004fe40000400000 */
[----:B---3--:R-:W-:-:S05]  /*47fb0*/  @P1 FMUL R4, R4, 0.25 ;  /* 0x3e80000004041820 */ /* 0x008fca0000400000 */
[----:B------:R0:W-:Y:S04]  /*47fc0*/  STL [R1+0x344], R4 ;  /* 0x0003440401007387 */ /* 0x0001e80000100800 */
[----:B0-----:R-:W2:Y:S04]  /*47fd0*/  LDL.LU R4, [R1+0x2330] ;  /* 0x0023300001047983 */ /* 0x001ea80000300800 */
[----:B------:R0:W-:Y:S04]  /*47fe0*/  STL [R1+0x348], R2 ;  /* 0x0003480201007387 */ /* 0x0001e80000100800 */
[----:B0-----:R-:W3:Y:S04]  /*47ff0*/  LDL.LU R2, [R1+0x232c] ;  /* 0x00232c0001027983 */ /* 0x001ee80000300800 */
[----:B------:R0:W-:Y:S04]  /*48000*/  STL [R1+0x34c], R0 ;  /* 0x00034c0001007387 */ /* 0x0001e80000100800 */
[----:B0-----:R-:W4:Y:S04]  /*48010*/  LDL.LU R0, [R1+0x2328] ;  /* 0x0023280001007983 */ /* 0x001f280000300800 */
[----:B------:R0:W-:Y:S04]  /*48020*/  STL [R1+0x350], R3 ;  /* 0x0003500301007387 */ /* 0x0001e80000100800 */
[----:B0-----:R-:W4:Y:S04]  /*48030*/  LDL.LU R3, [R1+0x2324] ;  /* 0x0023240001037983 */ /* 0x001f280000300800 */
[----:B------:R0:W-:Y:S04]  /*48040*/  STL [R1+0x354], R28 ;  /* 0x0003541c01007387 */ /* 0x0001e80000100800 */
[----:B0-----:R-:W4:Y:S01]  /*48050*/  LDL.LU R28, [R1+0x2320] ;  /* 0x00232000011c7983 */ /* 0x001f220000300800 */
[----:B------:R-:W-:-:S02]  /*48060*/  @P1 FMUL R13, R13, 0.25 ;  /* 0x3e8000000d0d1820 */ /* 0x000fc40000400000 */
[----:B------:R-:W-:Y:S02]  /*48070*/  @P1 FMUL R29, R29, 0.25 ;  /* 0x3e8000001d1d1820 */ /* 0x000fe40000400000 */
[----:B------:R-:W-:Y:S01]  /*48080*/  @P1 FMUL R27, R27, 0.25 ;  /* 0x3e8000001b1b1820 */ /* 0x000fe20000400000 */
[----:B------:R0:W-:Y:S01]  /*48090*/  STL [R1+0x358], R13 ;  /* 0x0003580d01007387 */ /* 0x0001e20000100800 */
[----:B------:R-:W-:Y:S02]  /*480a0*/  @P1 FMUL R26, R26, 0.25 ;  /* 0x3e8000001a1a1820 */ /* 0x000fe40000400000 */
[----:B------:R-:W-:Y:S02]  /*480b0*/  @P1 FMUL R25, R25, 0.25 ;  /* 0x3e80000019191820 */ /* 0x000fe40000400000 */
[----:B------:R-:W-:Y:S02]  /*480c0*/  @P1 FMUL R24, R24, 0.25 ;  /* 0x3e80000018181820 */ /* 0x000fe40000400000 */
[----:B------:R-:W-:Y:S01]  /*480d0*/  @P1 FMUL R23, R23, 0.25 ;  /* 0x3e80000017171820 */ /* 0x000fe20000400000 */
[----:B0-----:R-:W4:Y:S01]  /*480e0*/  LDL.LU R13, [R1+0x231c] ;  /* 0x00231c00010d7983 */ /* 0x001f220000300800 */
[----:B------:R-:W-:-:S03]  /*480f0*/  @P1 FMUL R22, R22, 0.25 ;  /* 0x3e80000016161820 */ /* 0x000fc60000400000 */
[----:B------:R-:W-:Y:S01]  /*48100*/  STL [R1+0x35c], R29 ;  /* 0x00035c1d01007387 */ /* 0x000fe20000100800 */
        /* <DEDUP_REMOVED lines=10> */
[----:B------:R-:W-:Y:S01]  /*481b0*/  @P1 FMUL R16, R16, 0.25 ;  /* 0x3e80000010101820 */ /* 0x000fe20000400000 */
[----:B------:R-:W-:Y:S02]  /*481c0*/  FSETP.GEU.AND P0, PT, |R14|, 1.175494350822287508e-38, PT ;  /* 0x008000000e00780b */ /* 0x000fe40003f0e200 */
        /* <DEDUP_REMOVED lines=18> */
[----:B------:R-:W-:Y:S04]  /*482f0*/  STL [R1+0x398], R11 ;  /* 0x0003980b01007387 */ /* 0x000fe80000100800 */
[----:B------:R-:W-:Y:S04]  /*48300*/  STL [R1+0x39c], R10 ;  /* 0x00039c0a01007387 */ /* 0x000fe80000100800 */
[----:B------:R-:W-:Y:S04]  /*48310*/  STL [R1+0x3a0], R9 ;  /* 0x0003a00901007387 */ /* 0x000fe80000100800 */
[----:B------:R-:W-:Y:S04]  /*48320*/  STL [R1+0x3a4], R8 ;  /* 0x0003a40801007387 */ /* 0x000fe80000100800 */
[----:B------:R-:W-:Y:S04]  /*48330*/  STL [R1+0x3a8], R7 ;  /* 0x0003a80701007387 */ /* 0x000fe80000100800 */
[----:B------:R-:W-:Y:S04]  /*48340*/  STL [R1+0x3ac], R6 ;  /* 0x0003ac0601007387 */ /* 0x000fe80000100800 */
[----:B------:R-:W-:Y:S01]  /*48350*/  STL [R1+0x3b0], R5 ;  /* 0x0003b00501007387 */ /* 0x000fe20000100800 */
[----:B--2---:R-:W-:-:S05]  /*48360*/  @P1 FMUL R4, R4, 0.25 ;  /* 0x3e80000004041820 */ /* 0x004fca0000400000 */
[----:B------:R-:W-:Y:S01]  /*48370*/  STL [R1+0x3b4], R4 ;  /* 0x0003b40401007387 */ /* 0x000fe20000100800 */
[----:B---3--:R-:W-:-:S05]  /*48380*/  @P1 FMUL R2, R2, 0.25 ;  /* 0x3e80000002021820 */ /* 0x008fca0000400000 */
[----:B------:R-:W-:Y:S01]  /*48390*/  STL [R1+0x3b8], R2 ;  /* 0x0003b80201007387 */ /* 0x000fe20000100800 */
[----:B----4-:R-:W-:-:S05]  /*483a0*/  @P1 FMUL R0, R0, 0.25 ;  /* 0x3e80000000001820 */ /* 0x010fca0000400000 */
[----:B------:R0:W-:Y:S01]  /*483b0*/  STL [R1+0x3bc], R0 ;  /* 0x0003bc0001007387 */ /* 0x0001e20000100800 */
[----:B------:R-:W-:-:S05]  /*483c0*/  @P1 FMUL R3, R3, 0.25 ;  /* 0x3e80000003031820 */ /* 0x000fca0000400000 */
[----:B------:R1:W-:Y:S01]  /*483d0*/  STL [R1+0x440], R3 ;  /* 0x0004400301007387 */ /* 0x0003e20000100800 */
[----:B------:R-:W-:-:S04]  /*483e0*/  LOP3.LUT R28, R28, 0xfffff7ff, RZ, 0xc0, !PT ;  /* 0xfffff7ff1c1c7812 */ /* 0x000fc800078ec0ff */
[----:B------:R-:W-:-:S05]  /*483f0*/  @P0 LOP3.LUT R28, R28, 0x800, RZ, 0xfc, !PT ;  /* 0x000008001c1c0812 */ /* 0x000fca00078efcff */
[----:B------:R2:W-:Y:S04]  /*48400*/  STL [R1+0x2294], R28 ;  /* 0x0022941c01007387 */ /* 0x0005e80000100800 */
[----:B0-----:R-:W3:Y:S01]  /*48410*/  LDL.LU R0, [R1+0x790] ;  /* 0x0007900001007983 */ /* 0x001ee20000300800 */
[----:B------:R-:W-:-:S03]  /*48420*/  @P1 FMUL R14, R14, 0.25 ;  /* 0x3e8000000e0e1820 */ /* 0x000fc60000400000 */
[----:B---3--:R-:W-:Y:S04]  /*48430*/  STL [R1+0x230c], R0 ;  /* 0x00230c0001007387 */ /* 0x008fe80000100800 */
[----:B------:R0:W-:Y:S04]  /*48440*/  STL [R1+0x74], R14 ;  /* 0x0000740e01007387 */ /* 0x0001e80000100800 */
[----:B------:R-:W3:Y:S04]  /*48450*/  LDL.LU R2, [R1+0x794] ;  /* 0x0007940001027983 */ /* 0x000ee80000300800 */
[----:B---3--:R3:W-:Y:S04]  /*48460*/  STL [R1+0x2310], R2 ;  /* 0x0023100201007387 */ /* 0x0087e80000100800 */
[----:B-1----:R-:W4:Y:S04]  /*48470*/  LDL.LU R3, [R1+0x780] ;  /* 0x0007800001037983 */ /* 0x002f280000300800 */
[----:B----4-:R1:W-:Y:S04]  /*48480*/  STL [R1+0x2314], R3 ;  /* 0x0023140301007387 */ /* 0x0103e80000100800 */
[----:B------:R-:W4:Y:S04]  /*48490*/  LDL.LU R4, [R1+0x784] ;  /* 0x0007840001047983 */ /* 0x000f280000300800 */
        /* <DEDUP_REMOVED lines=22> */
[----:B--2---:R-:W2:Y:S04]  /*48600*/  LDL.LU R28, [R1+0x684] ;  /* 0x00068400011c7983 */ /* 0x004ea80000300800 */
[----:B------:R-:W2:Y:S04]  /*48610*/  LDL.LU R29, [R1+0x7e0] ;  /* 0x0007e000011d7983 */ /* 0x000ea80000300800 */
[----:B0-----:R-:W2:Y:S04]  /*48620*/  LDL.LU R14, [R1+0x7e4] ;  /* 0x0007e400010e7983 */ /* 0x001ea80000300800 */
[----:B------:R-:W2:Y:S04]  /*48630*/  LDL.LU R0, [R1+0x7d0] ;  /* 0x0007d00001007983 */ /* 0x000ea80000300800 */
[----:B---3--:R-:W3:Y:S04]  /*48640*/  LDL.LU R2, [R1+0x7d4] ;  /* 0x0007d40001027983 */ /* 0x008ee80000300800 */
[----:B-1----:R-:W2:Y:S04]  /*48650*/  LDL.LU R3, [R1+0x7c0] ;  /* 0x0007c00001037983 */ /* 0x002ea80000300800 */
[----:B------:R-:W4:Y:S01]  /*48660*/  LDL.LU R4, [R1+0x7c4] ;  /* 0x0007c40001047983 */ /* 0x000f220000300800 */
[----:B------:R-:W-:-:S13]  /*48670*/  FSETP.GT.AND P2, PT, |R13|, 8.50705917302346158658e+37, PT ;  /* 0x7e8000000d00780b */ /* 0x000fda0003f44200 */
[----:B---3--:R-:W-:Y:S02]  /*48680*/  @P2 FMUL R2, R2, 0.25 ;  /* 0x3e80000002022820 */ /* 0x008fe40000400000 */
[----:B--2---:R-:W-:Y:S02]  /*48690*/  @P2 FMUL R3, R3, 0.25 ;  /* 0x3e80000003032820 */ /* 0x004fe40000400000 */
[----:B----4-:R-:W-:-:S05]  /*486a0*/  @P2 FMUL R4, R4, 0.25 ;  /* 0x3e80000004042820 */ /* 0x010fca0000400000 */
[----:B------:R0:W-:Y:S04]  /*486b0*/  STL [R1+0x29c], R4 ;  /* 0x00029c0401007387 */ /* 0x0001e80000100800 */
[----:B0-----:R-:W2:Y:S04]  /*486c0*/  LDL.LU R4, [R1+0x2318] ;  /* 0x0023180001047983 */ /* 0x001ea80000300800 */
[----:B------:R0:W-:Y:S04]  /*486d0*/  STL [R1+0x2a0], R3 ;  /* 0x0002a00301007387 */ /* 0x0001e80000100800 */
[----:B0-----:R-:W3:Y:S04]  /*486e0*/  LDL.LU R3, [R1+0x2314] ;  /* 0x0023140001037983 */ /* 0x001ee80000300800 */
        /* <DEDUP_REMOVED lines=12> */
[----:B------:R0:W-:Y:S01]  /*487b0*/  STL [R1+0x2ac], R14 ;  /* 0x0002ac0e01007387 */ /* 0x0001e20000100800 */
[----:B------:R-:W-:Y:S02]  /*487c0*/  @P2 FMUL R23, R23, 0.25 ;  /* 0x3e80000017172820 */ /* 0x000fe40000400000 */
[----:B------:R-:W-:Y:S02]  /*487d0*/  @P2 FMUL R22, R22, 0.25 ;  /* 0x3e80000016162820 */ /* 0x000fe40000400000 */
[----:B------:R-:W-:Y:S01]  /*487e0*/  @P2 FMUL R21, R21, 0.25 ;  /* 0x3e80000015152820 */ /* 0x000fe20000400000 */
[----:B0-----:R-:W4:Y:S04]  /*487f0*/  LDL.LU R14, [R1+0x2308] ;  /* 0x00230800010e7983 */ /* 0x001f280000300800 */
        /* <DEDUP_REMOVED lines=38> */
[----:B------:R0:W-:Y:S01]  /*48a60*/  STL [R1+0x334], R4 ;  /* 0x0003340401007387 */ /* 0x0001e20000100800 */
[----:B---3--:R-:W-:-:S05]  /*48a70*/  @P2 FMUL R3, R3, 0.25 ;  /* 0x3e80000003032820 */ /* 0x008fca0000400000 */
[----:B------:R-:W-:Y:S01]  /*48a80*/  STL [R1+0x338], R3 ;  /* 0x0003380301007387 */ /* 0x000fe20000100800 */
[----:B----4-:R-:W-:-:S05]  /*48a90*/  @P2 FMUL R2, R2, 0.25 ;  /* 0x3e80000002022820 */ /* 0x010fca0000400000 */
[----:B------:R1:W-:Y:S04]  /*48aa0*/  STL [R1+0x33c], R2 ;  /* 0x00033c0201007387 */ /* 0x0003e80000100800 */
[----:B0-----:R-:W2:Y:S01]  /*48ab0*/  LDL.LU R4, [R1+0x5a8] ;  /* 0x0005a80001047983 */ /* 0x001ea20000300800 */
[C---:B------:R-:W-:Y:S01]  /*48ac0*/  FSETP.GEU.AND P1, PT, |R13|.reuse, 1.175494350822287508e-38, PT ;  /* 0x008000000d00780b */ /* 0x040fe20003f2e200 */
[----:B------:R-:W-:Y:S02]  /*48ad0*/  @P2 FMUL R13, R13, 0.25 ;  /* 0x3e8000000d0d2820 */ /* 0x000fe40000400000 */
[----:B------:R-:W-:-:S05]  /*48ae0*/  @P2 FMUL R0, R0, 0.25 ;  /* 0x3e80000000002820 */ /* 0x000fca0000400000 */
[----:B------:R0:W-:Y:S04]  /*48af0*/  STL [R1+0x340], R0 ;  /* 0x0003400001007387 */ /* 0x0001e80000100800 */
[----:B--2---:R-:W-:Y:S04]  /*48b00*/  STL [R1+0x22f8], R4 ;  /* 0x0022f80401007387 */ /* 0x004fe80000100800 */
[----:B------:R2:W-:Y:S04]  /*48b10*/  STL [R1+0x78], R13 ;  /* 0x0000780d01007387 */ /* 0x0005e80000100800 */
[----:B------:R-:W3:Y:S04]  /*48b20*/  LDL.LU R5, [R1+0x5ac] ;  /* 0x0005ac0001057983 */ /* 0x000ee80000300800 */
[----:B---3--:R3:W-:Y:S04]  /*48b30*/  STL [R1+0x22fc], R5 ;  /* 0x0022fc0501007387 */ /* 0x0087e80000100800 */
[----:B------:R-:W4:Y:S04]  /*48b40*/  LDL.LU R6, [R1+0x5b8] ;  /* 0x0005b80001067983 */ /* 0x000f280000300800 */
[----:B----4-:R4:W-:Y:S04]  /*48b50*/  STL [R1+0x2300], R6 ;  /* 0x0023000601007387 */ /* 0x0109e80000100800 */
[----:B------:R-:W2:Y:S04]  /*48b60*/  LDL.LU R7, [R1+0x5bc] ;  /* 0x0005bc0001077983 */ /* 0x000ea80000300800 */
[----:B--2---:R3:W-:Y:S04]  /*48b70*/  STL [R1+0x2304], R7 ;  /* 0x0023040701007387 */ /* 0x0047e80000100800 */
[----:B------:R-:W2:Y:S04]  /*48b80*/  LDL.LU R8, [R1+0x5c8] ;  /* 0x0005c80001087983 */ /* 0x000ea80000300800 */
[----:B-1----:R-:W2:Y:S04]  /*48b90*/  LDL.LU R2, [R1+0x5cc] ;  /* 0x0005cc0001027983 */ /* 0x002ea80000300800 */
[----:B------:R-:W2:Y:S04]  /*48ba0*/  LDL.LU R9, [R1+0x5d8] ;  /* 0x0005d80001097983 */ /* 0x000ea80000300800 */
[----:B------:R-:W2:Y:S04]  /*48bb0*/  LDL.LU R10, [R1+0x5dc] ;  /* 0x0005dc00010a7983 */ /* 0x000ea80000300800 */
[----:B------:R-:W2:Y:S04]  /*48bc0*/  LDL.LU R11, [R1+0x5e8] ;  /* 0x0005e800010b7983 */ /* 0x000ea80000300800 */
        /* <DEDUP_REMOVED lines=20> */
[----:B---3--:R-:W3:Y:S04]  /*48d10*/  LDL.LU R5, [R1+0x7bc] ;  /* 0x0007bc0001057983 */ /* 0x008ee80000300800 */
[----:B----4-:R-:W4:Y:S04]  /*48d20*/  LDL.LU R6, [R1+0x7a8] ;  /* 0x0007a80001067983 */ /* 0x010f280000300800 */
[----:B------:R-:W2:Y:S01]  /*48d30*/  LDL.LU R7, [R1+0x7ac] ;  /* 0x0007ac0001077983 */ /* 0x000ea20000300800 */
[----:B------:R-:W-:-:S13]  /*48d40*/  FSETP.GT.AND P3, PT, |R14|, 8.50705917302346158658e+37, PT ;  /* 0x7e8000000e00780b */ /* 0x000fda0003f64200 */
[----:B---3--:R-:W-:Y:S02]  /*48d50*/  @P3 FMUL R5, R5, 0.25 ;  /* 0x3e80000005053820 */ /* 0x008fe40000400000 */
[----:B----4-:R-:W-:Y:S02]  /*48d60*/  @P3 FMUL R6, R6, 0.25 ;  /* 0x3e80000006063820 */ /* 0x010fe40000400000 */
[----:B--2---:R-:W-:-:S05]  /*48d70*/  @P3 FMUL R7, R7, 0.25 ;  /* 0x3e80000007073820 */ /* 0x004fca0000400000 */
        /* <DEDUP_REMOVED lines=52> */
[----:B------:R0:W-:Y:S04]  /*490c0*/  STL [R1+0x21a0], R0 ;  /* 0x0021a00001007387 */ /* 0x0001e80000100800 */
[----:B------:R-:W-:Y:S04]  /*490d0*/  STL [R1+0x270], R12 ;  /* 0x0002700c01007387 */ /* 0x000fe80000100800 */
[----:B------:R-:W-:Y:S04]  /*490e0*/  STL [R1+0x278], R11 ;  /* 0x0002780b01007387 */ /* 0x000fe80000100800 */
[----:B------:R1:W-:Y:S04]  /*490f0*/  STL [R1+0x2194], R2 ;  /* 0x0021940201007387 */ /* 0x0003e80000100800 */
        /* <DEDUP_REMOVED lines=8> */
[----:B------:R-:W-:Y:S04]  /*49180*/  STL [R1+0x294], R5 ;  /* 0x0002940501007387 */ /* 0x000fe80000100800 */
[----:B0-----:R-:W2:Y:S01]  /*49190*/  LDL.LU R0, [R1+0x5a0] ;  /* 0x0005a00001007983 */ /* 0x001ea20000300800 */
[C---:B------:R-:W-:Y:S01]  /*491a0*/  FSETP.GEU.AND P2, PT, |R14|.reuse, 1.175494350822287508e-38, PT ;  /* 0x008000000e00780b */ /* 0x040fe20003f4e200 */
[----:B------:R-:W-:Y:S02]  /*491b0*/  @P3 FMUL R14, R14, 0.25 ;  /* 0x3e8000000e0e3820 */ /* 0x000fe40000400000 */
[----:B------:R-:W-:-:S05]  /*491c0*/  @P3 FMUL R4, R4, 0.25 ;  /* 0x3e80000004043820 */ /* 0x000fca0000400000 */
[----:B------:R0:W-:Y:S04]  /*491d0*/  STL [R1+0x298], R4 ;  /* 0x0002980401007387 */ /* 0x0001e80000100800 */
[----:B--2---:R-:W-:Y:S04]  /*491e0*/  STL [R1+0x22e4], R0 ;  /* 0x0022e40001007387 */ /* 0x004fe80000100800 */
[----:B------:R2:W-:Y:S04]  /*491f0*/  STL [R1+0x104], R14 ;  /* 0x0001040e01007387 */ /* 0x0005e80000100800 */
[----:B-1----:R-:W3:Y:S04]  /*49200*/  LDL.LU R2, [R1+0x5a4] ;  /* 0x0005a40001027983 */ /* 0x002ee80000300800 */
[----:B---3--:R1:W-:Y:S04]  /*49210*/  STL [R1+0x22e8], R2 ;  /* 0x0022e80201007387 */ /* 0x0083e80000100800 */
[----:B------:R-:W3:Y:S04]  /*49220*/  LDL.LU R3, [R1+0x5b0] ;  /* 0x0005b00001037983 */ /* 0x000ee80000300800 */
[----:B---3--:R3:W-:Y:S04]  /*49230*/  STL [R1+0x22ec], R3 ;  /* 0x0022ec0301007387 */ /* 0x0087e80000100800 */
        /* <DEDUP_REMOVED lines=27> */
[----:B-1----:R-:W4:Y:S04]  /*493f0*/  LDL.LU R2, [R1+0x7b4] ;  /* 0x0007b40001027983 */ /* 0x002f280000300800 */
[----:B---3--:R-:W3:Y:S04]  /*49400*/  LDL.LU R3, [R1+0x7a0] ;  /* 0x0007a00001037983 */ /* 0x008ee80000300800 */
[----:B0-----:R-:W3:Y:S01]  /*49410*/  LDL.LU R4, [R1+0x7a4] ;  /* 0x0007a40001047983 */ /* 0x001ee20000300800 */
[----:B------:R-:W-:-:S13]  /*49420*/  FSETP.GT.AND P4, PT, |R13|, 8.50705917302346158658e+37, PT ;  /* 0x7e8000000d00780b */ /* 0x000fda0003f84200 */
[----:B--2---:R-:W-:Y:S02]  /*49430*/  @P4 FMUL R0, R0, 0.25 ;  /* 0x3e80000000004820 */ /* 0x004fe40000400000 */
[----:B----4-:R-:W-:Y:S02]  /*49440*/  @P4 FMUL R2, R2, 0.25 ;  /* 0x3e80000002024820 */ /* 0x010fe40000400000 */
[----:B---3--:R-:W-:Y:S02]  /*49450*/  @P4 FMUL R3, R3, 0.25 ;  /* 0x3e80000003034820 */ /* 0x008fe40000400000 */
[----:B------:R-:W-:-:S05]  /*49460*/  @P4 FMUL R4, R4, 0.25 ;  /* 0x3e80000004044820 */ /* 0x000fca0000400000 */
[----:B------:R0:W-:Y:S04]  /*49470*/  STL [R1+0x19c], R4 ;  /* 0x00019c0401007387 */ /* 0x0001e80000100800 */
[----:B0-----:R-:W2:Y:S04]  /*49480*/  LDL.LU R4, [R1+0x22f0] ;  /* 0x0022f00001047983 */ /* 0x001ea80000300800 */
[----:B------:R0:W-:Y:S04]  /*49490*/  STL [R1+0x1a0], R3 ;  /* 0x0001a00301007387 */ /* 0x0001e80000100800 */
[----:B0-----:R-:W3:Y:S04]  /*494a0*/  LDL.LU R3, [R1+0x22ec] ;  /* 0x0022ec0001037983 */ /* 0x001ee80000300800 */
        /* <DEDUP_REMOVED lines=58> */
[----:B------:R-:W-:Y:S01]  /*49850*/  STL [R1+0x214], R2 ;  /* 0x0002140201007387 */ /* 0x000fe20000100800 */
[----:B------:R-:W-:-:S05]  /*49860*/  @P4 FMUL R0, R0, 0.25 ;  /* 0x3e80000000004820 */ /* 0x000fca0000400000 */
[----:B------:R0:W-:Y:S04]  /*49870*/  STL [R1+0x218], R0 ;  /* 0x0002180001007387 */ /* 0x0001e80000100800 */
[----:B0-----:R-:W2:Y:S01]  /*49880*/  LDL.LU R0, [R1+0x3f8] ;  /* 0x0003f80001007983 */ /* 0x001ea20000300800 */
[C---:B------:R-:W-:Y:S01]  /*49890*/  FSETP.GEU.AND P3, PT, |R13|.reuse, 1.175494350822287508e-38, PT ;  /* 0x008000000d00780b */ /* 0x040fe20003f6e200 */
[----:B------:R-:W-:Y:S02]  /*498a0*/  @P4 FMUL R13, R13, 0.25 ;  /* 0x3e8000000d0d4820 */ /* 0x000fe40000400000 */
[----:B--2---:R-:W-:Y:S04]  /*498b0*/  STL [R1+0x22d0], R0 ;  /* 0x0022d00001007387 */ /* 0x004fe80000100800 */
[----:B------:R0:W-:Y:S04]  /*498c0*/  STL [R1+0x110], R13 ;  /* 0x0001100d01007387 */ /* 0x0001e80000100800 */
[----:B------:R-:W2:Y:S04]  /*498d0*/  LDL.LU R2, [R1+0x3fc] ;  /* 0x0003fc0001027983 */ /* 0x000ea80000300800 */
        /* <DEDUP_REMOVED lines=30> */
[----:B-1----:R-:W4:Y:S04]  /*49ac0*/  LDL.LU R2, [R1+0x3cc] ;  /* 0x0003cc0001027983 */ /* 0x002f280000300800 */
[----:B--2---:R-:W2:Y:S04]  /*49ad0*/  LDL.LU R3, [R1+0x598] ;  /* 0x0005980001037983 */ /* 0x004ea80000300800 */
[----:B---3--:R-:W3:Y:S01]  /*49ae0*/  LDL.LU R4, [R1+0x59c] ;  /* 0x00059c0001047983 */ /* 0x008ee20000300800 */
[----:B------:R-:W-:-:S13]  /*49af0*/  FSETP.GT.AND P5, PT, |R14|, 8.50705917302346158658e+37, PT ;  /* 0x7e8000000e00780b */ /* 0x000fda0003fa4200 */
[----:B----4-:R-:W-:Y:S02]  /*49b00*/  @P5 FMUL R0, R0, 0.25 ;  /* 0x3e80000000005820 */ /* 0x010fe40000400000 */
        /* <DEDUP_REMOVED lines=13> */
[----:B------:R-:W-:Y:S02]  /*49be0*/  @P5 FMUL R27, R27, 0.25 ;  /* 0x3e8000001b1b5820 */ /* 0x000fe40000400000 */
[----:B------:R-:W-:Y:S01]  /*49bf0*/  @P5 FMUL R26, R26, 0.25 ;  /* 0x3e8000001a1a5820 */ /* 0x000fe20000400000 */
[----:B------:R-:W-:Y:S01]  /*49c00*/  STL [R1+0x12c], R29 ;  /* 0x00012c1d01007387 */ /* 0x000fe20000100800 */
[----:B------:R-:W-:Y:S02]  /*49c10*/  @P5 FMUL R25, R25, 0.25 ;  /* 0x3e80000019195820 */ /* 0x000fe40000400000 */
[----:B------:R-:W-:Y:S01]  /*49c20*/  @P5 FMUL R24, R24, 0.25 ;  /* 0x3e80000018185820 */ /* 0x000fe20000400000 */
[----:B------:R-:W-:Y:S01]  /*49c30*/  STL [R1+0x130], R28 ;  /* 0x0001301c01007387 */ /* 0x000fe20000100800 */
[----:B------:R-:W-:-:S02]  /*49c40*/  @P5 FMUL R23, R23, 0.25 ;  /* 0x3e80000017175820 */ /* 0x000fc40000400000 */
[----:B------:R-:W-:Y:S01]  /*49c50*/  @P5 FMUL R22, R22, 0.25 ;  /* 0x3e80000016165820 */ /* 0x000fe20000400000 */
[----:B------:R-:W-:Y:S01]  /*49c60*/  STL [R1+0x134], R27 ;  /* 0x0001341b01007387 */ /* 0x000fe20000100800 */
[----:B------:R-:W-:Y:S02]  /*49c70*/  @P5 FMUL R21, R21, 0.25 ;  /* 0x3e80000015155820 */ /* 0x000fe40000400000 */
[----:B------:R-:W-:Y:S01]  /*49c80*/  @P5 FMUL R20, R20, 0.25 ;  /* 0x3e80000014145820 */ /* 0x000fe20000400000 */
        /* <DEDUP_REMOVED lines=46> */
[----:B--2---:R0:W-:Y:S04]  /*49f70*/  STL [R1+0x22cc], R0 ;  /* 0x0022cc0001007387 */ /* 0x0041e80000100800 */
[----:B------:R-:W-:Y:S04]  /*49f80*/  STL [R1+0x114], R14 ;  /* 0x0001140e01007387 */ /* 0x000fe80000100800 */
[----:B------:R-:W2:Y:S04]  /*49f90*/  LDL.LU R4, [R1+0x3f4] ;  /* 0x0003f40001047983 */ /* 0x000ea80000300800 */
[----:B0-----:R-:W3:Y:S04]  /*49fa0*/  LDL R0, [R1+0x118] ;  /* 0x0001180001007983 */ /* 0x001ee80000100800 */
[----:B------:R-:W4:Y:S04]  /*49fb0*/  LDL.LU R5, [R1+0x3e0] ;  /* 0x0003e00001057983 */ /* 0x000f280000300800 */
[----:B------:R-:W2:Y:S04]  /*49fc0*/  LDL.LU R6, [R1+0x3e4] ;  /* 0x0003e40001067983 */ /* 0x000ea80000300800 */
[----:B------:R-:W2:Y:S04]  /*49fd0*/  LDL.LU R2, [R1+0x580] ;  /* 0x0005800001027983 */ /* 0x000ea80000300800 */
[----:B------:R-:W3:Y:S04]  /*49fe0*/  LDL.LU R7, [R1+0x584] ;  /* 0x0005840001077983 */ /* 0x000ee80000300800 */
[----:B--2---:R0:W-:Y:S04]  /*49ff0*/  STL [R1+0xf4], R2 ;  /* 0x0000f40201007387 */ /* 0x0041e80000100800 */
[----:B------:R-:W2:Y:S04]  /*4a000*/  LDL.LU R8, [R1+0x570] ;  /* 0x0005700001087983 */ /* 0x000ea80000300800 */
[----:B------:R-:W2:Y:S04]  /*4a010*/  LDL.LU R9, [R1+0x574] ;  /* 0x0005740001097983 */ /* 0x000ea80000300800 */
[----:B------:R-:W2:Y:S04]  /*4a020*/  LDL.LU R10, [R1+0x560] ;  /* 0x00056000010a7983 */ /* 0x000ea80000300800 */
[----:B0-----:R-:W2:Y:S04]  /*4a030*/  LDL.LU R2, [R1+0x564] ;  /* 0x0005640001027983 */ /* 0x001ea80000300800 */
[----:B------:R-:W3:Y:S04]  /*4a040*/  LDL.LU R11, [R1+0x550] ;  /* 0x00055000010b7983 */ /* 0x000ee80000300800 */
[----:B--2---:R0:W-:Y:S04]  /*4a050*/  STL [R1+0xe0], R2 ;  /* 0x0000e00201007387 */ /* 0x0041e80000100800 */
[----:B------:R-:W2:Y:S04]  /*4a060*/  LDL.LU R12, [R1+0x554] ;  /* 0x00055400010c7983 */ /* 0x000ea80000300800 */
[----:B0-----:R-:W2:Y:S04]  /*4a070*/  LDL.LU R2, [R1+0x540] ;  /* 0x0005400001027983 */ /* 0x001ea80000300800 */
[----:B------:R-:W3:Y:S04]  /*4a080*/  LDL.LU R13, [R1+0x544] ;  /* 0x00054400010d7983 */ /* 0x000ee80000300800 */
[----:B--2---:R0:W-:Y:S04]  /*4a090*/  STL [R1+0xd4], R2 ;  /* 0x0000d40201007387 */ /* 0x0041e80000100800 */
[----:B0-----:R-:W2:Y:S04]  /*4a0a0*/  LDL.LU R2, [R1+0x530] ;  /* 0x0005300001027983 */ /* 0x001ea80000300800 */
[----:B------:R-:W2:Y:S04]  /*4a0b0*/  LDL.LU R14, [R1+0x534] ;  /* 0x00053400010e7983 */ /* 0x000ea80000300800 */
        /* <DEDUP_REMOVED lines=16> */
[----:B---3--:R-:W-:-:S03]  /*4a1c0*/  FSETP.GT.AND P6, PT, |R0|, 8.50705917302346158658e+37, PT ;  /* 0x7e8000000000780b */ /* 0x008fc60003fc4200 */
[----:B------:R-:W3:Y:S10]  /*4a1d0*/  LDL.LU R0, [R1+0x22cc] ;  /* 0x0022cc0001007983 */ /* 0x000ef40000300800 */
[----:B--2---:R-:W-:-:S02]  /*4a1e0*/  @P6 FMUL R14, R14, 0.25 ;  /* 0x3e8000000e0e6820 */ /* 0x004fc40000400000 */
[----:B----4-:R-:W-:Y:S02]  /*4a1f0*/  @P6 FMUL R16, R16, 0.25 ;  /* 0x3e80000010106820 */ /* 0x010fe40000400000 */
[----:B------:R-:W-:Y:S02]  /*4a200*/  @P6 FMUL R28, R28, 0.25 ;  /* 0x3e8000001c1c6820 */ /* 0x000fe40000400000 */
[----:B------:R-:W-:Y:S02]  /*4a210*/  @P6 FMUL R17, R17, 0.25 ;  /* 0x3e80000011116820 */ /* 0x000fe40000400000 */
[----:B------:R-:W-:Y:S02]  /*4a220*/  @P6 FMUL R18, R18, 0.25 ;  /* 0x3e80000012126820 */ /* 0x000fe40000400000 */
[----:B------:R-:W-:Y:S02]  /*4a230*/  @P6 FMUL R19, R19, 0.25 ;  /* 0x3e80000013136820 */ /* 0x000fe40000400000 */
[----:B------:R-:W-:-:S02]  /*4a240*/  @P6 FMUL R20, R20, 0.25 ;  /* 0x3e80000014146820 */ /* 0x000fc40000400000 */
[----:B------:R-:W-:Y:S02]  /*4a250*/  @P6 FMUL R21, R21, 0.25 ;  /* 0x3e80000015156820 */ /* 0x000fe40000400000 */
        /* <DEDUP_REMOVED lines=8> */
[----:B------:R-:W-:-:S05]  /*4a2e0*/  @P6 FMUL R3, R3, 0.25 ;  /* 0x3e80000003036820 */ /* 0x000fca0000400000 */
[----:B------:R0:W-:Y:S04]  /*4a2f0*/  STL [R1+0x88], R3 ;  /* 0x0000880301007387 */ /* 0x0001e80000100800 */
[----:B0-----:R-:W2:Y:S04]  /*4a300*/  LDL.LU R3, [R1+0x22c8] ;  /* 0x0022c80001037983 */ /* 0x001ea80000300800 */
[----:B------:R0:W-:Y:S04]  /*4a310*/  STL [R1+0x84], R15 ;  /* 0x0000840f01007387 */ /* 0x0001e80000100800 */
[----:B0-----:R-:W4:Y:S04]  /*4a320*/  LDL.LU R15, [R1+0x22c4] ;  /* 0x0022c400010f7983 */ /* 0x001f280000300800 */
        /* <DEDUP_REMOVED lines=14> */
[----:B------:R0:W-:Y:S04]  /*4a410*/  STL [R1+0x2298], R28 ;  /* 0x0022981c01007387 */ /* 0x0001e80000100800 */
[----:B------:R-:W-:Y:S04]  /*4a420*/  STL [R1+0xc8], R14 ;  /* 0x0000c80e01007387 */ /* 0x000fe80000100800 */
[----:B0-----:R-:W2:Y:S01]  /*4a430*/  LDL R28, [R1+0xd4] ;  /* 0x0000d400011c7983 */ /* 0x001ea20000100800 */
[----:B------:R-:W-:-:S02]  /*4a440*/  @P6 FMUL R2, R2, 0.25 ;  /* 0x3e80000002026820 */ /* 0x000fc40000400000 */
[----:B------:R-:W-:Y:S02]  /*4a450*/  @P6 FMUL R13, R13, 0.25 ;  /* 0x3e8000000d0d6820 */ /* 0x000fe40000400000 */
[----:B------:R-:W-:Y:S01]  /*4a460*/  @P6 FMUL R12, R12, 0.25 ;  /* 0x3e8000000c0c6820 */ /* 0x000fe20000400000 */
[----:B------:R-:W-:Y:S04]  /*4a470*/  STL [R1+0xcc], R2 ;  /* 0x0000cc0201007387 */ /* 0x000fe80000100800 */
[----:B------:R-:W-:Y:S04]  /*4a480*/  STL [R1+0xd0], R13 ;  /* 0x0000d00d01007387 */ /* 0x000fe80000100800 */
[----:B------:R-:W-:Y:S01]  /*4a490*/  STL [R1+0x21a4], R2 ;  /* 0x0021a40201007387 */ /* 0x000fe20000100800 */
[----:B--2---:R-:W-:-:S05]  /*4a4a0*/  @P6 FMUL R28, R28, 0.25 ;  /* 0x3e8000001c1c6820 */ /* 0x004fca0000400000 */
[----:B------:R-:W-:Y:S04]  /*4a4b0*/  @P6 STL [R1+0xd4], R28 ;  /* 0x0000d41c01006387 */ /* 0x000fe80000100800 */
[----:B------:R-:W-:Y:S04]  /*4a4c0*/  STL [R1+0xd8], R12 ;  /* 0x0000d80c01007387 */ /* 0x000fe80000100800 */
[----:B------:R0:W-:Y:S04]  /*4a4d0*/  STL [R1+0x229c], R28 ;  /* 0x00229c1c01007387 */ /* 0x0001e80000100800 */
[----:B0-----:R-:W2:Y:S01]  /*4a4e0*/  LDL R28, [R1+0xe0] ;  /* 0x0000e000011c7983 */ /* 0x001ea20000100800 */
[----:B------:R-:W-:-:S02]  /*4a4f0*/  @P6 FMUL R11, R11, 0.25 ;  /* 0x3e8000000b0b6820 */ /* 0x000fc40000400000 */
[----:B------:R-:W-:Y:S02]  /*4a500*/  @P6 FMUL R10, R10, 0.25 ;  /* 0x3e8000000a0a6820 */ /* 0x000fe40000400000 */
[----:B------:R-:W-:Y:S01]  /*4a510*/  @P6 FMUL R9, R9, 0.25 ;  /* 0x3e80000009096820 */ /* 0x000fe20000400000 */
[----:B------:R-:W-:Y:S01]  /*4a520*/  STL [R1+0xdc], R11 ;  /* 0x0000dc0b01007387 */ /* 0x000fe20000100800 */
[----:B--2---:R-:W-:-:S05]  /*4a530*/  @P6 FMUL R28, R28, 0.25 ;  /* 0x3e8000001c1c6820 */ /* 0x004fca0000400000 */
[----:B------:R-:W-:Y:S04]  /*4a540*/  @P6 STL [R1+0xe0], R28 ;  /* 0x0000e01c01006387 */ /* 0x000fe80000100800 */
[----:B------:R-:W-:Y:S04]  /*4a550*/  STL [R1+0xe4], R10 ;  /* 0x0000e40a01007387 */ /* 0x000fe80000100800 */
[----:B------:R0:W-:Y:S04]  /*4a560*/  STL [R1+0x22a0], R28 ;  /* 0x0022a01c01007387 */ /* 0x0001e80000100800 */
[----:B------:R-:W-:Y:S04]  /*4a570*/  STL [R1+0xe8], R9 ;  /* 0x0000e80901007387 */ /* 0x000fe80000100800 */
[----:B0-----:R-:W2:Y:S01]  /*4a580*/  LDL R28, [R1+0xf4] ;  /* 0x0000f400011c7983 */ /* 0x001ea20000100800 */
[----:B------:R-:W-:-:S02]  /*4a590*/  @P6 FMUL R8, R8, 0.25 ;  /* 0x3e80000008086820 */ /* 0x000fc40000400000 */
[----:B------:R-:W-:Y:S02]  /*4a5a0*/  @P6 FMUL R7, R7, 0.25 ;  /* 0x3e80000007076820 */ /* 0x000fe40000400000 */
[----:B------:R-:W-:Y:S01]  /*4a5b0*/  @P6 FMUL R6, R6, 0.25 ;  /* 0x3e80000006066820 */ /* 0x000fe20000400000 */
[----:B------:R-:W-:Y:S01]  /*4a5c0*/  STL [R1+0xec], R8 ;  /* 0x0000ec0801007387 */ /* 0x000fe20000100800 */
[----:B------:R-:W-:Y:S02]  /*4a5d0*/  @P6 FMUL R5, R5, 0.25 ;  /* 0x3e80000005056820 */ /* 0x000fe40000400000 */
[----:B------:R-:W-:Y:S01]  /*4a5e0*/  @P6 FMUL R4, R4, 0.25 ;  /* 0x3e80000004046820 */ /* 0x000fe20000400000 */
[----:B------:R-:W-:Y:S01]  /*4a5f0*/  STL [R1+0xf0], R7 ;  /* 0x0000f00701007387 */ /* 0x000fe20000100800 */
[----:B--2---:R-:W-:-:S05]  /*4a600*/  @P6 FMUL R28, R28, 0.25 ;  /* 0x3e8000001c1c6820 */ /* 0x004fca0000400000 */
[----:B------:R-:W-:Y:S04]  /*4a610*/  @P6 STL [R1+0xf4], R28 ;  /* 0x0000f41c01006387 */ /* 0x000fe80000100800 */
[----:B------:R-:W-:Y:S04]  /*4a620*/  STL [R1+0xf8], R6 ;  /* 0x0000f80601007387 */ /* 0x000fe80000100800 */
[----:B------:R0:W-:Y:S04]  /*4a630*/  STL [R1+0x22a4], R28 ;  /* 0x0022a41c01007387 */ /* 0x0001e80000100800 */
[----:B------:R1:W-:Y:S04]  /*4a640*/  STL [R1+0xfc], R5 ;  /* 0x0000fc0501007387 */ /* 0x0003e80000100800 */
[----:B0-----:R-:W2:Y:S04]  /*4a650*/  LDL R28, [R1+0x118] ;  /* 0x00011800011c7983 */ /* 0x001ea80000100800 */
[----:B------:R0:W-:Y:S04]  /*4a660*/  STL [R1+0x100], R4 ;  /* 0x0001000401007387 */ /* 0x0001e80000100800 */
[----:B-1----:R-:W2:Y:S01]  /*4a670*/  LDL.LU R5, [R1+0x4d8] ;  /* 0x0004d80001057983 */ /* 0x002ea20000300800 */
[----:B---3--:R-:W-:-:S05]  /*4a680*/  @P6 FMUL R0, R0, 0.25 ;  /* 0x3e80000000006820 */ /* 0x008fca0000400000 */
[----:B------:R-:W-:Y:S04]  /*4a690*/  STL [R1+0x108], R0 ;  /* 0x0001080001007387 */ /* 0x000fe80000100800 */
[----:B--2---:R-:W-:Y:S04]  /*4a6a0*/  STL [R1+0x22a8], R5 ;  /* 0x0022a80501007387 */ /* 0x004fe80000100800 */
[----:B------:R-:W2:Y:S01]  /*4a6b0*/  LDL.LU R6, [R1+0x4dc] ;  /* 0x0004dc0001067983 */ /* 0x000ea20000300800 */
[C---:B------:R-:W-:Y:S01]  /*4a6c0*/  FSETP.GEU.AND P5, PT, |R28|.reuse, 1.175494350822287508e-38, PT ;  /* 0x008000001c00780b */ /* 0x040fe20003fae200 */
[----:B------:R-:W-:-:S02]  /*4a6d0*/  @P6 FMUL R28, R28, 0.25 ;  /* 0x3e8000001c1c6820 */ /* 0x000fc40000400000 */
[----:B--2---:R-:W-:Y:S04]  /*4a6e0*/  STL [R1+0x22ac], R6 ;  /* 0x0022ac0601007387 */ /* 0x004fe80000100800 */
[----:B0-----:R-:W2:Y:S04]  /*4a6f0*/  LDL.LU R4, [R1+0x4c8] ;  /* 0x0004c80001047983 */ /* 0x001ea80000300800 */
[----:B--2---:R-:W-:Y:S04]  /*4a700*/  STL [R1+0x22b0], R4 ;  /* 0x0022b00401007387 */ /* 0x004fe80000100800 */
[----:B------:R-:W-:Y:S04]  /*4a710*/  @P6 STL [R1+0x118], R28 ;  /* 0x0001181c01006387 */ /* 0x000fe80000100800 */
[----:B------:R-:W-:Y:S04]  /*4a720*/  STL [R1+0x22b4], R28 ;  /* 0x0022b41c01007387 */ /* 0x000fe80000100800 */
[----:B------:R-:W2:Y:S04]  /*4a730*/  LDL.LU R7, [R1+0x4cc] ;  /* 0x0004cc0001077983 */ /* 0x000ea80000300800 */
[----:B--2---:R-:W-:Y:S04]  /*4a740*/  STL [R1+0x22b8], R7 ;  /* 0x0022b80701007387 */ /* 0x004fe80000100800 */
[----:B------:R-:W2:Y:S04]  /*4a750*/  LDL.LU R12, [R1+0x4b8] ;  /* 0x0004b800010c7983 */ /* 0x000ea80000300800 */
[----:B--2---:R-:W-:Y:S04]  /*4a760*/  STL [R1+0x22bc], R12 ;  /* 0x0022bc0c01007387 */ /* 0x004fe80000100800 */
[----:B------:R-:W2:Y:S01]  /*4a770*/  LDL.LU R16, [R1+0x4bc] ;  /* 0x0004bc0001107983 */ /* 0x000ea20000300800 */
[----:B------:R-:W-:-:S03]  /*4a780*/  IMAD.MOV.U32 R2, RZ, RZ, R3 ;  /* 0x000000ffff027224 */ /* 0x000fc600078e0003 */
[----:B--2---:R0:W-:Y:S04]  /*4a790*/  STL [R1+0x22c0], R16 ;  /* 0x0022c01001007387 */ /* 0x0041e80000100800 */
[----:B------:R-:W2:Y:S04]  /*4a7a0*/  LDL.LU R17, [R1+0x4a8] ;  /* 0x0004a80001117983 */ /* 0x000ea80000300800 */
[----:B------:R-:W3:Y:S04]  /*4a7b0*/  LDL.LU R18, [R1+0x4ac] ;  /* 0x0004ac0001127983 */ /* 0x000ee80000300800 */
        /* <DEDUP_REMOVED lines=15> */
[----:B------:R-:W3:Y:S04]  /*4a8b0*/  LDL.LU R11, [R1+0x43c] ;  /* 0x00043c00010b7983 */ /* 0x000ee80000300800 */
[----:B------:R-:W3:Y:S04]  /*4a8c0*/  LDL.LU R3, [R1+0x428] ;  /* 0x0004280001037983 */ /* 0x000ee80000300800 */
[----:B0-----:R-:W3:Y:S04]  /*4a8d0*/  LDL.LU R16, [R1+0x42c] ;  /* 0x00042c0001107983 */ /* 0x001ee80000300800 */
[----:B------:R-:W3:Y:S04]  /*4a8e0*/  LDL.LU R12, [R1+0x418] ;  /* 0x00041800010c7983 */ /* 0x000ee80000300800 */
[----:B------:R-:W3:Y:S04]  /*4a8f0*/  LDL.LU R7, [R1+0x41c] ;  /* 0x00041c0001077983 */ /* 0x000ee80000300800 */
[----:B------:R-:W3:Y:S04]  /*4a900*/  LDL.LU R28, [R1+0x408] ;  /* 0x00040800011c7983 */ /* 0x000ee80000300800 */
[----:B------:R-:W3:Y:S04]  /*4a910*/  LDL.LU R4, [R1+0x40c] ;  /* 0x00040c0001047983 */ /* 0x000ee80000300800 */
[----:B------:R-:W3:Y:S04]  /*4a920*/  LDL.LU R6, [R1+0x2e8] ;  /* 0x0002e80001067983 */ /* 0x000ee80000300800 */
[----:B------:R-:W3:Y:S01]  /*4a930*/  LDL.LU R5, [R1+0x2ec] ;  /* 0x0002ec0001057983 */ /* 0x000ee20000300800 */
[----:B----4-:R-:W-:-:S03]  /*4a940*/  FSETP.GT.AND P0, PT, |R15|, 8.50705917302346158658e+37, PT ;  /* 0x7e8000000f00780b */ /* 0x010fc60003f04200 */
[----:B------:R-:W4:Y:S10]  /*4a950*/  LDL R0, [R1+0x264] ;  /* 0x0002640001007983 */ /* 0x000f340000100800 */
[----:B--2---:R-:W-:-:S02]  /*4a960*/  @P0 FMUL R10, R10, 0.25 ;  /* 0x3e8000000a0a0820 */ /* 0x004fc40000400000 */
[----:B---3--:R-:W-:Y:S02]  /*4a970*/  @P0 FMUL R11, R11, 0.25 ;  /* 0x3e8000000b0b0820 */ /* 0x008fe40000400000 */
[----:B------:R-:W-:Y:S02]  /*4a980*/  @P0 FMUL R3, R3, 0.25 ;  /* 0x3e80000003030820 */ /* 0x000fe40000400000 */
[----:B------:R-:W-:Y:S02]  /*4a990*/  @P0 FMUL R16, R16, 0.25 ;  /* 0x3e80000010100820 */ /* 0x000fe40000400000 */
[----:B------:R-:W-:Y:S02]  /*4a9a0*/  @P0 FMUL R12, R12, 0.25 ;  /* 0x3e8000000c0c0820 */ /* 0x000fe40000400000 */
[----:B------:R-:W-:Y:S02]  /*4a9b0*/  @P0 FMUL R7, R7, 0.25 ;  /* 0x3e80000007070820 */ /* 0x000fe40000400000 */
[----:B------:R-:W-:-:S02]  /*4a9c0*/  @P0 FMUL R28, R28, 0.25 ;  /* 0x3e8000001c1c0820 */ /* 0x000fc40000400000 */
[----:B------:R-:W-:Y:S02]  /*4a9d0*/  @P0 FMUL R4, R4, 0.25 ;  /* 0x3e80000004040820 */ /* 0x000fe40000400000 */
[----:B------:R-:W-:Y:S02]  /*4a9e0*/  @P0 FMUL R6, R6, 0.25 ;  /* 0x3e80000006060820 */ /* 0x000fe40000400000 */
[----:B------:R-:W-:-:S05]  /*4a9f0*/  @P0 FMUL R5, R5, 0.25 ;  /* 0x3e80000005050820 */ /* 0x000fca0000400000 */
[----:B------:R-:W-:Y:S04]  /*4aa00*/  STL [R1+0x70], R5 ;  /* 0x0000700501007387 */ /* 0x000fe80000100800 */
[----:B------:R-:W-:Y:S04]  /*4aa10*/  STL [R1+0x6c], R6 ;  /* 0x00006c0601007387 */ /* 0x000fe80000100800 */
[----:B------:R-:W-:Y:S04]  /*4aa20*/  STL [R1+0x68], R4 ;  /* 0x0000680401007387 */ /* 0x000fe80000100800 */
[----:B------:R-:W-:Y:S04]  /*4aa30*/  STL [R1+0x64], R28 ;  /* 0x0000641c01007387 */ /* 0x000fe80000100800 */
[----:B------:R0:W-:Y:S04]  /*4aa40*/  STL [R1+0x58], R16 ;  /* 0x0000581001007387 */ /* 0x0001e80000100800 */
[----:B0-----:R-:W2:Y:S04]  /*4aa50*/  LDL.LU R16, [R1+0x22c0] ;  /* 0x0022c00001107983 */ /* 0x001ea80000300800 */
[----:B------:R-:W-:Y:S04]  /*4aa60*/  STL [R1+0x60], R7 ;  /* 0x0000600701007387 */ /* 0x000fe80000100800 */
[----:B------:R-:W-:Y:S04]  /*4aa70*/  STL [R1+0x5c], R12 ;  /* 0x00005c0c01007387 */ /* 0x000fe80000100800 */
[----:B------:R0:W-:Y:S02]  /*4aa80*/  STL [R1+0x2018], R3 ;  /* 0x0020180301007387 */ /* 0x0001e40000100800 */
[----:B0-----:R-:W-:-:S02]  /*4aa90*/  MOV R3, R12 ;  /* 0x0000000c00037202 */ /* 0x001fc40000000f00 */
[----:B------:R-:W3:Y:S04]  /*4aaa0*/  LDL.LU R12, [R1+0x22bc] ;  /* 0x0022bc00010c7983 */ /* 0x000ee80000300800 */
[----:B------:R0:W-:Y:S02]  /*4aab0*/  STL [R1+0x201c], R11 ;  /* 0x00201c0b01007387 */ /* 0x0001e40000100800 */
[----:B0-----:R-:W-:Y:S02]  /*4aac0*/  IMAD.MOV.U32 R11, RZ, RZ, R7 ;  /* 0x000000ffff0b7224 */ /* 0x001fe400078e0007 */
[----:B------:R-:W2:Y:S04]  /*4aad0*/  LDL.LU R7, [R1+0x22b8] ;  /* 0x0022b80001077983 */ /* 0x000ea80000300800 */
[----:B------:R0:W-:Y:S02]  /*4aae0*/  STL [R1+0x2020], R10 ;  /* 0x0020200a01007387 */ /* 0x0001e40000100800 */
[----:B0-----:R-:W-:-:S02]  /*4aaf0*/  MOV R10, R28 ;  /* 0x0000001c000a7202 */ /* 0x001fc40000000f00 */
[----:B------:R-:W2:Y:S01]  /*4ab00*/  LDL.LU R28, [R1+0x22b4] ;  /* 0x0022b400011c7983 */ /* 0x000ea20000300800 */
[----:B------:R-:W-:Y:S02]  /*4ab10*/  @P0 FMUL R9, R9, 0.25 ;  /* 0x3e80000009090820 */ /* 0x000fe40000400000 */
[----:B------:R-:W-:Y:S02]  /*4ab20*/  @P0 FMUL R8, R8, 0.25 ;  /* 0x3e80000008080820 */ /* 0x000fe40000400000 */
[----:B------:R-:W-:Y:S01]  /*4ab30*/  @P0 FMUL R13, R13, 0.25 ;  /* 0x3e8000000d0d0820 */ /* 0x000fe20000400000 */
[----:B------:R0:W-:Y:S01]  /*4ab40*/  STL [R1+0x2024], R9 ;  /* 0x0020240901007387 */ /* 0x0001e20000100800 */
[----:B------:R-:W-:Y:S02]  /*4ab50*/  @P0 FMUL R14, R14, 0.25 ;  /* 0x3e8000000e0e0820 */ /* 0x000fe40000400000 */
[----:B0-----:R-:W-:Y:S02]  /*4ab60*/  IMAD.MOV.U32 R9, RZ, RZ, R4 ;  /* 0x000000ffff097224 */ /* 0x001fe400078e0004 */
[----:B------:R-:W3:Y:S04]  /*4ab70*/  LDL.LU R4, [R1+0x22b0] ;  /* 0x0022b00001047983 */ /* 0x000ee80000300800 */
[----:B------:R0:W-:Y:S02]  /*4ab80*/  STL [R1+0x2028], R8 ;  /* 0x0020280801007387 */ /* 0x0001e40000100800 */
[----:B0-----:R-:W-:-:S02]  /*4ab90*/  MOV R8, R6 ;  /* 0x0000000600087202 */ /* 0x001fc40000000f00 */
[----:B------:R-:W3:Y:S04]  /*4aba0*/  LDL.LU R6, [R1+0x22ac] ;  /* 0x0022ac0001067983 */ /* 0x000ee80000300800 */
[----:B------:R0:W-:Y:S02]  /*4abb0*/  STL [R1+0x202c], R13 ;  /* 0x00202c0d01007387 */ /* 0x0001e40000100800 */
[----:B0-----:R-:W-:Y:S02]  /*4abc0*/  IMAD.MOV.U32 R13, RZ, RZ, R5 ;  /* 0x000000ffff0d7224 */ /* 0x001fe400078e0005 */
[----:B------:R-:W3:Y:S04]  /*4abd0*/  LDL.LU R5, [R1+0x22a8] ;  /* 0x0022a80001057983 */ /* 0x000ee80000300800 */
[----:B------:R2:W-:Y:S02]  /*4abe0*/  STL [R1+0x2030], R14 ;  /* 0x0020300e01007387 */ /* 0x0005e40000100800 */
[----:B--2---:R-:W-:-:S02]  /*4abf0*/  MOV R14, R28 ;  /* 0x0000001c000e7202 */ /* 0x004fc40000000f00 */
[----:B------:R-:W2:Y:S01]  /*4ac00*/  LDL.LU R28, [R1+0x22a4] ;  /* 0x0022a400011c7983 */ /* 0x000ea20000300800 */
[----:B------:R-:W-:Y:S02]  /*4ac10*/  @P0 FMUL R29, R29, 0.25 ;  /* 0x3e8000001d1d0820 */ /* 0x000fe40000400000 */
[----:B------:R-:W-:Y:S02]  /*4ac20*/  @P0 FMUL R27, R27, 0.25 ;  /* 0x3e8000001b1b0820 */ /* 0x000fe40000400000 */
[----:B------:R-:W-:Y:S01]  /*4ac30*/  @P0 FMUL R26, R26, 0.25 ;  /* 0x3e8000001a1a0820 */ /* 0x000fe20000400000 */
[----:B------:R0:W-:Y:S01]  /*4ac40*/  STL [R1+0x2034], R29 ;  /* 0x0020341d01007387 */ /* 0x0001e20000100800 */
[----:B------:R-:W-:-:S03]  /*4ac50*/  @P0 FMUL R25, R25, 0.25 ;  /* 0x3e80000019190820 */ /* 0x000fc60000400000 */
[----:B0-----:R-:W3:Y:S04]  /*4ac60*/  LDL R29, [R1+0x100] ;  /* 0x00010000011d7983 */ /* 0x001ee80000100800 */
[----:B------:R0:W-:Y:S04]  /*4ac70*/  STL [R1+0x2038], R27 ;  /* 0x0020381b01007387 */ /* 0x0001e80000100800 */
[----:B0-----:R-:W3:Y:S04]  /*4ac80*/  LDL R27, [R1+0xfc] ;  /* 0x0000fc00011b7983 */ /* 0x001ee80000100800 */
[----:B------:R0:W-:Y:S04]  /*4ac90*/  STL [R1+0x203c], R26 ;  /* 0x00203c1a01007387 */ /* 0x0001e80000100800 */
[----:B0-----:R-:W3:Y:S04]  /*4aca0*/  LDL R26, [R1+0xf8] ;  /* 0x0000f800011a7983 */ /* 0x001ee80000100800 */
[----:B------:R2:W-:Y:S02]  /*4acb0*/  STL [R1+0x2040], R25 ;  /* 0x0020401901007387 */ /* 0x0005e40000100800 */
[----:B--2---:R-:W-:-:S02]  /*4acc0*/  IMAD.MOV.U32 R25, RZ, RZ, R28 ;  /* 0x000000ffff197224 */ /* 0x004fc400078e001c */
[----:B------:R-:W2:Y:S01]  /*4acd0*/  LDL.LU R28, [R1+0x22a0] ;  /* 0x0022a000011c7983 */ /* 0x000ea20000300800 */
[----:B------:R-:W-:Y:S02]  /*4ace0*/  @P0 FMUL R24, R24, 0.25 ;  /* 0x3e80000018180820 */ /* 0x000fe40000400000 */
[----:B------:R-:W-:Y:S02]  /*4acf0*/  @P0 FMUL R23, R23, 0.25 ;  /* 0x3e80000017170820 */ /* 0x000fe40000400000 */
[----:B------:R-:W-:Y:S01]  /*4ad00*/  @P0 FMUL R22, R22, 0.25 ;  /* 0x3e80000016160820 */ /* 0x000fe20000400000 */
[----:B------:R0:W-:Y:S01]  /*4ad10*/  STL [R1+0x2044], R24 ;  /* 0x0020441801007387 */ /* 0x0001e20000100800 */
[----:B------:R-:W-:Y:S02]  /*4ad20*/  @P0 FMUL R21, R21, 0.25 ;  /* 0x3e80000015150820 */ /* 0x000fe40000400000 */
[----:B------:R-:W-:Y:S02]  /*4ad30*/  @P0 FMUL R20, R20, 0.25 ;  /* 0x3e80000014140820 */ /* 0x000fe40000400000 */
[----:B------:R-:W-:Y:S01]  /*4ad40*/  @P0 FMUL R19, R19, 0.25 ;  /* 0x3e80000013130820 */ /* 0x000fe20000400000 */
[----:B0-----:R-:W3:Y:S04]  /*4ad50*/  LDL R24, [R1+0xf0] ;  /* 0x0000f00001187983 */ /* 0x001ee80000100800 */
[----:B------:R0:W-:Y:S04]  /*4ad60*/  STL [R1+0x2048], R23 ;  /* 0x0020481701007387 */ /* 0x0001e80000100800 */
[----:B0-----:R-:W3:Y:S04]  /*4ad70*/  LDL R23, [R1+0xec] ;  /* 0x0000ec0001177983 */ /* 0x001ee80000100800 */
[----:B------:R0:W-:Y:S04]  /*4ad80*/  STL [R1+0x204c], R22 ;  /* 0x00204c1601007387 */ /* 0x0001e80000100800 */
[----:B0-----:R-:W3:Y:S04]  /*4ad90*/  LDL R22, [R1+0xe8] ;  /* 0x0000e80001167983 */ /* 0x001ee80000100800 */
[----:B------:R0:W-:Y:S04]  /*4ada0*/  STL [R1+0x2050], R21 ;  /* 0x0020501501007387 */ /* 0x0001e80000100800 */
[----:B0-----:R-:W3:Y:S04]  /*4adb0*/  LDL R21, [R1+0xe4] ;  /* 0x0000e40001157983 */ /* 0x001ee80000100800 */
[----:B------:R2:W-:Y:S02]  /*4adc0*/  STL [R1+0x2054], R20 ;  /* 0x0020541401007387 */ /* 0x0005e40000100800 */
[----:B--2---:R-:W-:-:S02]  /*4add0*/  MOV R20, R28 ;  /* 0x0000001c00147202 */ /* 0x004fc40000000f00 */
[----:B------:R-:W2:Y:S04]  /*4ade0*/  LDL.LU R28, [R1+0x229c] ;  /* 0x00229c00011c7983 */ /* 0x000ea80000300800 */
[----:B------:R0:W-:Y:S04]  /*4adf0*/  STL [R1+0x2058], R19 ;  /* 0x0020581301007387 */ /* 0x0001e80000100800 */
[----:B0-----:R-:W2:Y:S01]  /*4ae00*/  LDL R19, [R1+0xdc] ;  /* 0x0000dc0001137983 */ /* 0x001ea20000100800 */
[----:B------:R-:W-:Y:S02]  /*4ae10*/  @P0 FMUL R18, R18, 0.25 ;  /* 0x3e80000012120820 */ /* 0x000fe40000400000 */
[----:B------:R-:W-:-:S02]  /*4ae20*/  @P0 FMUL R17, R17, 0.25 ;  /* 0x3e80000011110820 */ /* 0x000fc40000400000 */
[----:B------:R-:W-:Y:S01]  /*4ae30*/  @P0 FMUL R16, R16, 0.25 ;  /* 0x3e80000010100820 */ /* 0x000fe20000400000 */
[----:B--2---:R0:W-:Y:S04]  /*4ae40*/  STL [R1+0x228c], R19 ;  /* 0x00228c1301007387 */ /* 0x0041e80000100800 */
[----:B0-----:R-:W2:Y:S04]  /*4ae50*/  LDL R19, [R1+0xb8] ;  /* 0x0000b80001137983 */ /* 0x001ea80000100800 */
[----:B------:R0:W-:Y:S04]  /*4ae60*/  STL [R1+0x205c], R18 ;  /* 0x00205c1201007387 */ /* 0x0001e80000100800 */
[----:B0-----:R-:W2:Y:S04]  /*4ae70*/  LDL R18, [R1+0xd8] ;  /* 0x0000d80001127983 */ /* 0x001ea80000100800 */
[----:B------:R0:W-:Y:S02]  /*4ae80*/  STL [R1+0x2060], R17 ;  /* 0x0020601101007387 */ /* 0x0001e40000100800 */
[----:B0-----:R-:W-:-:S02]  /*4ae90*/  IMAD.MOV.U32 R17, RZ, RZ, R28 ;  /* 0x000000ffff117224 */ /* 0x001fc400078e001c */
[----:B------:R-:W2:Y:S04]  /*4aea0*/  LDL.LU R28, [R1+0x2298] ;  /* 0x00229800011c7983 */ /* 0x000ea80000300800 */
[----:B------:R0:W-:Y:S04]  /*4aeb0*/  STL [R1+0x2064], R16 ;  /* 0x0020641001007387 */ /* 0x0001e80000100800 */
[----:B0-----:R-:W2:Y:S01]  /*4aec0*/  LDL R16, [R1+0xd0] ;  /* 0x0000d00001107983 */ /* 0x001ea20000100800 */
[----:B---3--:R-:W-:Y:S02]  /*4aed0*/  @P0 FMUL R12, R12, 0.25 ;  /* 0x3e8000000c0c0820 */ /* 0x008fe40000400000 */
[----:B------:R-:W-:-:S02]  /*4aee0*/  @P0 FMUL R7, R7, 0.25 ;  /* 0x3e80000007070820 */ /* 0x000fc40000400000 */
[----:B------:R-:W-:Y:S01]  /*4aef0*/  @P0 FMUL R4, R4, 0.25 ;  /* 0x3e80000004040820 */ /* 0x000fe20000400000 */
[----:B--2---:R0:W-:Y:S04]  /*4af00*/  STL [R1+0x2290], R16 ;  /* 0x0022901001007387 */ /* 0x0041e80000100800 */
[----:B0-----:R-:W2:Y:S04]  /*4af10*/  LDL R16, [R1+0xc8] ;  /* 0x0000c80001107983 */ /* 0x001ea80000100800 */
[----:B------:R0:W-:Y:S02]  /*4af20*/  STL [R1+0x2068], R12 ;  /* 0x0020680c01007387 */ /* 0x0001e40000100800 */
[----:B0-----:R-:W-:-:S02]  /*4af30*/  MOV R12, R28 ;  /* 0x0000001c000c7202 */ /* 0x001fc40000000f00 */
[----:B------:R-:W3:Y:S01]  /*4af40*/  LDL.LU R28, [R1+0x2294] ;  /* 0x00229400011c7983 */ /* 0x000ee20000300800 */
[----:B------:R-:W-:Y:S01]  /*4af50*/  @P0 FMUL R6, R6, 0.25 ;  /* 0x3e80000006060820 */ /* 0x000fe20000400000 */
[----:B------:R-:W-:Y:S01]  /*4af60*/  FSETP.GEU.AND P6, PT, |R15|, 1.175494350822287508e-38, PT ;  /* 0x008000000f00780b */ /* 0x000fe20003fce200 */
[----:B------:R-:W-:Y:S01]  /*4af70*/  @P0 FMUL R5, R5, 0.25 ;  /* 0x3e80000005050820 */ /* 0x000fe20000400000 */
[----:B------:R-:W-:Y:S01]  /*4af80*/  STL [R1+0x206c], R7 ;  /* 0x00206c0701007387 */ /* 0x000fe20000100800 */
[----:B------:R-:W-:-:S03]  /*4af90*/  @P0 FMUL R15, R15, 0.25 ;  /* 0x3e8000000f0f0820 */ /* 0x000fc60000400000 */
[----:B------:R0:W-:Y:S02]  /*4afa0*/  STL [R1+0x2070], R4 ;  /* 0x0020700401007387 */ /* 0x0001e40000100800 */
[----:B0-----:R-:W-:Y:S02]  /*4afb0*/  MOV R4, R19 ;  /* 0x0000001300047202 */ /* 0x001fe40000000f00 */
[----:B------:R-:W4:Y:S01]  /*4afc0*/  LDL R19, [R1+0x348] ;  /* 0x0003480001137983 */ /* 0x000f220000100800 */
[----:B--2---:R-:W-:-:S03]  /*4afd0*/  IMAD.MOV.U32 R7, RZ, RZ, R16 ;  /* 0x000000ffff077224 */ /* 0x004fc600078e0010 */
[----:B------:R-:W2:Y:S04]  /*4afe0*/  LDL R16, [R1+0x344] ;  /* 0x0003440001107983 */ /* 0x000ea80000100800 */
[----:B------:R0:W-:Y:S04]  /*4aff0*/  STL [R1+0x2074], R6 ;  /* 0x0020740601007387 */ /* 0x0001e80000100800 */
[----:B0-----:R-:W2:Y:S04]  /*4b000*/  LDL R6, [R1+0xbc] ;  /* 0x0000bc0001067983 */ /* 0x001ea80000100800 */
[----:B------:R0:W-:Y:S01]  /*4b010*/  STL [R1+0x2078], R5 ;  /* 0x0020780501007387 */ /* 0x0001e20000100800 */
[----:B---3--:R-:W-:-:S03]  /*4b020*/  LOP3.LUT P0, RZ, R28, 0x800, RZ, 0xc0, !PT ;  /* 0x000008001cff7812 */ /* 0x008fc6000780c0ff */
[----:B0-----:R-:W3:Y:S04]  /*4b030*/  LDL R5, [R1+0xac] ;  /* 0x0000ac0001057983 */ /* 0x001ee80000100800 */
[----:B------:R0:W-:Y:S04]  /*4b040*/  STL [R1+0x207c], R15 ;  /* 0x00207c0f01007387 */ /* 0x0001e80000100800 */
[----:B0-----:R-:W3:Y:S04]  /*4b050*/  LDL.LU R15, [R1+0x108] ;  /* 0x00010800010f7983 */ /* 0x001ee80000300800 */
[----:B------:R0:W-:Y:S04]  /*4b060*/  STL [R1+0x2238], R28 ;  /* 0x0022381c01007387 */ /* 0x0001e80000100800 */
[----:B0-----:R-:W3:Y:S01]  /*4b070*/  LDL R28, [R1+0x34c] ;  /* 0x00034c00011c7983 */ /* 0x001ee20000100800 */
[----:B----4-:R-:W-:-:S02]  /*4b080*/  @!P0 FMUL R19, R19, 16777216 ;  /* 0x4b80000013138820 */ /* 0x010fc40000400000 */
[----:B--2---:R-:W-:-:S05]  /*4b090*/  @!P0 FMUL R16, R16, 16777216 ;  /* 0x4b80000010108820 */ /* 0x004fca0000400000 */
[----:B------:R0:W-:Y:S04]  /*4b0a0*/  @!P0 STL [R1+0x344], R16 ;  /* 0x0003441001008387 */ /* 0x0001e80000100800 */
[----:B0-----:R-:W2:Y:S04]  /*4b0b0*/  LDL.LU R16, [R1+0x2290] ;  /* 0x0022900001107983 */ /* 0x001ea80000300800 */
[----:B------:R0:W-:Y:S04]  /*4b0c0*/  @!P0 STL [R1+0x348], R19 ;  /* 0x0003481301008387 */ /* 0x0001e80000100800 */
[----:B0-----:R-:W4:Y:S01]  /*4b0d0*/  LDL.LU R19, [R1+0x228c] ;  /* 0x00228c0001137983 */ /* 0x001f220000300800 */
[----:B---3--:R-:W-:-:S05]  /*4b0e0*/  @!P0 FMUL R28, R28, 16777216 ;  /* 0x4b8000001c1c8820 */ /* 0x008fca0000400000 */
[----:B------:R0:W-:Y:S04]  /*4b0f0*/  @!P0 STL [R1+0x34c], R28 ;  /* 0x00034c1c01008387 */ /* 0x0001e80000100800 */
[----:B0-----:R-:W3:Y:S04]  /*4b100*/  LDL R28, [R1+0x358] ;  /* 0x00035800011c7983 */ /* 0x001ee80000100800 */
[----:B---3--:R0:W-:Y:S04]  /*4b110*/  STL [R1+0x2284], R28 ;  /* 0x0022841c01007387 */ /* 0x0081e80000100800 */
[----:B0-----:R-:W3:Y:S04]  /*4b120*/  LDL R28, [R1+0x354] ;  /* 0x00035400011c7983 */ /* 0x001ee80000100800 */
[----:B---3--:R0:W-:Y:S04]  /*4b130*/  STL [R1+0x2288], R28 ;  /* 0x0022881c01007387 */ /* 0x0081e80000100800 */
[----:B0-----:R-:W3:Y:S02]  /*4b140*/  LDL R28, [R1+0x350] ;  /* 0x00035000011c7983 */ /* 0x001ee40000100800 */
[----:B---3--:R-:W-:-:S05]  /*4b150*/  @!P0 FMUL R28, R28, 16777216 ;  /* 0x4b8000001c1c8820 */ /* 0x008fca0000400000 */
[----:B------:R0:W-:Y:S04]  /*4b160*/  @!P0 STL [R1+0x350], R28 ;  /* 0x0003501c01008387 */ /* 0x0001e80000100800 */
[----:B0-----:R-:W3:Y:S02]  /*4b170*/  LDL.LU R28, [R1+0x2288] ;  /* 0x00228800011c7983 */ /* 0x001ee40000300800 */
[----:B---3--:R-:W-:-:S05]  /*4b180*/  @!P0 FMUL R28, R28, 16777216 ;  /* 0x4b8000001c1c8820 */ /* 0x008fca0000400000 */
[----:B------:R0:W-:Y:S04]  /*4b190*/  @!P0 STL [R1+0x354], R28 ;  /* 0x0003541c01008387 */ /* 0x0001e80000100800 */
[----:B0-----:R-:W3:Y:S02]  /*4b1a0*/  LDL.LU R28, [R1+0x2284] ;  /* 0x00228400011c7983 */ /* 0x001ee40000300800 */
        /* <DEDUP_REMOVED lines=106> */
[----:B------:R1:W-:Y:S04]  /*4b850*/  STL [R1+0x2240], R2 ;  /* 0x0022400201007387 */ /* 0x0003e80000100800 */
[----:B0-----:R-:W3:Y:S04]  /*4b860*/  LDL R28, [R1+0x74] ;  /* 0x00007400011c7983 */ /* 0x001ee80000100800 */
[----:B-1----:R-:W2:Y:S04]  /*4b870*/  LDL R2, [R1+0x3bc] ;  /* 0x0003bc0001027983 */ /* 0x002ea80000100800 */
[----:B---3--:R0:W-:Y:S04]  /*4b880*/  STL [R1+0x223c], R28 ;  /* 0x00223c1c01007387 */ /* 0x0081e80000100800 */
[----:B0-----:R-:W3:Y:S01]  /*4b890*/  LDL R28, [R1+0x440] ;  /* 0x00044000011c7983 */ /* 0x001ee20000100800 */
[----:B--2---:R-:W-:-:S05]  /*4b8a0*/  @!P0 FMUL R2, R2, 16777216 ;  /* 0x4b80000002028820 */ /* 0x004fca0000400000 */
[----:B------:R0:W-:Y:S04]  /*4b8b0*/  @!P0 STL [R1+0x3bc], R2 ;  /* 0x0003bc0201008387 */ /* 0x0001e80000100800 */
[----:B0-----:R-:W2:Y:S01]  /*4b8c0*/  LDL.LU R2, [R1+0x2240] ;  /* 0x0022400001027983 */ /* 0x001ea20000300800 */
[----:B---3--:R-:W-:-:S05]  /*4b8d0*/  @!P0 FMUL R28, R28, 16777216 ;  /* 0x4b8000001c1c8820 */ /* 0x008fca0000400000 */
[----:B------:R0:W-:Y:S04]  /*4b8e0*/  @!P0 STL [R1+0x440], R28 ;  /* 0x0004401c01008387 */ /* 0x0001e80000100800 */
[----:B0-----:R-:W3:Y:S02]  /*4b8f0*/  LDL.LU R28, [R1+0x223c] ;  /* 0x00223c00011c7983 */ /* 0x001ee40000300800 */
[----:B---3--:R-:W-:-:S05]  /*4b900*/  @!P0 FMUL R28, R28, 16777216 ;  /* 0x4b8000001c1c8820 */ /* 0x008fca0000400000 */
[----:B------:R0:W-:Y:S04]  /*4b910*/  @!P0 STL [R1+0x74], R28 ;  /* 0x0000741c01008387 */ /* 0x0001e80000100800 */
[----:B0-----:R-:W3:Y:S04]  /*4b920*/  LDL.LU R28, [R1+0x2238] ;  /* 0x00223800011c7983 */ /* 0x001ee80000300800 */
[----:B------:R0:W-:Y:S04]  /*4b930*/  STL [R1+0x2230], R4 ;  /* 0x0022300401007387 */ /* 0x0001e80000100800 */
[----:B--2---:R1:W-:Y:S04]  /*4b940*/  STL [R1+0x2234], R2 ;  /* 0x0022340201007387 */ /* 0x0043e80000100800 */
[----:B0-----:R-:W2:Y:S04]  /*4b950*/  LDL R4, [R1+0x2a0] ;  /* 0x0002a00001047983 */ /* 0x001ea80000100800 */
[----:B-1----:R-:W4:Y:S01]  /*4b960*/  LDL R2, [R1+0x29c] ;  /* 0x00029c0001027983 */ /* 0x002f220000100800 */
[----:B---3--:R-:W-:-:S03]  /*4b970*/  LOP3.LUT P0, RZ, R28, 0x400, RZ, 0xc0, !PT ;  /* 0x000004001cff7812 */ /* 0x008fc6000780c0ff */
[----:B------:R0:W-:Y:S04]  /*4b980*/  STL [R1+0x21dc], R28 ;  /* 0x0021dc1c01007387 */ /* 0x0001e80000100800 */
[----:B0-----:R-:W3:Y:S01]  /*4b990*/  LDL R28, [R1+0x2a4] ;  /* 0x0002a400011c7983 */ /* 0x001ee20000100800 */
[----:B--2---:R-:W-:Y:S02]  /*4b9a0*/  @!P1 FMUL R4, R4, 16777216 ;  /* 0x4b80000004049820 */ /* 0x004fe40000400000 */
[----:B----4-:R-:W-:-:S05]  /*4b9b0*/  @!P1 FMUL R2, R2, 16777216 ;  /* 0x4b80000002029820 */ /* 0x010fca0000400000 */
        /* <DEDUP_REMOVED lines=122> */
[----:B------:R-:W-:Y:S04]  /*4c160*/  @!P1 STL [R1+0x338], R28 ;  /* 0x0003381c01009387 */ /* 0x000fe80000100800 */
[----:B------:R0:W-:Y:S04]  /*4c170*/  STL [R1+0x21e0], R11 ;  /* 0x0021e00b01007387 */ /* 0x0001e80000100800 */
[----:B0-----:R-:W3:Y:S04]  /*4c180*/  LDL R11, [R1+0x340] ;  /* 0x00034000010b7983 */ /* 0x001ee80000100800 */
[----:B---3--:R0:W-:Y:S04]  /*4c190*/  STL [R1+0x21e4], R11 ;  /* 0x0021e40b01007387 */ /* 0x0081e80000100800 */
[----:B------:R-:W3:Y:S04]  /*4c1a0*/  LDL R28, [R1+0x78] ;  /* 0x00007800011c7983 */ /* 0x000ee80000100800 */
[----:B0-----:R-:W2:Y:S02]  /*4c1b0*/  LDL R11, [R1+0x33c] ;  /* 0x00033c00010b7983 */ /* 0x001ea40000100800 */
[----:B--2---:R-:W-:-:S05]  /*4c1c0*/  @!P1 FMUL R11, R11, 16777216 ;  /* 0x4b8000000b0b9820 */ /* 0x004fca0000400000 */
[----:B------:R0:W-:Y:S04]  /*4c1d0*/  @!P1 STL [R1+0x33c], R11 ;  /* 0x00033c0b01009387 */ /* 0x0001e80000100800 */
[----:B0-----:R-:W2:Y:S01]  /*4c1e0*/  LDL.LU R11, [R1+0x21e4] ;  /* 0x0021e400010b7983 */ /* 0x001ea20000300800 */
[----:B---3--:R-:W-:Y:S02]  /*4c1f0*/  @!P1 FMUL R28, R28, 16777216 ;  /* 0x4b8000001c1c9820 */ /* 0x008fe40000400000 */
[----:B--2---:R-:W-:-:S05]  /*4c200*/  @!P1 FMUL R11, R11, 16777216 ;  /* 0x4b8000000b0b9820 */ /* 0x004fca0000400000 */
[----:B------:R0:W-:Y:S04]  /*4c210*/  @!P1 STL [R1+0x340], R11 ;  /* 0x0003400b01009387 */ /* 0x0001e80000100800 */
[----:B0-----:R-:W2:Y:S04]  /*4c220*/  LDL.LU R11, [R1+0x21e0] ;  /* 0x0021e000010b7983 */ /* 0x001ea80000300800 */
[----:B------:R0:W-:Y:S04]  /*4c230*/  @!P1 STL [R1+0x78], R28 ;  /* 0x0000781c01009387 */ /* 0x0001e80000100800 */
[----:B0-----:R-:W3:Y:S04]  /*4c240*/  LDL.LU R28, [R1+0x21dc] ;  /* 0x0021dc00011c7983 */ /* 0x001ee80000300800 */
[----:B------:R0:W-:Y:S04]  /*4c250*/  STL [R1+0x21d8], R9 ;  /* 0x0021d80901007387 */ /* 0x0001e80000100800 */
[----:B0-----:R-:W2:Y:S01]  /*4c260*/  LDL R9, [R1+0x21c] ;  /* 0x00021c0001097983 */ /* 0x001ea20000100800 */
[----:B---3--:R-:W-:-:S03]  /*4c270*/  LOP3.LUT P1, RZ, R28, 0x2, RZ, 0xc0, !PT ;  /* 0x000000021cff7812 */ /* 0x008fc6000782c0ff */
[----:B------:R0:W-:Y:S04]  /*4c280*/  STL [R1+0x2180], R28 ;  /* 0x0021801c01007387 */ /* 0x0001e80000100800 */
[----:B0-----:R-:W3:Y:S01]  /*4c290*/  LDL R28, [R1+0x220] ;  /* 0x00022000011c7983 */ /* 0x001ee20000100800 */
[----:B--2---:R-:W-:-:S05]  /*4c2a0*/  @!P2 FMUL R9, R9, 16777216 ;  /* 0x4b8000000909a820 */ /* 0x004fca0000400000 */
[----:B------:R0:W-:Y:S04]  /*4c2b0*/  @!P2 STL [R1+0x21c], R9 ;  /* 0x00021c090100a387 */ /* 0x0001e80000100800 */
[----:B0-----:R-:W2:Y:S01]  /*4c2c0*/  LDL.LU R9, [R1+0x21d8] ;  /* 0x0021d80001097983 */ /* 0x001ea20000300800 */
        /* <DEDUP_REMOVED lines=66> */
[----:B------:R-:W-:Y:S04]  /*4c6f0*/  @!P2 STL [R1+0x25c], R28 ;  /* 0x00025c1c0100a387 */ /* 0x000fe80000100800 */
[----:B------:R2:W-:Y:S02]  /*4c700*/  STL [R1+0x21ac], R14 ;  /* 0x0021ac0e01007387 */ /* 0x0005e40000100800 */
[----:B--2---:R-:W-:Y:S02]  /*4c710*/  IMAD.MOV.U32 R14, RZ, RZ, R2 ;  /* 0x000000ffff0e7224 */ /* 0x004fe400078e0002 */
[----:B------:R-:W2:Y:S02]  /*4c720*/  LDL R2, [R1+0x268] ;  /* 0x0002680001027983 */ /* 0x000ea40000100800 */
[----:B------:R-:W-:-:S02]  /*4c730*/  @!P2 FMUL R14, R14, 16777216 ;  /* 0x4b8000000e0ea820 */ /* 0x000fc40000400000 */
[----:B--2---:R0:W-:Y:S04]  /*4c740*/  STL [R1+0x21a8], R2 ;  /* 0x0021a80201007387 */ /* 0x0041e80000100800 */
[----:B------:R-:W2:Y:S01]  /*4c750*/  LDL R28, [R1+0x270] ;  /* 0x00027000011c7983 */ /* 0x000ea20000100800 */
[----:B0-----:R-:W-:-:S03]  /*4c760*/  MOV R2, R0 ;  /* 0x0000000000027202 */ /* 0x001fc60000000f00 */
[----:B------:R-:W3:Y:S02]  /*4c770*/  LDL R0, [R1+0x26c] ;  /* 0x00026c0001007983 */ /* 0x000ee40000100800 */
[----:B------:R-:W-:Y:S02]  /*4c780*/  @!P2 FMUL R2, R2, 16777216 ;  /* 0x4b8000000202a820 */ /* 0x000fe40000400000 */
[----:B------:R0:W-:Y:S04]  /*4c790*/  @!P2 STL [R1+0x260], R14 ;  /* 0x0002600e0100a387 */ /* 0x0001e80000100800 */
[----:B0-----:R-:W2:Y:S04]  /*4c7a0*/  LDL.LU R14, [R1+0x21ac] ;  /* 0x0021ac00010e7983 */ /* 0x001ea80000300800 */
[----:B------:R0:W-:Y:S04]  /*4c7b0*/  @!P2 STL [R1+0x264], R2 ;  /* 0x000264020100a387 */ /* 0x0001e80000100800 */
[----:B0-----:R-:W2:Y:S02]  /*4c7c0*/  LDL.LU R2, [R1+0x21a8] ;  /* 0x0021a80001027983 */ /* 0x001ea40000300800 */
[----:B--2---:R-:W-:-:S05]  /*4c7d0*/  @!P2 FMUL R2, R2, 16777216 ;  /* 0x4b8000000202a820 */ /* 0x004fca0000400000 */
[----:B------:R0:W-:Y:S04]  /*4c7e0*/  @!P2 STL [R1+0x268], R2 ;  /* 0x000268020100a387 */ /* 0x0001e80000100800 */
[----:B0-----:R-:W2:Y:S01]  /*4c7f0*/  LDL.LU R2, [R1+0x21a4] ;  /* 0x0021a40001027983 */ /* 0x001ea20000300800 */
[----:B---3--:R-:W-:Y:S02]  /*4c800*/  @!P2 FMUL R0, R0, 16777216 ;  /* 0x4b8000000000a820 */ /* 0x008fe40000400000 */
[----:B------:R-:W-:-:S03]  /*4c810*/  @!P2 FMUL R28, R28, 16777216 ;  /* 0x4b8000001c1ca820 */ /* 0x000fc60000400000 */
[----:B------:R0:W-:Y:S04]  /*4c820*/  @!P2 STL [R1+0x26c], R0 ;  /* 0x00026c000100a387 */ /* 0x0001e80000100800 */
[----:B0-----:R-:W3:Y:S04]  /*4c830*/  LDL.LU R0, [R1+0x21a0] ;  /* 0x0021a00001007983 */ /* 0x001ee80000300800 */
[----:B------:R0:W-:Y:S04]  /*4c840*/  @!P2 STL [R1+0x270], R28 ;  /* 0x0002701c0100a387 */ /* 0x0001e80000100800 */
[----:B------:R1:W-:Y:S04]  /*4c850*/  STL [R1+0x2198], R7 ;  /* 0x0021980701007387 */ /* 0x0003e80000100800 */
[----:B------:R1:W-:Y:S01]  /*4c860*/  STL [R1+0x219c], R14 ;  /* 0x00219c0e01007387 */ /* 0x0003e20000100800 */
[----:B0-----:R-:W-:Y:S01]  /*4c870*/  IMAD.MOV.U32 R28, RZ, RZ, R15 ;  /* 0x000000ffff1c7224 */ /* 0x001fe200078e000f */
[----:B------:R-:W-:Y:S01]  /*4c880*/  MOV R15, R5 ;  /* 0x00000005000f7202 */ /* 0x000fe20000000f00 */
[----:B----4-:R-:W-:Y:S01]  /*4c890*/  IMAD.MOV.U32 R5, RZ, RZ, R4 ;  /* 0x000000ffff057224 */ /* 0x010fe200078e0004 */
[----:B------:R-:W-:Y:S01]  /*4c8a0*/  MOV R4, R12 ;  /* 0x0000000c00047202 */ /* 0x000fe20000000f00 */
[----:B-1----:R-:W4:Y:S04]  /*4c8b0*/  LDL R7, [R1+0x27c] ;  /* 0x00027c0001077983 */ /* 0x002f280000100800 */
[----:B------:R-:W4:Y:S01]  /*4c8c0*/  LDL R14, [R1+0x278] ;  /* 0x00027800010e7983 */ /* 0x000f220000100800 */
[----:B--2---:R-:W-:-:S03]  /*4c8d0*/  IMAD.MOV.U32 R12, RZ, RZ, R2 ;  /* 0x000000ffff0c7224 */ /* 0x004fc600078e0002 */
[----:B------:R-:W2:Y:S01]  /*4c8e0*/  LDL R2, [R1+0x280] ;  /* 0x0002800001027983 */ /* 0x000ea20000100800 */
[----:B---3--:R-:W-:-:S05]  /*4c8f0*/  @!P2 FMUL R0, R0, 16777216 ;  /* 0x4b8000000000a820 */ /* 0x008fca0000400000 */
[----:B------:R0:W-:Y:S04]  /*4c900*/  STL [R1+0x1ff4], R0 ;  /* 0x001ff40001007387 */ /* 0x0001e80000100800 */
[----:B0-----:R-:W3:Y:S01]  /*4c910*/  LDL R0, [R1+0xb0] ;  /* 0x0000b00001007983 */ /* 0x001ee20000100800 */
[----:B----4-:R-:W-:Y:S02]  /*4c920*/  @!P2 FMUL R7, R7, 16777216 ;  /* 0x4b8000000707a820 */ /* 0x010fe40000400000 */
[----:B------:R-:W-:-:S05]  /*4c930*/  @!P2 FMUL R14, R14, 16777216 ;  /* 0x4b8000000e0ea820 */ /* 0x000fca0000400000 */
[----:B------:R0:W-:Y:S04]  /*4c940*/  @!P2 STL [R1+0x278], R14 ;  /* 0x0002780e0100a387 */ /* 0x0001e80000100800 */
[----:B0-----:R-:W4:Y:S04]  /*4c950*/  LDL.LU R14, [R1+0x219c] ;  /* 0x00219c00010e7983 */ /* 0x001f280000300800 */
[----:B------:R0:W-:Y:S04]  /*4c960*/  @!P2 STL [R1+0x27c], R7 ;  /* 0x00027c070100a387 */ /* 0x0001e80000100800 */
[----:B0-----:R-:W3:Y:S01]  /*4c970*/  LDL.LU R7, [R1+0x2198] ;  /* 0x0021980001077983 */ /* 0x001ee20000300800 */
[----:B--2---:R-:W-:-:S05]  /*4c980*/  @!P2 FMUL R2, R2, 16777216 ;  /* 0x4b8000000202a820 */ /* 0x004fca0000400000 */
[----:B------:R0:W-:Y:S04]  /*4c990*/  @!P2 STL [R1+0x280], R2 ;  /* 0x000280020100a387 */ /* 0x0001e80000100800 */
[----:B0-----:R-:W2:Y:S04]  /*4c9a0*/  LDL.LU R2, [R1+0x2194] ;  /* 0x0021940001027983 */ /* 0x001ea80000300800 */
[----:B------:R0:W-:Y:S04]  /*4c9b0*/  STL [R1+0x218c], R16 ;  /* 0x00218c1001007387 */ /* 0x0001e80000100800 */
[----:B------:R1:W-:Y:S04]  /*4c9c0*/  STL [R1+0x2190], R12 ;  /* 0x0021900c01007387 */ /* 0x0003e80000100800 */
[----:B0-----:R-:W3:Y:S04]  /*4c9d0*/  LDL R16, [R1+0x28c] ;  /* 0x00028c0001107983 */ /* 0x001ee80000100800 */
[----:B-1----:R-:W4:Y:S01]  /*4c9e0*/  LDL R12, [R1+0x288] ;  /* 0x00028800010c7983 */ /* 0x002f220000100800 */
[----:B--2---:R-:W-:-:S05]  /*4c9f0*/  @!P2 FMUL R2, R2, 16777216 ;  /* 0x4b8000000202a820 */ /* 0x004fca0000400000 */
[----:B------:R0:W-:Y:S04]  /*4ca00*/  STL [R1+0x1ff8], R2 ;  /* 0x001ff80201007387 */ /* 0x0001e80000100800 */
[----:B0-----:R-:W2:Y:S01]  /*4ca10*/  LDL R2, [R1+0x290] ;  /* 0x0002900001027983 */ /* 0x001ea20000100800 */
[----:B---3--:R-:W-:Y:S02]  /*4ca20*/  @!P2 FMUL R16, R16, 16777216 ;  /* 0x4b8000001010a820 */ /* 0x008fe40000400000 */
[----:B----4-:R-:W-:-:S05]  /*4ca30*/  @!P2 FMUL R12, R12, 16777216 ;  /* 0x4b8000000c0ca820 */ /* 0x010fca0000400000 */
[----:B------:R0:W-:Y:S04]  /*4ca40*/  @!P2 STL [R1+0x288], R12 ;  /* 0x0002880c0100a387 */ /* 0x0001e80000100800 */
[----:B0-----:R-:W3:Y:S04]  /*4ca50*/  LDL.LU R12, [R1+0x2190] ;  /* 0x00219000010c7983 */ /* 0x001ee80000300800 */
[----:B------:R0:W-:Y:S04]  /*4ca60*/  @!P2 STL [R1+0x28c], R16 ;  /* 0x00028c100100a387 */ /* 0x0001e80000100800 */
[----:B0-----:R-:W4:Y:S01]  /*4ca70*/  LDL.LU R16, [R1+0x218c] ;  /* 0x00218c0001107983 */ /* 0x001f220000300800 */
[----:B--2---:R-:W-:-:S05]  /*4ca80*/  @!P2 FMUL R2, R2, 16777216 ;  /* 0x4b8000000202a820 */ /* 0x004fca0000400000 */
[----:B------:R0:W-:Y:S04]  /*4ca90*/  @!P2 STL [R1+0x290], R2 ;  /* 0x000290020100a387 */ /* 0x0001e80000100800 */
[----:B------:R1:W-:Y:S01]  /*4caa0*/  STL [R1+0x2188], R18 ;  /* 0x0021881201007387 */ /* 0x0003e20000100800 */
[----:B0-----:R-:W-:Y:S01]  /*4cab0*/  MOV R2, R0 ;  /* 0x0000000000027202 */ /* 0x001fe20000000f00 */
[----:B------:R-:W-:Y:S02]  /*4cac0*/  IMAD.MOV.U32 R0, RZ, RZ, R28 ;  /* 0x000000ffff007224 */ /* 0x000fe400078e001c */
[----:B------:R-:W2:Y:S04]  /*4cad0*/  LDL R28, [R1+0x104] ;  /* 0x00010400011c7983 */ /* 0x000ea80000100800 */
[----:B-1----:R-:W3:Y:S04]  /*4cae0*/  LDL R18, [R1+0x294] ;  /* 0x0002940001127983 */ /* 0x002ee80000100800 */
[----:B--2---:R0:W-:Y:S04]  /*4caf0*/  STL [R1+0x2184], R28 ;  /* 0x0021841c01007387 */ /* 0x0041e80000100800 */
[----:B0-----:R-:W2:Y:S01]  /*4cb00*/  LDL R28, [R1+0x298] ;  /* 0x00029800011c7983 */ /* 0x001ea20000100800 */
[----:B---3--:R-:W-:-:S05]  /*4cb10*/  @!P2 FMUL R18, R18, 16777216 ;  /* 0x4b8000001212a820 */ /* 0x008fca0000400000 */
[----:B------:R0:W-:Y:S04]  /*4cb20*/  @!P2 STL [R1+0x294], R18 ;  /* 0x000294120100a387 */ /* 0x0001e80000100800 */
[----:B0-----:R-:W3:Y:S01]  /*4cb30*/  LDL.LU R18, [R1+0x2188] ;  /* 0x0021880001127983 */ /* 0x001ee20000300800 */
[----:B--2---:R-:W-:-:S05]  /*4cb40*/  @!P2 FMUL R28, R28, 16777216 ;  /* 0x4b8000001c1ca820 */ /* 0x004fca0000400000 */
[----:B------:R0:W-:Y:S04]  /*4cb50*/  @!P2 STL [R1+0x298], R28 ;  /* 0x0002981c0100a387 */ /* 0x0001e80000100800 */
[----:B0-----:R-:W2:Y:S02]  /*4cb60*/  LDL.LU R28, [R1+0x2184] ;  /* 0x00218400011c7983 */ /* 0x001ea40000300800 */
[----:B--2---:R-:W-:-:S05]  /*4cb70*/  @!P2 FMUL R28, R28, 16777216 ;  /* 0x4b8000001c1ca820 */ /* 0x004fca0000400000 */
[----:B------:R0:W-:Y:S04]  /*4cb80*/  @!P2 STL [R1+0x104], R28 ;  /* 0x0001041c0100a387 */ /* 0x0001e80000100800 */
[----:B0-----:R-:W2:Y:S04]  /*4cb90*/  LDL.LU R28, [R1+0x2180] ;  /* 0x00218000011c7983 */ /* 0x001ea80000300800 */
[----:B------:R0:W-:Y:S04]  /*4cba0*/  STL [R1+0x2178], R19 ;  /* 0x0021781301007387 */ /* 0x0001e80000100800 */
[----:B---3--:R1:W-:Y:S04]  /*4cbb0*/  STL [R1+0x217c], R18 ;  /* 0x00217c1201007387 */ /* 0x0083e80000100800 */
[----:B0-----:R-:W3:Y:S04]  /*4cbc0*/  LDL R19, [R1+0x1a0] ;  /* 0x0001a00001137983 */ /* 0x001ee80000100800 */
[----:B-1----:R-:W4:Y:S01]  /*4cbd0*/  LDL R18, [R1+0x19c] ;  /* 0x00019c0001127983 */ /* 0x002f220000100800 */
[----:B--2---:R-:W-:-:S03]  /*4cbe0*/  LOP3.LUT P2, RZ, R28, 0x10, RZ, 0xc0, !PT ;  /* 0x000000101cff7812 */ /* 0x004fc6000784c0ff */
        /* <DEDUP_REMOVED lines=10> */
[----:B0-----:R-:W2:Y:S04]  /*4cc90*/  LDL R28, [R1+0x1b0] ;  /* 0x0001b000011c7983 */ /* 0x001ea80000100800 */
[----:B--2---:R0:W-:Y:S04]  /*4cca0*/  STL [R1+0x2170], R28 ;  /* 0x0021701c01007387 */ /* 0x0041e80000100800 */
[----:B0-----:R-:W2:Y:S04]  /*4ccb0*/  LDL R28, [R1+0x1ac] ;  /* 0x0001ac00011c7983 */ /* 0x001ea80000100800 */
[----:B--2---:R0:W-:Y:S04]  /*4ccc0*/  STL [R1+0x2174], R28 ;  /* 0x0021741c01007387 */ /* 0x0041e80000100800 */
[----:B0-----:R-:W2:Y:S02]  /*4ccd0*/  LDL R28, [R1+0x1a8] ;  /* 0x0001a800011c7983 */ /* 0x001ea40000100800 */
[----:B--2---:R-:W-:-:S05]  /*4cce0*/  @!P3 FMUL R28, R28, 16777216 ;  /* 0x4b8000001c1cb820 */ /* 0x004fca0000400000 */
[----:B------:R0:W-:Y:S04]  /*4ccf0*/  @!P3 STL [R1+0x1a8], R28 ;  /* 0x0001a81c0100b387 */ /* 0x0001e80000100800 */
[----:B0-----:R-:W2:Y:S02]  /*4cd00*/  LDL.LU R28, [R1+0x2174] ;  /* 0x00217400011c7983 */ /* 0x001ea40000300800 */
[----:B--2---:R-:W-:-:S05]  /*4cd10*/  @!P3 FMUL R28, R28, 16777216 ;  /* 0x4b8000001c1cb820 */ /* 0x004fca0000400000 */
[----:B------:R0:W-:Y:S04]  /*4cd20*/  @!P3 STL [R1+0x1ac], R28 ;  /* 0x0001ac1c0100b387 */ /* 0x0001e80000100800 */
[----:B0-----:R-:W2:Y:S02]  /*4cd30*/  LDL.LU R28, [R1+0x2170] ;  /* 0x00217000011c7983 */ /* 0x001ea40000300800 */
        /* <DEDUP_REMOVED lines=106> */
[----:B------:R1:W-:Y:S04]  /*4d3e0*/  STL [R1+0x212c], R6 ;  /* 0x00212c0601007387 */ /* 0x0003e80000100800 */
[----:B0-----:R-:W2:Y:S04]  /*4d3f0*/  LDL R28, [R1+0x110] ;  /* 0x00011000011c7983 */ /* 0x001ea80000100800 */
        /* <DEDUP_REMOVED lines=24> */
[----:B0-----:R-:W4:Y:S04]  /*4d580*/  LDL.LU R4, [R1+0x211c] ;  /* 0x00211c0001047983 */ /* 0x001f280000300800 */
        /* <DEDUP_REMOVED lines=9> */
[----:B0-----:R-:W2:Y:S04]  /*4d620*/  LDL.LU R28, [R1+0x2114] ;  /* 0x00211400011c7983 */ /* 0x001ea80000300800 */
        /* <DEDUP_REMOVED lines=150> */
[----:B------:R0:W-:Y:S04]  /*4df90*/  STL [R1+0x2098], R2 ;  /* 0x0020980201007387 */ /* 0x0001e80000100800 */
[----:B0-----:R-:W2:Y:S04]  /*4dfa0*/  LDL R2, [R1+0x84] ;  /* 0x0000840001027983 */ /* 0x001ea80000100800 */
[----:B------:R0:W-:Y:S04]  /*4dfb0*/  STL [R1+0x2094], R29 ;  /* 0x0020941d01007387 */ /* 0x0001e80000100800 */
[----:B0-----:R-:W3:Y:S04]  /*4dfc0*/  LDL R29, [R1+0x80] ;  /* 0x00008000011d7983 */ /* 0x001ee80000100800 */
[----:B------:R0:W-:Y:S04]  /*4dfd0*/  STL [R1+0x2084], R0 ;  /* 0x0020840001007387 */ /* 0x0001e80000100800 */
[----:B0-----:R-:W4:Y:S01]  /*4dfe0*/  LDL R0, [R1+0x90] ;  /* 0x0000900001007983 */ /* 0x001f220000100800 */
[----:B--2---:R-:W-:-:S05]  /*4dff0*/  @!P5 FMUL R2, R2, 16777216 ;  /* 0x4b8000000202d820 */ /* 0x004fca0000400000 */
[----:B------:R0:W-:Y:S04]  /*4e000*/  @!P5 STL [R1+0x84], R2 ;  /* 0x000084020100d387 */ /* 0x0001e80000100800 */
[----:B0-----:R-:W2:Y:S01]  /*4e010*/  LDL.LU R2, [R1+0x2098] ;  /* 0x0020980001027983 */ /* 0x001ea20000300800 */
[----:B---3--:R-:W-:-:S05]  /*4e020*/  @!P5 FMUL R29, R29, 16777216 ;  /* 0x4b8000001d1dd820 */ /* 0x008fca0000400000 */
[----:B------:R0:W-:Y:S01]  /*4e030*/  @!P5 STL [R1+0x80], R29 ;  /* 0x0000801d0100d387 */ /* 0x0001e20000100800 */
[----:B----4-:R-:W-:-:S03]  /*4e040*/  @!P5 FMUL R0, R0, 16777216 ;  /* 0x4b8000000000d820 */ /* 0x010fc60000400000 */
[----:B0-----:R-:W3:Y:S04]  /*4e050*/  LDL.LU R29, [R1+0x2094] ;  /* 0x00209400011d7983 */ /* 0x001ee80000300800 */
[----:B------:R0:W-:Y:S04]  /*4e060*/  @!P5 STL [R1+0x90], R0 ;  /* 0x000090000100d387 */ /* 0x0001e80000100800 */
[----:B------:R1:W-:Y:S04]  /*4e070*/  STL [R1+0x2090], R14 ;  /* 0x0020900e01007387 */ /* 0x0003e80000100800 */
[----:B------:R4:W-:Y:S04]  /*4e080*/  STL [R1+0x208c], R15 ;  /* 0x00208c0f01007387 */ /* 0x0009e80000100800 */
[----:B0-----:R-:W3:Y:S01]  /*4e090*/  LDL R0, [R1+0x9c] ;  /* 0x00009c0001007983 */ /* 0x001ee20000100800 */
[----:B-1----:R-:W-:-:S03]  /*4e0a0*/  MOV R14, R28 ;  /* 0x0000001c000e7202 */ /* 0x002fc60000000f00 */
[----:B----4-:R-:W4:Y:S01]  /*4e0b0*/  LDL R15, [R1+0x98] ;  /* 0x00009800010f7983 */ /* 0x010f220000100800 */
[----:B--2---:R-:W-:-:S03]  /*4e0c0*/  IMAD.MOV.U32 R28, RZ, RZ, R2 ;  /* 0x000000ffff1c7224 */ /* 0x004fc600078e0002 */
[----:B------:R-:W2:Y:S01]  /*4e0d0*/  LDL R2, [R1+0xa4] ;  /* 0x0000a40001027983 */ /* 0x000ea20000100800 */
[----:B------:R-:W-:-:S05]  /*4e0e0*/  @!P5 FMUL R14, R14, 16777216 ;  /* 0x4b8000000e0ed820 */ /* 0x000fca0000400000 */
[----:B------:R0:W-:Y:S04]  /*4e0f0*/  @!P5 STL [R1+0x94], R14 ;  /* 0x0000940e0100d387 */ /* 0x0001e80000100800 */
[----:B0-----:R-:W2:Y:S01]  /*4e100*/  LDL.LU R14, [R1+0x2090] ;  /* 0x00209000010e7983 */ /* 0x001ea20000300800 */
[----:B---3--:R-:W-:Y:S02]  /*4e110*/  @!P5 FMUL R0, R0, 16777216 ;  /* 0x4b8000000000d820 */ /* 0x008fe40000400000 */
[----:B----4-:R-:W-:-:S05]  /*4e120*/  @!P5 FMUL R15, R15, 16777216 ;  /* 0x4b8000000f0fd820 */ /* 0x010fca0000400000 */
[----:B------:R0:W-:Y:S04]  /*4e130*/  @!P5 STL [R1+0x98], R15 ;  /* 0x0000980f0100d387 */ /* 0x0001e80000100800 */
[----:B0-----:R-:W3:Y:S04]  /*4e140*/  LDL.LU R15, [R1+0x208c] ;  /* 0x00208c00010f7983 */ /* 0x001ee80000300800 */
[----:B------:R-:W-:Y:S01]  /*4e150*/  @!P5 STL [R1+0x9c], R0 ;  /* 0x00009c000100d387 */ /* 0x000fe20000100800 */
[----:B--2---:R-:W-:-:S05]  /*4e160*/  @!P5 FMUL R2, R2, 16777216 ;  /* 0x4b8000000202d820 */ /* 0x004fca0000400000 */
[----:B------:R0:W-:Y:S04]  /*4e170*/  @!P5 STL [R1+0xa4], R2 ;  /* 0x0000a4020100d387 */ /* 0x0001e80000100800 */
[----:B0-----:R-:W2:Y:S01]  /*4e180*/  LDL R2, [R1+0xa8] ;  /* 0x0000a80001027983 */ /* 0x001ea20000100800 */
[----:B------:R-:W-:-:S05]  /*4e190*/  MOV R0, R28 ;  /* 0x0000001c00007202 */ /* 0x000fca0000000f00 */
[----:B------:R3:W-:Y:S04]  /*4e1a0*/  STL [R1+0x2088], R0 ;  /* 0x0020880001007387 */ /* 0x0007e80000100800 */
[----:B------:R-:W4:Y:S01]  /*4e1b0*/  LDL R28, [R1+0xb4] ;  /* 0x0000b400011c7983 */ /* 0x000f220000100800 */
[----:B---3--:R-:W-:Y:S01]  /*4e1c0*/  IMAD.MOV.U32 R0, RZ, RZ, R15 ;  /* 0x000000ffff007224 */ /* 0x008fe200078e000f */
[----:B------:R-:W-:Y:S01]  /*4e1d0*/  MOV R15, R5 ;  /* 0x00000005000f7202 */ /* 0x000fe20000000f00 */
[----:B------:R-:W-:Y:S01]  /*4e1e0*/  IMAD.MOV.U32 R5, RZ, RZ, R6 ;  /* 0x000000ffff057224 */ /* 0x000fe200078e0006 */
[----:B------:R-:W-:Y:S01]  /*4e1f0*/  MOV R6, R4 ;  /* 0x0000000400067202 */ /* 0x000fe20000000f00 */
[----:B------:R-:W-:Y:S01]  /*4e200*/  @!P5 FMUL R0, R0, 16777216 ;  /* 0x4b8000000000d820 */ /* 0x000fe20000400000 */
[----:B------:R-:W3:Y:S01]  /*4e210*/  LDL R4, [R1+0xc4] ;  /* 0x0000c40001047983 */ /* 0x000ee20000100800 */
[----:B--2---:R-:W-:-:S05]  /*4e220*/  @!P5 FMUL R2, R2, 16777216 ;  /* 0x4b8000000202d820 */ /* 0x004fca0000400000 */
[----:B------:R0:W-:Y:S04]  /*4e230*/  @!P5 STL [R1+0xa8], R2 ;  /* 0x0000a8020100d387 */ /* 0x0001e80000100800 */
[----:B0-----:R-:W2:Y:S04]  /*4e240*/  LDL R2, [R1+0x58] ;  /* 0x0000580001027983 */ /* 0x001ea80000100800 */
[----:B------:R0:W-:Y:S04]  /*4e250*/  @!P5 STL [R1+0xac], R0 ;  /* 0x0000ac000100d387 */ /* 0x0001e80000100800 */
[----:B0-----:R-:W2:Y:S01]  /*4e260*/  LDL.LU R0, [R1+0x2088] ;  /* 0x0020880001007983 */ /* 0x001ea20000300800 */
[----:B----4-:R-:W-:-:S02]  /*4e270*/  @!P5 FMUL R28, R28, 16777216 ;  /* 0x4b8000001c1cd820 */ /* 0x010fc40000400000 */
[----:B------:R-:W-:Y:S02]  /*4e280*/  @!P5 FMUL R15, R15, 16777216 ;  /* 0x4b8000000f0fd820 */ /* 0x000fe40000400000 */
[----:B------:R-:W-:Y:S02]  /*4e290*/  @!P5 FMUL R5, R5, 16777216 ;  /* 0x4b8000000505d820 */ /* 0x000fe40000400000 */
[----:B------:R-:W-:Y:S02]  /*4e2a0*/  @!P5 FMUL R6, R6, 16777216 ;  /* 0x4b8000000606d820 */ /* 0x000fe40000400000 */
[----:B------:R-:W-:Y:S02]  /*4e2b0*/  @!P5 FMUL R7, R7, 16777216 ;  /* 0x4b8000000707d820 */ /* 0x000fe40000400000 */
[----:B---3--:R-:W-:Y:S02]  /*4e2c0*/  @!P5 FMUL R4, R4, 16777216 ;  /* 0x4b8000000404d820 */ /* 0x008fe40000400000 */
[----:B------:R-:W-:-:S02]  /*4e2d0*/  @!P5 FMUL R12, R12, 16777216 ;  /* 0x4b8000000c0cd820 */ /* 0x000fc40000400000 */
[----:B------:R-:W-:Y:S02]  /*4e2e0*/  @!P5 FMUL R16, R16, 16777216 ;  /* 0x4b8000001010d820 */ /* 0x000fe40000400000 */
[----:B------:R-:W-:Y:S02]  /*4e2f0*/  @!P5 FMUL R17, R17, 16777216 ;  /* 0x4b8000001111d820 */ /* 0x000fe40000400000 */
[----:B------:R-:W-:Y:S02]  /*4e300*/  @!P5 FMUL R18, R18, 16777216 ;  /* 0x4b8000001212d820 */ /* 0x000fe40000400000 */
[----:B------:R-:W-:Y:S02]  /*4e310*/  @!P5 FMUL R19, R19, 16777216 ;  /* 0x4b8000001313d820 */ /* 0x000fe40000400000 */
[----:B------:R-:W-:Y:S02]  /*4e320*/  @!P5 FMUL R20, R20, 16777216 ;  /* 0x4b8000001414d820 */ /* 0x000fe40000400000 */
        /* <DEDUP_REMOVED lines=15> */
[----:B--2---:R-:W-:-:S05]  /*4e420*/  @!P5 FMUL R0, R0, 16777216 ;  /* 0x4b8000000000d820 */ /* 0x004fca0000400000 */
[----:B------:R0:W-:Y:S04]  /*4e430*/  @!P5 STL [R1+0xb0], R0 ;  /* 0x0000b0000100d387 */ /* 0x0001e80000100800 */
[----:B0-----:R-:W2:Y:S04]  /*4e440*/  LDL.LU R0, [R1+0x2084] ;  /* 0x0020840001007983 */ /* 0x001ea80000300800 */
[----:B------:R0:W-:Y:S04]  /*4e450*/  @!P5 STL [R1+0xb4], R28 ;  /* 0x0000b41c0100d387 */ /* 0x0001e80000100800 */
[----:B0-----:R-:W3:Y:S04]  /*4e460*/  LDL.LU R28, [R1+0x2080] ;  /* 0x00208000011c7983 */ /* 0x001ee80000300800 */
[----:B------:R0:W-:Y:S04]  /*4e470*/  @!P5 STL [R1+0xb8], R15 ;  /* 0x0000b80f0100d387 */ /* 0x0001e80000100800 */
[----:B0-----:R-:W4:Y:S04]  /*4e480*/  LDL.LU R15, [R1+0x207c] ;  /* 0x00207c00010f7983 */ /* 0x001f280000300800 */
[----:B------:R0:W-:Y:S04]  /*4e490*/  @!P5 STL [R1+0xbc], R5 ;  /* 0x0000bc050100d387 */ /* 0x0001e80000100800 */
[----:B0-----:R-:W2:Y:S04]  /*4e4a0*/  LDL.LU R5, [R1+0x2078] ;  /* 0x0020780001057983 */ /* 0x001ea80000300800 */
        /* <DEDUP_REMOVED lines=37> */
[----:B0-----:R-:W3:Y:S04]  /*4e700*/  LDL.LU R13, [R1+0x202c] ;  /* 0x00202c00010d7983 */ /* 0x001ee80000300800 */
[----:B------:R0:W-:Y:S04]  /*4e710*/  @!P6 STL [R1+0x6c], R8 ;  /* 0x00006c080100e387 */ /* 0x0001e80000100800 */
[----:B0-----:R-:W4:Y:S04]  /*4e720*/  LDL.LU R8, [R1+0x2028] ;  /* 0x0020280001087983 */ /* 0x001f280000300800 */
[----:B------:R0:W-:Y:S04]  /*4e730*/  @!P6 STL [R1+0x68], R9 ;  /* 0x000068090100e387 */ /* 0x0001e80000100800 */
[----:B0-----:R-:W4:Y:S04]  /*4e740*/  LDL.LU R9, [R1+0x2024] ;  /* 0x0020240001097983 */ /* 0x001f280000300800 */
[----:B------:R0:W-:Y:S04]  /*4e750*/  @!P6 STL [R1+0x64], R10 ;  /* 0x0000640a0100e387 */ /* 0x0001e80000100800 */
[----:B0-----:R-:W4:Y:S04]  /*4e760*/  LDL.LU R10, [R1+0x2020] ;  /* 0x00202000010a7983 */ /* 0x001f280000300800 */
[----:B------:R0:W-:Y:S04]  /*4e770*/  @!P6 STL [R1+0x60], R11 ;  /* 0x0000600b0100e387 */ /* 0x0001e80000100800 */
[----:B0-----:R-:W4:Y:S04]  /*4e780*/  LDL.LU R11, [R1+0x201c] ;  /* 0x00201c00010b7983 */ /* 0x001f280000300800 */
[----:B------:R0:W-:Y:S04]  /*4e790*/  @!P6 STL [R1+0x5c], R3 ;  /* 0x00005c030100e387 */ /* 0x0001e80000100800 */
[----:B0-----:R-:W4:Y:S01]  /*4e7a0*/  LDL.LU R3, [R1+0x2018] ;  /* 0x0020180001037983 */ /* 0x001f220000300800 */
[----:B------:R-:W-:-:S02]  /*4e7b0*/  @!P6 FMUL R2, R2, 16777216 ;  /* 0x4b8000000202e820 */ /* 0x000fc40000400000 */
[----:B--2---:R-:W-:Y:S02]  /*4e7c0*/  @!P6 FMUL R14, R14, 16777216 ;  /* 0x4b8000000e0ee820 */ /* 0x004fe40000400000 */
[----:B---3--:R-:W-:Y:S02]  /*4e7d0*/  @!P6 FMUL R13, R13, 16777216 ;  /* 0x4b8000000d0de820 */ /* 0x008fe40000400000 */
[----:B----4-:R-:W-:Y:S02]  /*4e7e0*/  @!P6 FMUL R8, R8, 16777216 ;  /* 0x4b8000000808e820 */ /* 0x010fe40000400000 */
[----:B------:R-:W-:Y:S02]  /*4e7f0*/  @!P6 FMUL R9, R9, 16777216 ;  /* 0x4b8000000909e820 */ /* 0x000fe40000400000 */
[----:B------:R-:W-:Y:S02]  /*4e800*/  @!P6 FMUL R10, R10, 16777216 ;  /* 0x4b8000000a0ae820 */ /* 0x000fe40000400000 */
[----:B------:R-:W-:-:S02]  /*4e810*/  @!P6 FMUL R11, R11, 16777216 ;  /* 0x4b8000000b0be820 */ /* 0x000fc40000400000 */
[----:B------:R-:W-:-:S05]  /*4e820*/  @!P6 FMUL R3, R3, 16777216 ;  /* 0x4b8000000303e820 */ /* 0x000fca0000400000 */
[----:B------:R0:W-:Y:S04]  /*4e830*/  STL [R1+0x54], R3 ;  /* 0x0000540301007387 */ /* 0x0001e80000100800 */
[----:B0-----:R-:W2:Y:S04]  /*4e840*/  LDL.LU R3, [R1+0x2014] ;  /* 0x0020140001037983 */ /* 0x001ea80000300800 */
[----:B------:R-:W-:Y:S04]  /*4e850*/  @!P6 STL [R1+0x58], R2 ;  /* 0x000058020100e387 */ /* 0x000fe80000100800 */
[----:B------:R0:W-:Y:S04]  /*4e860*/  STL [R1+0x50], R11 ;  /* 0x0000500b01007387 */ /* 0x0001e80000100800 */
[----:B0-----:R-:W2:Y:S04]  /*4e870*/  LDL.LU R11, [R1+0x2010] ;  /* 0x00201000010b7983 */ /* 0x001ea80000300800 */
[----:B------:R0:W-:Y:S04]  /*4e880*/  STL [R1+0x4c], R10 ;  /* 0x00004c0a01007387 */ /* 0x0001e80000100800 */
[----:B0-----:R-:W2:Y:S04]  /*4e890*/  LDL.LU R10, [R1+0x200c] ;  /* 0x00200c00010a7983 */ /* 0x001ea80000300800 */
[----:B------:R0:W-:Y:S04]  /*4e8a0*/  STL [R1+0x48], R9 ;  /* 0x0000480901007387 */ /* 0x0001e80000100800 */
[----:B0-----:R-:W2:Y:S04]  /*4e8b0*/  LDL.LU R9, [R1+0x2008] ;  /* 0x0020080001097983 */ /* 0x001ea80000300800 */
[----:B------:R0:W-:Y:S04]  /*4e8c0*/  STL [R1+0x44], R8 ;  /* 0x0000440801007387 */ /* 0x0001e80000100800 */
[----:B0-----:R-:W2:Y:S04]  /*4e8d0*/  LDL.LU R8, [R1+0x2004] ;  /* 0x0020040001087983 */ /* 0x001ea80000300800 */
[----:B------:R0:W-:Y:S04]  /*4e8e0*/  STL [R1+0x40], R13 ;  /* 0x0000400d01007387 */ /* 0x0001e80000100800 */
[----:B0-----:R-:W3:Y:S04]  /*4e8f0*/  LDL.LU R13, [R1+0x2000] ;  /* 0x00200000010d7983 */ /* 0x001ee80000300800 */
[----:B------:R0:W-:Y:S04]  /*4e900*/  STL [R1+0x3c], R14 ;  /* 0x00003c0e01007387 */ /* 0x0001e80000100800 */
[----:B0-----:R-:W4:Y:S01]  /*4e910*/  LDL.LU R14, [R1+0x1ffc] ;  /* 0x001ffc00010e7983 */ /* 0x001f220000300800 */
[----:B------:R-:W-:-:S02]  /*4e920*/  @!P6 FMUL R29, R29, 16777216 ;  /* 0x4b8000001d1de820 */ /* 0x000fc40000400000 */
[----:B------:R-:W-:Y:S02]  /*4e930*/  @!P6 FMUL R27, R27, 16777216 ;  /* 0x4b8000001b1be820 */ /* 0x000fe40000400000 */
[----:B------:R-:W-:Y:S02]  /*4e940*/  @!P6 FMUL R26, R26, 16777216 ;  /* 0x4b8000001a1ae820 */ /* 0x000fe40000400000 */
[----:B------:R-:W-:Y:S01]  /*4e950*/  @!P6 FMUL R25, R25, 16777216 ;  /* 0x4b8000001919e820 */ /* 0x000fe20000400000 */
[----:B------:R-:W-:Y:S01]  /*4e960*/  STL [R1+0x38], R29 ;  /* 0x0000381d01007387 */ /* 0x000fe20000100800 */
[----:B------:R-:W-:Y:S02]  /*4e970*/  @!P6 FMUL R24, R24, 16777216 ;  /* 0x4b8000001818e820 */ /* 0x000fe40000400000 */
[----:B------:R-:W-:Y:S01]  /*4e980*/  @!P6 FMUL R23, R23, 16777216 ;  /* 0x4b8000001717e820 */ /* 0x000fe20000400000 */
[----:B------:R-:W-:Y:S01]  /*4e990*/  STL [R1+0x34], R27 ;  /* 0x0000341b01007387 */ /* 0x000fe20000100800 */
[----:B------:R-:W-:-:S02]  /*4e9a0*/  @!P6 FMUL R22, R22, 16777216 ;  /* 0x4b8000001616e820 */ /* 0x000fc40000400000 */
[----:B------:R-:W-:Y:S01]  /*4e9b0*/  @!P6 FMUL R21, R21, 16777216 ;  /* 0x4b8000001515e820 */ /* 0x000fe20000400000 */
[----:B------:R-:W-:Y:S01]  /*4e9c0*/  STL [R1+0x30], R26 ;  /* 0x0000301a01007387 */ /* 0x000fe20000100800 */
[----:B------:R-:W-:Y:S02]  /*4e9d0*/  @!P6 FMUL R20, R20, 16777216 ;  /* 0x4b8000001414e820 */ /* 0x000fe40000400000 */
[----:B------:R-:W-:Y:S01]  /*4e9e0*/  @!P6 FMUL R19, R19, 16777216 ;  /* 0x4b8000001313e820 */ /* 0x000fe20000400000 */
[----:B------:R-:W-:Y:S01]  /*4e9f0*/  STL [R1+0x2c], R25 ;  /* 0x00002c1901007387 */ /* 0x000fe20000100800 */
[----:B------:R-:W-:-:S03]  /*4ea00*/  @!P6 FMUL R18, R18, 16777216 ;  /* 0x4b8000001212e820 */ /* 0x000fc60000400000 */
        /* <DEDUP_REMOVED lines=16> */
[----:B------:R-:W-:Y:S04]  /*4eb10*/  STL [R1+0x8], R16 ;  /* 0x0000081001007387 */ /* 0x000fe80000100800 */
[----:B------:R4:W-:Y:S04]  /*4eb20*/  STL [R1+0x1fa4], R4 ;  /* 0x001fa40401007387 */ /* 0x0009e80000100800 */
[----:B------:R-:W-:Y:S04]  /*4eb30*/  STL [R1+0x4], R12 ;  /* 0x0000040c01007387 */ /* 0x000fe80000100800 */
[----:B------:R-:W-:Y:S04]  /*4eb40*/  STL [R1], R7 ;  /* 0x0000000701007387 */ /* 0x000fe80000100800 */
[----:B------:R-:W-:Y:S04]  /*4eb50*/  STL [R1+0x7c], R6 ;  /* 0x00007c0601007387 */ /* 0x000fe80000100800 */
[----:B------:R0:W-:Y:S04]  /*4eb60*/  STL [R1+0x8c], R5 ;  /* 0x00008c0501007387 */ /* 0x0001e80000100800 */
[----:B------:R-:W-:Y:S04]  /*4eb70*/  STL [R1+0x120], R15 ;  /* 0x0001200f01007387 */ /* 0x000fe80000100800 */
[----:B--2---:R1:W-:Y:S01]  /*4eb80*/  STS.128 [R3], R8 ;  /* 0x0000000803007388 */ /* 0x0043e20000000c00 */
[----:B---3--:R-:W-:-:S02]  /*4eb90*/  FSEL R2, R13, -INF , P2 ;  /* 0xff8000000d027808 */ /* 0x008fc40001000000 */
[----:B----4-:R-:W-:-:S05]  /*4eba0*/  FSEL R4, R14, -INF , P3 ;  /* 0xff8000000e047808 */ /* 0x010fca0001800000 */
[----:B------:R-:W-:Y:S04]  /*4ebb0*/  STL [R1+0x46c], R4 ;  /* 0x00046c0401007387 */ /* 0x000fe80000100800 */
[----:B------:R2:W-:Y:S04]  /*4ebc0*/  STL [R1+0x478], R2 ;  /* 0x0004780201007387 */ /* 0x0005e80000100800 */
[----:B------:R-:W-:Y:S04]  /*4ebd0*/  STL [R1+0x1f6c], R3 ;  /* 0x001f6c0301007387 */ /* 0x000fe80000100800 */
[----:B0-----:R-:W3:Y:S04]  /*4ebe0*/  LDL.LU R5, [R1+0x4d4] ;  /* 0x0004d40001057983 */ /* 0x001ee80000300800 */
[----:B------:R-:W4:Y:S04]  /*4ebf0*/  LDL.LU R6, [R1+0x4c4] ;  /* 0x0004c40001067983 */ /* 0x000f280000300800 */
[----:B------:R-:W3:Y:S04]  /*4ec00*/  LDL.LU R7, [R1+0x4b4] ;  /* 0x0004b40001077983 */ /* 0x000ee80000300800 */
        /* <DEDUP_REMOVED lines=19> */
[----:B------:R-:W2:Y:S04]  /*4ed40*/  LDL.LU R26, [R1+0x2e4] ;  /* 0x0002e400011a7983 */ /* 0x000ea80000300800 */
[----:B------:R-:W2:Y:S04]  /*4ed50*/  LDL.LU R27, [R1+0x404] ;  /* 0x00040400011b7983 */ /* 0x000ea80000300800 */
[----:B------:R-:W2:Y:S01]  /*4ed60*/  LDL.LU R29, [R1+0x400] ;  /* 0x00040000011d7983 */ /* 0x000ea20000300800 */
[----:B---3--:R-:W-:-:S02]  /*4ed70*/  @P1 FMUL R17, R17, 0.25 ;  /* 0x3e80000011111820 */ /* 0x008fc40000400000 */
[----:B----4-:R-:W-:Y:S02]  /*4ed80*/  @P1 FMUL R18, R18, 0.25 ;  /* 0x3e80000012121820 */ /* 0x010fe40000400000 */
[----:B------:R-:W-:Y:S02]  /*4ed90*/  @P1 FMUL R19, R19, 0.25 ;  /* 0x3e80000013131820 */ /* 0x000fe40000400000 */
[----:B------:R-:W-:Y:S02]  /*4eda0*/  @P1 FMUL R20, R20, 0.25 ;  /* 0x3e80000014141820 */ /* 0x000fe40000400000 */
[----:B------:R-:W-:Y:S02]  /*4edb0*/  @P1 FMUL R21, R21, 0.25 ;  /* 0x3e80000015151820 */ /* 0x000fe40000400000 */
[----:B------:R-:W-:Y:S02]  /*4edc0*/  @P1 FMUL R22, R22, 0.25 ;  /* 0x3e80000016161820 */ /* 0x000fe40000400000 */
[----:B------:R-:W-:-:S02]  /*4edd0*/  @P1 FMUL R23, R23, 0.25 ;  /* 0x3e80000017171820 */ /* 0x000fc40000400000 */
[----:B------:R-:W-:Y:S02]  /*4ede0*/  @P1 FMUL R24, R24, 0.25 ;  /* 0x3e80000018181820 */ /* 0x000fe40000400000 */
[----:B--2---:R-:W-:Y:S02]  /*4edf0*/  @P1 FMUL R25, R25, 0.25 ;  /* 0x3e80000019191820 */ /* 0x004fe40000400000 */
[----:B------:R-:W-:Y:S02]  /*4ee00*/  @P1 FMUL R26, R26, 0.25 ;  /* 0x3e8000001a1a1820 */ /* 0x000fe40000400000 */
[----:B------:R-:W-:-:S03]  /*4ee10*/  @P1 FMUL R27, R27, 0.25 ;  /* 0x3e8000001b1b1820 */ /* 0x000fc60000400000 */
[----:B------:R-:W-:Y:S01]  /*4ee20*/  STL [R1+0x1fa8], R26 ;  /* 0x001fa81a01007387 */ /* 0x000fe20000100800 */
[----:B------:R-:W-:-:S03]  /*4ee30*/  @P1 FMUL R29, R29, 0.25 ;  /* 0x3e8000001d1d1820 */ /* 0x000fc60000400000 */
[----:B------:R-:W-:Y:S01]  /*4ee40*/  STL [R1+0x1fac], R25 ;  /* 0x001fac1901007387 */ /* 0x000fe20000100800 */
[----:B------:R-:W-:Y:S03]  /*4ee50*/  STL [R1+0x1fb0], R27 ;  /* 0x001fb01b01007387 */ /* 0x000fe60000100800 */
[----:B------:R-:W-:Y:S01]  /*4ee60*/  STL [R1+0x1fb4], R29 ;  /* 0x001fb41d01007387 */ /* 0x000fe20000100800 */
[----:B------:R0:W-:Y:S02]  /*4ee70*/  STL [R1+0x1fb8], R24 ;  /* 0x001fb81801007387 */ /* 0x0001e40000100800 */
[----:B------:R1:W-:Y:S02]  /*4ee80*/  STL [R1+0x1fbc], R23 ;  /* 0x001fbc1701007387 */ /* 0x0003e40000100800 */
[----:B------:R-:W-:Y:S01]  /*4ee90*/  STL [R1+0x1fc0], R22 ;  /* 0x001fc01601007387 */ /* 0x000fe20000100800 */
[----:B------:R-:W-:Y:S01]  /*4eea0*/  STL [R1+0x1fc4], R21 ;  /* 0x001fc41501007387 */ /* 0x000fe20000100800 */
[----:B------:R2:W-:Y:S02]  /*4eeb0*/  STL [R1+0x1fc8], R20 ;  /* 0x001fc81401007387 */ /* 0x0005e40000100800 */
[----:B------:R-:W-:Y:S02]  /*4eec0*/  STL [R1+0x1fcc], R19 ;  /* 0x001fcc1301007387 */ /* 0x000fe40000100800 */
[----:B------:R-:W-:Y:S01]  /*4eed0*/  STL [R1+0x1fa0], R18 ;  /* 0x001fa01201007387 */ /* 0x000fe20000100800 */
[----:B------:R-:W-:Y:S01]  /*4eee0*/  STL [R1+0x1fd0], R17 ;  /* 0x001fd01101007387 */ /* 0x000fe20000100800 */
[----:B0-----:R-:W3:Y:S02]  /*4eef0*/  LDL.LU R24, [R1+0x78] ;  /* 0x0000780001187983 */ /* 0x001ee40000300800 */
[----:B------:R-:W4:Y:S01]  /*4ef00*/  LDL.LU R26, [R1+0x344] ;  /* 0x00034400011a7983 */ /* 0x000f220000300800 */
[----:B-1----:R0:W4:Y:S01]  /*4ef10*/  MUFU.RCP R23, R2 ;  /* 0x0000000200177308 */ /* 0x0021220000001000 */
[----:B--2---:R-:W2:Y:S01]  /*4ef20*/  LDL.LU R20, [R1+0x348] ;  /* 0x0003480001147983 */ /* 0x004ea20000300800 */
[----:B------:R-:W2:Y:S03]  /*4ef30*/  LDL.LU R29, [R1+0x34c] ;  /* 0x00034c00011d7983 */ /* 0x000ea60000300800 */
[----:B0-----:R-:W2:Y:S01]  /*4ef40*/  LDL.LU R2, [R1+0x350] ;  /* 0x0003500001027983 */ /* 0x001ea20000300800 */
[----:B------:R-:W-:-:S03]  /*4ef50*/  @!P5 FMUL R0, R0, 16777216 ;  /* 0x4b8000000000d820 */ /* 0x000fc60000400000 */
[----:B------:R-:W0:Y:S01]  /*4ef60*/  S2R R3, SR_TID.X ;  /* 0x0000000000037919 */ /* 0x000e220000002100 */
[----:B------:R-:W-:Y:S02]  /*4ef70*/  @P1 FMUL R16, R16, 0.25 ;  /* 0x3e80000010101820 */ /* 0x000fe40000400000 */
[----:B------:R-:W-:Y:S02]  /*4ef80*/  @P1 FMUL R15, R15, 0.25 ;  /* 0x3e8000000f0f1820 */ /* 0x000fe40000400000 */
[----:B------:R-:W-:Y:S02]  /*4ef90*/  IMAD.MOV.U32 R4, RZ, RZ, R0 ;  /* 0x000000ffff047224 */ /* 0x000fe400078e0000 */
[----:B------:R-:W-:Y:S01]  /*4efa0*/  @P1 FMUL R14, R14, 0.25 ;  /* 0x3e8000000e0e1820 */ /* 0x000fe20000400000 */
[----:B------:R-:W2:Y:S01]  /*4efb0*/  LDL.LU R0, [R1+0x354] ;  /* 0x0003540001007983 */ /* 0x000ea20000300800 */
[----:B------:R-:W2:Y:S02]  /*4efc0*/  LDL.LU R27, [R1+0x358] ;  /* 0x00035800011b7983 */ /* 0x000ea40000300800 */
[----:B------:R-:W-:-:S02]  /*4efd0*/  @P1 FMUL R13, R13, 0.25 ;  /* 0x3e8000000d0d1820 */ /* 0x000fc40000400000 */
[----:B------:R-:W2:Y:S02]  /*4efe0*/  LDL.LU R25, [R1+0x364] ;  /* 0x0003640001197983 */ /* 0x000ea40000300800 */
[----:B------:R-:W-:Y:S01]  /*4eff0*/  @P1 FMUL R12, R12, 0.25 ;  /* 0x3e8000000c0c1820 */ /* 0x000fe20000400000 */
[----:B------:R-:W-:Y:S01]  /*4f000*/  STL [R1+0x1fd4], R16 ;  /* 0x001fd41001007387 */ /* 0x000fe20000100800 */
[----:B------:R-:W-:Y:S02]  /*4f010*/  @P1 FMUL R11, R11, 0.25 ;  /* 0x3e8000000b0b1820 */ /* 0x000fe40000400000 */
[----:B------:R-:W-:Y:S02]  /*4f020*/  STL [R1+0x1fd8], R15 ;  /* 0x001fd80f01007387 */ /* 0x000fe40000100800 */
[----:B------:R-:W-:Y:S01]  /*4f030*/  @P1 FMUL R10, R10, 0.25 ;  /* 0x3e8000000a0a1820 */ /* 0x000fe20000400000 */
[----:B------:R-:W-:Y:S01]  /*4f040*/  STL [R1+0x1fdc], R14 ;  /* 0x001fdc0e01007387 */ /* 0x000fe20000100800 */
[----:B------:R-:W-:-:S02]  /*4f050*/  @P1 FMUL R9, R9, 0.25 ;  /* 0x3e80000009091820 */ /* 0x000fc40000400000 */
[----:B------:R-:W-:Y:S02]  /*4f060*/  STL [R1+0x1fe0], R13 ;  /* 0x001fe00d01007387 */ /* 0x000fe40000100800 */
[----:B------:R-:W-:Y:S01]  /*4f070*/  STL [R1+0x1fe4], R12 ;  /* 0x001fe40c01007387 */ /* 0x000fe20000100800 */
[----:B------:R-:W-:Y:S01]  /*4f080*/  STL [R1+0x1fe8], R11 ;  /* 0x001fe80b01007387 */ /* 0x000fe20000100800 */
[----:B------:R-:W-:Y:S02]  /*4f090*/  STL [R1+0x1fec], R10 ;  /* 0x001fec0a01007387 */ /* 0x000fe40000100800 */
[----:B------:R1:W-:Y:S01]  /*4f0a0*/  STL [R1+0x1ff0], R9 ;  /* 0x001ff00901007387 */ /* 0x0003e20000100800 */
[----:B------:R-:W-:Y:S01]  /*4f0b0*/  LOP3.LUT P2, RZ, R28, 0x20, RZ, 0xc0, !PT ;  /* 0x000000201cff7812 */ /* 0x000fe2000784c0ff */
[----:B-1----:R-:W2:Y:S01]  /*4f0c0*/  LDL.LU R9, [R1+0x360] ;  /* 0x0003600001097983 */ /* 0x002ea20000300800 */
[----:B------:R1:W-:Y:S01]  /*4f0d0*/  STL [R1+0x1d08], R28 ;  /* 0x001d081c01007387 */ /* 0x0003e20000100800 */
[----:B0-----:R-:W-:-:S02]  /*4f0e0*/  SHF.L.U32 R22, R3, 0xc, RZ ;  /* 0x0000000c03167819 */ /* 0x001fc400000006ff */
[----:B-1----:R-:W2:Y:S01]  /*4f0f0*/  LDL.LU R28, [R1+0x35c] ;  /* 0x00035c00011c7983 */ /* 0x002ea20000300800 */
[----:B------:R-:W-:Y:S02]  /*4f100*/  LOP3.LUT R3, R3, 0x7f, RZ, 0xc0, !PT ;  /* 0x0000007f03037812 */ /* 0x000fe400078ec0ff */
[----:B------:R-:W-:Y:S01]  /*4f110*/  LOP3.LUT R22, R22, 0x6000, RZ, 0xc0, !PT ;  /* 0x0000600016167812 */ /* 0x000fe200078ec0ff */
[----:B------:R-:W2:Y:S02]  /*4f120*/  LDL.LU R21, [R1+0x368] ;  /* 0x0003680001157983 */ /* 0x000ea40000300800 */
[----:B------:R-:W-:Y:S02]  /*4f130*/  @P1 FMUL R8, R8, 0.25 ;  /* 0x3e80000008081820 */ /* 0x000fe40000400000 */
[----:B------:R-:W-:Y:S02]  /*4f140*/  @P1 FMUL R7, R7, 0.25 ;  /* 0x3e80000007071820 */ /* 0x000fe40000400000 */
[----:B------:R-:W-:-:S02]  /*4f150*/  @P1 FMUL R6, R6, 0.25 ;  /* 0x3e80000006061820 */ /* 0x000fc40000400000 */
[----:B------:R-:W-:Y:S01]  /*4f160*/  @P1 FMUL R5, R5, 0.25 ;  /* 0x3e80000005051820 */ /* 0x000fe20000400000 */
[C---:B------:R-:W-:Y:S01]  /*4f170*/  ISETP.GE.U32.AND P1, PT, R3.reuse, 0x40, PT ;  /* 0x000000400300780c */ /* 0x040fe20003f26070 */
[----:B------:R-:W-:Y:S02]  /*4f180*/  IMAD R10, R3, 0x10, R22 ;  /* 0x00000010030a7824 */ /* 0x000fe400078e0216 */
[----:B------:R-:W2:Y:S01]  /*4f190*/  LDL.LU R3, [R1+0x36c] ;  /* 0x00036c0001037983 */ /* 0x000ea20000300800 */
[----:B------:R-:W2:Y:S02]  /*4f1a0*/  LDL.LU R11, [R1+0x370] ;  /* 0x00037000010b7983 */ /* 0x000ea40000300800 */
[----:B----4-:R-:W-:-:S05]  /*4f1b0*/  FMUL R12, R23, R26 ;  /* 0x0000001a170c7220 */ /* 0x010fca0000400000 */
[----:B------:R0:W-:Y:S01]  /*4f1c0*/  STL [R1+0x42c], R12 ;  /* 0x00042c0c01007387 */ /* 0x0001e20000100800 */
[----:B---3--:R1:W3:Y:S03]  /*4f1d0*/  MUFU.RCP R10, R24 ;  /* 0x00000018000a7308 */ /* 0x0082e60000001000 */
[----:B0-----:R-:W4:Y:S01]  /*4f1e0*/  LDL.LU R12, [R1+0x374] ;  /* 0x00037400010c7983 */ /* 0x001f220000300800 */
[----:B------:R-:W3:Y:S02]  /*4f1f0*/  LDL.LU R13, [R1+0x378] ;  /* 0x00037800010d7983 */ /* 0x000ee40000300800 */
[----:B------:R-:W3:Y:S02]  /*4f200*/  LDL.LU R22, [R1+0x37c] ;  /* 0x00037c0001167983 */ /* 0x000ee40000300800 */
[----:B-1----:R-:W3:Y:S01]  /*4f210*/  LDL.LU R24, [R1+0x380] ;  /* 0x0003800001187983 */ /* 0x002ee20000300800 */
[----:B------:R-:W3:Y:S01]  /*4f220*/  LDL.LU R26, [R1+0x384] ;  /* 0x00038400011a7983 */ /* 0x000ee20000300800 */
[----:B--2---:R-:W-:-:S02]  /*4f230*/  FMUL R14, R23, R20 ;  /* 0x00000014170e7220 */ /* 0x004fc40000400000 */
[C---:B------:R-:W-:Y:S02]  /*4f240*/  FMUL R15, R23.reuse, R29 ;  /* 0x0000001d170f7220 */ /* 0x040fe40000400000 */
[C---:B------:R-:W-:Y:S01]  /*4f250*/  FMUL R2, R23.reuse, R2 ;  /* 0x0000000217027220 */ /* 0x040fe20000400000 */
[----:B------:R0:W-:Y:S04]  /*4f260*/  STL [R1+0x424], R14 ;  /* 0x0004240e01007387 */ /* 0x0001e80000100800 */
[----:B0-----:R-:W2:Y:S01]  /*4f270*/  LDL.LU R14, [R1+0x388] ;  /* 0x00038800010e7983 */ /* 0x001ea20000300800 */
[----:B------:R0:W-:Y:S03]  /*4f280*/  STL [R1+0x428], R15 ;  /* 0x0004280f01007387 */ /* 0x0001e60000100800 */
[----:B0-----:R-:W2:Y:S01]  /*4f290*/  LDL.LU R15, [R1+0x38c] ;  /* 0x00038c00010f7983 */ /* 0x001ea20000300800 */
[----:B------:R0:W-:Y:S02]  /*4f2a0*/  STL [R1+0x420], R2 ;  /* 0x0004200201007387 */ /* 0x0001e40000100800 */
[----:B------:R-:W2:Y:S02]  /*4f2b0*/  LDL.LU R16, [R1+0x390] ;  /* 0x0003900001107983 */ /* 0x000ea40000300800 */
[----:B------:R-:W2:Y:S02]  /*4f2c0*/  LDL.LU R17, [R1+0x394] ;  /* 0x0003940001117983 */ /* 0x000ea40000300800 */
[C---:B------:R-:W-:Y:S01]  /*4f2d0*/  FMUL R19, R23.reuse, R0 ;  /* 0x0000000017137220 */ /* 0x040fe20000400000 */
[----:B0-----:R-:W2:Y:S01]  /*4f2e0*/  LDL.LU R2, [R1+0x398] ;  /* 0x0003980001027983 */ /* 0x001ea20000300800 */
[----:B------:R-:W2:Y:S02]  /*4f2f0*/  LDL.LU R18, [R1+0x39c] ;  /* 0x00039c0001127983 */ /* 0x000ea40000300800 */
[----:B------:R-:W2:Y:S02]  /*4f300*/  LDL.LU R0, [R1+0x3a0] ;  /* 0x0003a00001007983 */ /* 0x000ea40000300800 */
[----:B------:R0:W-:Y:S02]  /*4f310*/  STL [R1+0x41c], R19 ;  /* 0x00041c1301007387 */ /* 0x0001e40000100800 */
[----:B------:R-:W-:-:S02]  /*4f320*/  FMUL R27, R23, R27 ;  /* 0x0000001b171b7220 */ /* 0x000fc40000400000 */
[C---:B------:R-:W-:Y:S01]  /*4f330*/  FMUL R28, R23.reuse, R28 ;  /* 0x0000001c171c7220 */ /* 0x040fe20000400000 */
[----:B0-----:R-:W2:Y:S01]  /*4f340*/  LDL.LU R19, [R1+0x3a4] ;  /* 0x0003a40001137983 */ /* 0x001ea20000300800 */
[----:B------:R-:W2:Y:S02]  /*4f350*/  LDL.LU R20, [R1+0x3a8] ;  /* 0x0003a80001147983 */ /* 0x000ea40000300800 */
[----:B------:R0:W-:Y:S02]  /*4f360*/  STL [R1+0x414], R27 ;  /* 0x0004141b01007387 */ /* 0x0001e40000100800 */
[----:B------:R-:W2:Y:S01]  /*4f370*/  LDL.LU R29, [R1+0x3ac] ;  /* 0x0003ac00011d7983 */ /* 0x000ea20000300800 */
[----:B0-----:R-:W2:Y:S01]  /*4f380*/  LDL.LU R27, [R1+0x3b0] ;  /* 0x0003b000011b7983 */ /* 0x001ea20000300800 */
[----:B------:R0:W-:Y:S02]  /*4f390*/  STL [R1+0x418], R28 ;  /* 0x0004181c01007387 */ /* 0x0001e40000100800 */
[----:B0-----:R-:W-:-:S02]  /*4f3a0*/  FMUL R28, R23, R9 ;  /* 0x00000009171c7220 */ /* 0x001fc40000400000 */
[C---:B------:R-:W-:Y:S02]  /*4f3b0*/  FMUL R9, R23.reuse, R25 ;  /* 0x0000001917097220 */ /* 0x040fe40000400000 */
[----:B------:R-:W2:Y:S01]  /*4f3c0*/  LDL.LU R25, [R1+0x3b4] ;  /* 0x0003b40001197983 */ /* 0x000ea20000300800 */
[----:B------:R0:W-:Y:S02]  /*4f3d0*/  STL [R1+0x410], R28 ;  /* 0x0004101c01007387 */ /* 0x0001e40000100800 */
[----:B------:R1:W-:Y:S02]  /*4f3e0*/  STL [R1+0x40c], R9 ;  /* 0x00040c0901007387 */ /* 0x0003e40000100800 */
[C---:B0-----:R-:W-:Y:S02]  /*4f3f0*/  FMUL R28, R23.reuse, R21 ;  /* 0x00000015171c7220 */ /* 0x041fe40000400000 */
[C---:B-1----:R-:W-:Y:S01]  /*4f400*/  FMUL R9, R23.reuse, R3 ;  /* 0x0000000317097220 */ /* 0x042fe20000400000 */
[----:B------:R-:W2:Y:S02]  /*4f410*/  LDL.LU R21, [R1+0x3b8] ;  /* 0x0003b80001157983 */ /* 0x000ea40000300800 */
[----:B------:R0:W-:Y:S02]  /*4f420*/  STL [R1+0x404], R28 ;  /* 0x0004041c01007387 */ /* 0x0001e40000100800 */
[----:B------:R-:W2:Y:S01]  /*4f430*/  LDL.LU R3, [R1+0x3bc] ;  /* 0x0003bc0001037983 */ /* 0x000ea20000300800 */
[----:B------:R3:W-:Y:S01]  /*4f440*/  STL [R1+0x408], R9 ;  /* 0x0004080901007387 */ /* 0x0007e20000100800 */
[----:B0-----:R-:W-:-:S05]  /*4f450*/  FMUL R28, R23, R11 ;  /* 0x0000000b171c7220 */ /* 0x001fca0000400000 */
[----:B------:R-:W-:Y:S01]  /*4f460*/  STL [R1+0x400], R28 ;  /* 0x0004001c01007387 */ /* 0x000fe20000100800 */
[C---:B----4-:R-:W-:Y:S02]  /*4f470*/  FMUL R11, R23.reuse, R12 ;  /* 0x0000000c170b7220 */ /* 0x050fe40000400000 */
[C---:B---3--:R-:W-:Y:S02]  /*4f480*/  FMUL R9, R23.reuse, R13 ;  /* 0x0000000d17097220 */ /* 0x048fe40000400000 */
[C---:B------:R-:W-:Y:S01]  /*4f490*/  FMUL R12, R23.reuse, R22 ;  /* 0x00000016170c7220 */ /* 0x040fe20000400000 */
[----:B------:R0:W-:Y:S02]  /*4f4a0*/  STL [R1+0x3fc], R11 ;  /* 0x0003fc0b01007387 */ /* 0x0001e40000100800 */
[----:B------:R1:W-:Y:S02]  /*4f4b0*/  STL [R1+0x3f4], R9 ;  /* 0x0003f40901007387 */ /* 0x0003e40000100800 */
[----:B------:R-:W-:Y:S01]  /*4f4c0*/  STL [R1+0x3f8], R12 ;  /* 0x0003f80c01007387 */ /* 0x000fe20000100800 */
[----:B------:R-:W3:Y:S02]  /*4f4d0*/  LDL.LU R22, [R1+0x440] ;  /* 0x0004400001167983 */ /* 0x000ee40000300800 */
[----:B0-----:R-:W-:-:S02]  /*4f4e0*/  FMUL R11, R23, R24 ;  /* 0x00000018170b7220 */ /* 0x001fc40000400000 */
[----:B-1----:R-:W-:-:S03]  /*4f4f0*/  FMUL R9, R23, R26 ;  /* 0x0000001a17097220 */ /* 0x002fc60000400000 */
[----:B------:R2:W-:Y:S01]  /*4f500*/  STL [R1+0x3f0], R11 ;  /* 0x0003f00b01007387 */ /* 0x0005e20000100800 */
[----:B------:R-:W4:Y:S02]  /*4f510*/  LDL.LU R24, [R1+0x104] ;  /* 0x0001040001187983 */ /* 0x000f240000300800 */
[----:B------:R0:W-:Y:S02]  /*4f520*/  STL [R1+0x358], R9 ;  /* 0x0003580901007387 */ /* 0x0001e40000100800 */
[----:B------:R-:W4:Y:S02]  /*4f530*/  LDL.LU R26, [R1+0x29c] ;  /* 0x00029c00011a7983 */ /* 0x000f240000300800 */
[C---:B--2---:R-:W-:Y:S02]  /*4f540*/  FMUL R11, R23.reuse, R14 ;  /* 0x0000000e170b7220 */ /* 0x044fe40000400000 */
[C---:B0-----:R-:W-:Y:S02]  /*4f550*/  FMUL R9, R23.reuse, R15 ;  /* 0x0000000f17097220 */ /* 0x041fe40000400000 */
[C---:B------:R-:W-:Y:S01]  /*4f560*/  FMUL R12, R23.reuse, R16 ;  /* 0x00000010170c7220 */ /* 0x040fe20000400000 */
[----:B------:R0:W-:Y:S02]  /*4f570*/  STL [R1+0x350], R11 ;  /* 0x0003500b01007387 */ /* 0x0001e40000100800 */
[----:B------:R1:W-:Y:S02]  /*4f580*/  STL [R1+0x354], R9 ;  /* 0x0003540901007387 */ /* 0x0003e40000100800 */
[----:B------:R-:W-:Y:S02]  /*4f590*/  STL [R1+0x34c], R12 ;  /* 0x00034c0c01007387 */ /* 0x000fe40000100800 */
[----:B0-----:R-:W-:-:S02]  /*4f5a0*/  FMUL R11, R23, R17 ;  /* 0x00000011170b7220 */ /* 0x001fc40000400000 */
[C---:B-1----:R-:W-:Y:S02]  /*4f5b0*/  FMUL R9, R23.reuse, R2 ;  /* 0x0000000217097220 */ /* 0x042fe40000400000 */
[----:B------:R-:W2:Y:S01]  /*4f5c0*/  LDL.LU R2, [R1+0x2a0] ;  /* 0x0002a00001027983 */ /* 0x000ea20000300800 */
[----:B------:R0:W-:Y:S02]  /*4f5d0*/  STL [R1+0x348], R11 ;  /* 0x0003480b01007387 */ /* 0x0001e40000100800 */
[----:B------:R1:W-:Y:S02]  /*4f5e0*/  STL [R1+0x30c], R9 ;  /* 0x00030c0901007387 */ /* 0x0003e40000100800 */
[C---:B0-----:R-:W-:Y:S02]  /*4f5f0*/  FMUL R11, R23.reuse, R18 ;  /* 0x00000012170b7220 */ /* 0x041fe40000400000 */
[C---:B-1----:R-:W-:Y:S02]  /*4f600*/  FMUL R9, R23.reuse, R0 ;  /* 0x0000000017097220 */ /* 0x042fe40000400000 */
[----:B------:R-:W2:Y:S01]  /*4f610*/  LDL.LU R0, [R1+0x2a4] ;  /* 0x0002a40001007983 */ /* 0x000ea20000300800 */
[----:B------:R0:W-:Y:S02]  /*4f620*/  STL [R1+0x344], R11 ;  /* 0x0003440b01007387 */ /* 0x0001e40000100800 */
[----:B------:R-:W-:-:S02]  /*4f630*/  FMUL R12, R23, R20 ;  /* 0x00000014170c7220 */ /* 0x000fc40000400000 */
[----:B------:R1:W-:Y:S02]  /*4f640*/  STL [R1+0x308], R9 ;  /* 0x0003080901007387 */ /* 0x0003e40000100800 */
[C---:B0-----:R-:W-:Y:S02]  /*4f650*/  FMUL R11, R23.reuse, R19 ;  /* 0x00000013170b7220 */ /* 0x041fe40000400000 */
[----:B-1----:R-:W-:-:S03]  /*4f660*/  FMUL R9, R23, R29 ;  /* 0x0000001d17097220 */ /* 0x002fc60000400000 */
[----:B------:R0:W-:Y:S01]  /*4f670*/  STL [R1+0x304], R11 ;  /* 0x0003040b01007387 */ /* 0x0001e20000100800 */
[----:B------:R-:W-:Y:S02]  /*4f680*/  STL [R1+0x2f8], R12 ;  /* 0x0002f80c01007387 */ /* 0x000fe40000100800 */
[----:B------:R-:W2:Y:S02]  /*4f690*/  LDL.LU R28, [R1+0x2a8] ;  /* 0x0002a800011c7983 */ /* 0x000ea40000300800 */
[----:B------:R1:W-:Y:S02]  /*4f6a0*/  STL [R1+0x2fc], R9 ;  /* 0x0002fc0901007387 */ /* 0x0003e40000100800 */
[C---:B0-----:R-:W-:Y:S01]  /*4f6b0*/  FMUL R11, R23.reuse, R27 ;  /* 0x0000001b170b7220 */ /* 0x041fe20000400000 */
[----:B-1----:R-:W2:Y:S04]  /*4f6c0*/  LDL.LU R9, [R1+0x2ac] ;  /* 0x0002ac0001097983 */ /* 0x002ea80000300800 */
[----:B------:R0:W-:Y:S02]  /*4f6d0*/  STL [R1+0x2f4], R11 ;  /* 0x0002f40b01007387 */ /* 0x0001e40000100800 */
[----:B------:R-:W2:Y:S02]  /*4f6e0*/  LDL.LU R29, [R1+0x2b0] ;  /* 0x0002b000011d7983 */ /* 0x000ea40000300800 */
[----:B------:R-:W2:Y:S02]  /*4f6f0*/  LDL.LU R27, [R1+0x2b4] ;  /* 0x0002b400011b7983 */ /* 0x000ea40000300800 */
[----:B0-----:R-:W-:-:S02]  /*4f700*/  FMUL R11, R23, R25 ;  /* 0x00000019170b7220 */ /* 0x001fc40000400000 */
[----:B------:R-:W2:Y:S03]  /*4f710*/  LDL.LU R25, [R1+0x2b8] ;  /* 0x0002b80001197983 */ /* 0x000ea60000300800 */
[----:B------:R0:W-:Y:S02]  /*4f720*/  STL [R1+0x2ec], R11 ;  /* 0x0002ec0b01007387 */ /* 0x0001e40000100800 */
[C---:B------:R-:W-:Y:S02]  /*4f730*/  FMUL R3, R23.reuse, R3 ;  /* 0x0000000317037220 */ /* 0x040fe40000400000 */
[----:B0-----:R-:W-:-:S05]  /*4f740*/  FMUL R11, R23, R21 ;  /* 0x00000015170b7220 */ /* 0x001fca0000400000 */
[----:B------:R-:W-:Y:S01]  /*4f750*/  STL [R1+0x2e4], R11 ;  /* 0x0002e40b01007387 */ /* 0x000fe20000100800 */
[----:B------:R-:W2:Y:S02]  /*4f760*/  LDL.LU R12, [R1+0x2bc] ;  /* 0x0002bc00010c7983 */ /* 0x000ea40000300800 */
[----:B------:R0:W-:Y:S02]  /*4f770*/  STL [R1+0x2e8], R3 ;  /* 0x0002e80301007387 */ /* 0x0001e40000100800 */
[----:B------:R-:W2:Y:S01]  /*4f780*/  LDL.LU R13, [R1+0x2c0] ;  /* 0x0002c000010d7983 */ /* 0x000ea20000300800 */
[----:B------:R-:W2:Y:S01]  /*4f790*/  LDL.LU R14, [R1+0x2c4] ;  /* 0x0002c400010e7983 */ /* 0x000ea20000300800 */
[----:B------:R-:W2:Y:S02]  /*4f7a0*/  LDL.LU R19, [R1+0x2c8] ;  /* 0x0002c80001137983 */ /* 0x000ea40000300800 */
[----:B------:R-:W2:Y:S01]  /*4f7b0*/  LDL.LU R21, [R1+0x2cc] ;  /* 0x0002cc0001157983 */ /* 0x000ea20000300800 */
[----:B0-----:R-:W2:Y:S01]  /*4f7c0*/  LDL.LU R3, [R1+0x2d0] ;  /* 0x0002d00001037983 */ /* 0x001ea20000300800 */
[----:B---3--:R-:W-:-:S05]  /*4f7d0*/  FMUL R15, R23, R22 ;  /* 0x00000016170f7220 */ /* 0x008fca0000400000 */
[----:B------:R0:W-:Y:S01]  /*4f7e0*/  STL [R1+0x2e0], R15 ;  /* 0x0002e00f01007387 */ /* 0x0001e20000100800 */
[----:B----4-:R-:W-:-:S03]  /*4f7f0*/  FMUL R17, R10, R26 ;  /* 0x0000001a0a117220 */ /* 0x010fc60000400000 */
[----:B0-----:R-:W3:Y:S01]  /*4f800*/  LDL.LU R15, [R1+0x2d4] ;  /* 0x0002d400010f7983 */ /* 0x001ee20000300800 */
[----:B------:R-:W4:Y:S03]  /*4f810*/  LDL.LU R16, [R1+0x2d8] ;  /* 0x0002d80001107983 */ /* 0x000f260000300800 */
[----:B------:R0:W-:Y:S04]  /*4f820*/  STL [R1+0x3ec], R17 ;  /* 0x0003ec1101007387 */ /* 0x0001e80000100800 */
[----:B0-----:R-:W4:Y:S01]  /*4f830*/  LDL.LU R17, [R1+0x2dc] ;  /* 0x0002dc0001117983 */ /* 0x001f220000300800 */
[----:B------:R-:W4:Y:S02]  /*4f840*/  LDL.LU R18, [R1+0x2f0] ;  /* 0x0002f00001127983 */ /* 0x000f240000300800 */
[----:B------:R-:W4:Y:S02]  /*4f850*/  LDL.LU R26, [R1+0x300] ;  /* 0x00030000011a7983 */ /* 0x000f240000300800 */
[----:B------:R-:W4:Y:S01]  /*4f860*/  LDL.LU R20, [R1+0x310] ;  /* 0x0003100001147983 */ /* 0x000f220000300800 */
[----:B------:R-:W4:Y:S01]  /*4f870*/  LDL.LU R22, [R1+0x314] ;  /* 0x0003140001167983 */ /* 0x000f220000300800 */
[C---:B--2---:R-:W-:Y:S01]  /*4f880*/  FMUL R2, R10.reuse, R2 ;  /* 0x000000020a027220 */ /* 0x044fe20000400000 */
[----:B------:R0:W1:Y:S04]  /*4f890*/  MUFU.RCP R11, R24 ;  /* 0x00000018000b7308 */ /* 0x0000680000001000 */
[----:B------:R2:W-:Y:S01]  /*4f8a0*/  STL [R1+0x3e4], R2 ;  /* 0x0003e40201007387 */ /* 0x0005e20000100800 */
[----:B------:R-:W4:Y:S03]  /*4f8b0*/  LDL.LU R23, [R1+0x318] ;  /* 0x0003180001177983 */ /* 0x000f260000300800 */
[----:B0-----:R-:W4:Y:S01]  /*4f8c0*/  LDL.LU R24, [R1+0x31c] ;  /* 0x00031c0001187983 */ /* 0x001f220000300800 */
[----:B------:R-:W-:-:S05]  /*4f8d0*/  FMUL R0, R10, R0 ;  /* 0x000000000a007220 */ /* 0x000fca0000400000 */
[----:B------:R0:W-:Y:S01]  /*4f8e0*/  STL [R1+0x3e8], R0 ;  /* 0x0003e80001007387 */ /* 0x0001e20000100800 */
[----:B--2---:R-:W2:Y:S03]  /*4f8f0*/  LDL.LU R2, [R1+0x320] ;  /* 0x0003200001027983 */ /* 0x004ea60000300800 */
[----:B0-----:R-:W2:Y:S01]  /*4f900*/  LDL.LU R0, [R1+0x324] ;  /* 0x0003240001007983 */ /* 0x001ea20000300800 */
[----:B------:R-:W-:-:S05]  /*4f910*/  FMUL R28, R10, R28 ;  /* 0x0000001c0a1c7220 */ /* 0x000fca0000400000 */
[----:B------:R0:W-:Y:S02]  /*4f920*/  STL [R1+0x3e0], R28 ;  /* 0x0003e01c01007387 */ /* 0x0001e40000100800 */
[C---:B0-----:R-:W-:Y:S02]  /*4f930*/  FMUL R28, R10.reuse, R9 ;  /* 0x000000090a1c7220 */ /* 0x041fe40000400000 */
[C---:B------:R-:W-:Y:S02]  /*4f940*/  FMUL R9, R10.reuse, R29 ;  /* 0x0000001d0a097220 */ /* 0x040fe40000400000 */
[----:B------:R-:W2:Y:S01]  /*4f950*/  LDL.LU R29, [R1+0x328] ;  /* 0x00032800011d7983 */ /* 0x000ea20000300800 */
[----:B------:R0:W-:Y:S02]  /*4f960*/  STL [R1+0x3dc], R28 ;  /* 0x0003dc1c01007387 */ /* 0x0001e40000100800 */
[----:B------:R1:W-:Y:S02]  /*4f970*/  STL [R1+0x3d4], R9 ;  /* 0x0003d40901007387 */ /* 0x0003e40000100800 */
[----:B0-----:R-:W-:-:S02]  /*4f980*/  FMUL R28, R10, R27 ;  /* 0x0000001b0a1c7220 */ /* 0x001fc40000400000 */
[----:B------:R-:W2:Y:S01]  /*4f990*/  LDL.LU R27, [R1+0x32c] ;  /* 0x00032c00011b7983 */ /* 0x000ea20000300800 */
[C---:B-1----:R-:W-:Y:S02]  /*4f9a0*/  FMUL R9, R10.reuse, R25 ;  /* 0x000000190a097220 */ /* 0x042fe40000400000 */
[----:B------:R-:W-:Y:S02]  /*4f9b0*/  STL [R1+0x3d8], R28 ;  /* 0x0003d81c01007387 */ /* 0x000fe40000100800 */
[----:B------:R-:W2:Y:S01]  /*4f9c0*/  LDL.LU R25, [R1+0x330] ;  /* 0x0003300001197983 */ /* 0x000ea20000300800 */
[----:B------:R0:W-:Y:S01]  /*4f9d0*/  STL [R1+0x3d0], R9 ;  /* 0x0003d00901007387 */ /* 0x0001e20000100800 */
[C---:B------:R-:W-:Y:S02]  /*4f9e0*/  FMUL R12, R10.reuse, R12 ;  /* 0x0000000c0a0c7220 */ /* 0x040fe40000400000 */
[C---:B0-----:R-:W-:Y:S02]  /*4f9f0*/  FMUL R9, R10.reuse, R13 ;  /* 0x0000000d0a097220 */ /* 0x041fe40000400000 */
[C---:B------:R-:W-:Y:S01]  /*4fa00*/  FMUL R13, R10.reuse, R14 ;  /* 0x0000000e0a0d7220 */ /* 0x040fe20000400000 */
[----:B------:R0:W-:Y:S02]  /*4fa10*/  STL [R1+0x3cc], R12 ;  /* 0x0003cc0c01007387 */ /* 0x0001e40000100800 */
[----:B------:R1:W-:Y:S02]  /*4fa20*/  STL [R1+0x3c4], R9 ;  /* 0x0003c40901007387 */ /* 0x0003e40000100800 */
[C---:B------:R-:W-:Y:S01]  /*4fa30*/  FMUL R3, R10.reuse, R3 ;  /* 0x000000030a037220 */ /* 0x040fe20000400000 */
[----:B------:R-:W-:Y:S01]  /*4fa40*/  STL [R1+0x3c8], R13 ;  /* 0x0003c80d01007387 */ /* 0x000fe20000100800 */
[----:B0-----:R-:W-:-:S02]  /*4fa50*/  FMUL R12, R10, R19 ;  /* 0x000000130a0c7220 */ /* 0x001fc40000400000 */
[----:B-1----:R-:W-:-:S03]  /*4fa60*/  FMUL R9, R10, R21 ;  /* 0x000000150a097220 */ /* 0x002fc60000400000 */
[----:B------:R-:W-:Y:S01]  /*4fa70*/  STL [R1+0x3c0], R12 ;  /* 0x0003c00c01007387 */ /* 0x000fe20000100800 */
[----:B------:R-:W2:Y:S02]  /*4fa80*/  LDL.LU R19, [R1+0x334] ;  /* 0x0003340001137983 */ /* 0x000ea40000300800 */
[----:B------:R-:W-:Y:S02]  /*4fa90*/  STL [R1+0x3bc], R9 ;  /* 0x0003bc0901007387 */ /* 0x000fe40000100800 */
[----:B------:R-:W2:Y:S01]  /*4faa0*/  LDL.LU R21, [R1+0x338] ;  /* 0x0003380001157983 */ /* 0x000ea20000300800 */
[----:B------:R0:W-:Y:S04]  /*4fab0*/  STL [R1+0x3b4], R3 ;  /* 0x0003b40301007387 */ /* 0x0001e80000100800 */
[----:B0-----:R-:W2:Y:S01]  /*4fac0*/  LDL.LU R3, [R1+0x33c] ;  /* 0x00033c0001037983 */ /* 0x001ea20000300800 */
[----:B---3--:R-:W-:-:S02]  /*4fad0*/  FMUL R9, R10, R15 ;  /* 0x0000000f0a097220 */ /* 0x008fc40000400000 */
[----:B----4-:R-:W-:-:S03]  /*4fae0*/  FMUL R12, R10, R16 ;  /* 0x000000100a0c7220 */ /* 0x010fc60000400000 */
[----:B------:R-:W-:Y:S04]  /*4faf0*/  STL [R1+0x3b8], R9 ;  /* 0x0003b80901007387 */ /* 0x000fe80000100800 */
[----:B------:R0:W-:Y:S01]  /*4fb00*/  STL [R1+0x3b0], R12 ;  /* 0x0003b00c01007387 */ /* 0x0001e20000100800 */
[C---:B------:R-:W-:Y:S02]  /*4fb10*/  FMUL R13, R10.reuse, R17 ;  /* 0x000000110a0d7220 */ /* 0x040fe40000400000 */
[----:B0-----:R-:W-:-:S03]  /*4fb20*/  FMUL R12, R10, R26 ;  /* 0x0000001a0a0c7220 */ /* 0x001fc60000400000 */
[----:B------:R-:W-:Y:S01]  /*4fb30*/  STL [R1+0x2d8], R13 ;  /* 0x0002d80d01007387 */ /* 0x000fe20000100800 */
[----:B------:R-:W3:Y:S02]  /*4fb40*/  LDL.LU R26, [R1+0x340] ;  /* 0x00034000011a7983 */ /* 0x000ee40000300800 */
[----:B------:R-:W-:-:S05]  /*4fb50*/  FMUL R9, R10, R18 ;  /* 0x000000120a097220 */ /* 0x000fca0000400000 */
[----:B------:R0:W-:Y:S01]  /*4fb60*/  STL [R1+0x2d0], R9 ;  /* 0x0002d00901007387 */ /* 0x0001e20000100800 */
[----:B------:R1:W-:Y:S02]  /*4fb70*/  STL [R1+0x2d4], R12 ;  /* 0x0002d40c01007387 */ /* 0x0003e40000100800 */
[C---:B0-----:R-:W-:Y:S02]  /*4fb80*/  FMUL R9, R10.reuse, R20 ;  /* 0x000000140a097220 */ /* 0x041fe40000400000 */
[C---:B-1----:R-:W-:Y:S02]  /*4fb90*/  FMUL R12, R10.reuse, R22 ;  /* 0x000000160a0c7220 */ /* 0x042fe40000400000 */
[----:B------:R-:W4:Y:S01]  /*4fba0*/  LDL.LU R22, [R1+0x110] ;  /* 0x0001100001167983 */ /* 0x000f220000300800 */
[----:B------:R0:W-:Y:S02]  /*4fbb0*/  STL [R1+0x2cc], R9 ;  /* 0x0002cc0901007387 */ /* 0x0001e40000100800 */
[----:B------:R-:W-:-:S02]  /*4fbc0*/  FMUL R13, R10, R24 ;  /* 0x000000180a0d7220 */ /* 0x000fc40000400000 */
[----:B------:R2:W-:Y:S02]  /*4fbd0*/  STL [R1+0x2c8], R12 ;  /* 0x0002c80c01007387 */ /* 0x0005e40000100800 */
[C---:B0-----:R-:W-:Y:S02]  /*4fbe0*/  FMUL R9, R10.reuse, R23 ;  /* 0x000000170a097220 */ /* 0x041fe40000400000 */
[----:B--2---:R-:W-:-:S03]  /*4fbf0*/  FMUL R12, R10, R2 ;  /* 0x000000020a0c7220 */ /* 0x004fc60000400000 */
[----:B------:R0:W-:Y:S01]  /*4fc00*/  STL [R1+0x2c0], R9 ;  /* 0x0002c00901007387 */ /* 0x0001e20000100800 */
[----:B------:R-:W-:Y:S02]  /*4fc10*/  STL [R1+0x2c4], R13 ;  /* 0x0002c40d01007387 */ /* 0x000fe40000100800 */
[----:B------:R-:W2:Y:S01]  /*4fc20*/  LDL.LU R2, [R1+0x21c] ;  /* 0x00021c0001027983 */ /* 0x000ea20000300800 */
[----:B------:R-:W-:Y:S01]  /*4fc30*/  STL [R1+0x2bc], R12 ;  /* 0x0002bc0c01007387 */ /* 0x000fe20000100800 */
[----:B0-----:R-:W-:-:S03]  /*4fc40*/  FMUL R9, R10, R0 ;  /* 0x000000000a097220 */ /* 0x001fc60000400000 */
[----:B------:R-:W2:Y:S02]  /*4fc50*/  LDL.LU R0, [R1+0x220] ;  /* 0x0002200001007983 */ /* 0x000ea40000300800 */
[----:B------:R0:W-:Y:S02]  /*4fc60*/  STL [R1+0x2b8], R9 ;  /* 0x0002b80901007387 */ /* 0x0001e40000100800 */
[----:B------:R-:W2:Y:S02]  /*4fc70*/  LDL.LU R23, [R1+0x224] ;  /* 0x0002240001177983 */ /* 0x000ea40000300800 */
[----:B------:R-:W2:Y:S02]  /*4fc80*/  LDL.LU R24, [R1+0x228] ;  /* 0x0002280001187983 */ /* 0x000ea40000300800 */
[C---:B0-----:R-:W-:Y:S02]  /*4fc90*/  FMUL R9, R10.reuse, R29 ;  /* 0x0000001d0a097220 */ /* 0x041fe40000400000 */
[----:B------:R-:W2:Y:S03]  /*4fca0*/  LDL.LU R29, [R1+0x22c] ;  /* 0x00022c00011d7983 */ /* 0x000ea60000300800 */
[----:B------:R0:W-:Y:S02]  /*4fcb0*/  STL [R1+0x2b0], R9 ;  /* 0x0002b00901007387 */ /* 0x0001e40000100800 */
[----:B------:R-:W-:-:S02]  /*4fcc0*/  FMUL R12, R10, R27 ;  /* 0x0000001b0a0c7220 */ /* 0x000fc40000400000 */
[----:B0-----:R-:W-:-:S03]  /*4fcd0*/  FMUL R9, R10, R25 ;  /* 0x000000190a097220 */ /* 0x001fc60000400000 */
[----:B------:R-:W-:Y:S01]  /*4fce0*/  STL [R1+0x2b4], R12 ;  /* 0x0002b40c01007387 */ /* 0x000fe20000100800 */
[----:B------:R-:W2:Y:S03]  /*4fcf0*/  LDL.LU R28, [R1+0x230] ;  /* 0x00023000011c7983 */ /* 0x000ea60000300800 */
[----:B------:R0:W-:Y:S04]  /*4fd00*/  STL [R1+0x2ac], R9 ;  /* 0x0002ac0901007387 */ /* 0x0001e80000100800 */
[----:B0-----:R-:W2:Y:S01]  /*4fd10*/  LDL.LU R9, [R1+0x234] ;  /* 0x0002340001097983 */ /* 0x001ea20000300800 */
[----:B------:R-:W2:Y:S02]  /*4fd20*/  LDL.LU R12, [R1+0x238] ;  /* 0x00023800010c7983 */ /* 0x000ea40000300800 */
[----:B------:R-:W2:Y:S02]  /*4fd30*/  LDL.LU R20, [R1+0x23c] ;  /* 0x00023c0001147983 */ /* 0x000ea40000300800 */
[----:B------:R-:W2:Y:S01]  /*4fd40*/  LDL.LU R27, [R1+0x240] ;  /* 0x00024000011b7983 */ /* 0x000ea20000300800 */
[----:B------:R-:W2:Y:S01]  /*4fd50*/  LDL.LU R25, [R1+0x244] ;  /* 0x0002440001197983 */ /* 0x000ea20000300800 */
[----:B------:R-:W-:-:S02]  /*4fd60*/  FMUL R13, R10, R19 ;  /* 0x000000130a0d7220 */ /* 0x000fc40000400000 */
[----:B------:R-:W-:-:S03]  /*4fd70*/  FMUL R14, R10, R21 ;  /* 0x000000150a0e7220 */ /* 0x000fc60000400000 */
[----:B------:R0:W-:Y:S01]  /*4fd80*/  STL [R1+0x2a8], R13 ;  /* 0x0002a80d01007387 */ /* 0x0001e20000100800 */
[----:B------:R-:W-:-:S03]  /*4fd90*/  FMUL R3, R10, R3 ;  /* 0x000000030a037220 */ /* 0x000fc60000400000 */
[----:B0-----:R-:W2:Y:S01]  /*4fda0*/  LDL.LU R13, [R1+0x248] ;  /* 0x00024800010d7983 */ /* 0x001ea20000300800 */
[----:B------:R0:W-:Y:S03]  /*4fdb0*/  STL [R1+0x2a0], R14 ;  /* 0x0002a00e01007387 */ /* 0x0001e60000100800 */
[----:B0-----:R-:W2:Y:S01]  /*4fdc0*/  LDL.LU R14, [R1+0x24c] ;  /* 0x00024c00010e7983 */ /* 0x001ea20000300800 */
[----:B------:R0:W-:Y:S02]  /*4fdd0*/  STL [R1+0x2a4], R3 ;  /* 0x0002a40301007387 */ /* 0x0001e40000100800 */
[----:B------:R-:W2:Y:S02]  /*4fde0*/  LDL.LU R15, [R1+0x250] ;  /* 0x00025000010f7983 */ /* 0x000ea40000300800 */
[----:B------:R-:W2:Y:S01]  /*4fdf0*/  LDL.LU R16, [R1+0x254] ;  /* 0x0002540001107983 */ /* 0x000ea20000300800 */
[----:B0-----:R-:W2:Y:S01]  /*4fe00*/  LDL.LU R3, [R1+0x258] ;  /* 0x0002580001037983 */ /* 0x001ea20000300800 */
[----:B------:R-:W2:Y:S02]  /*4fe10*/  LDL.LU R17, [R1+0x25c] ;  /* 0x00025c0001117983 */ /* 0x000ea40000300800 */
[----:B---3--:R-:W-:-:S02]  /*4fe20*/  FMUL R10, R10, R26 ;  /* 0x0000001a0a0a7220 */ /* 0x008fc40000400000 */
[----:B------:R-:W3:Y:S03]  /*4fe30*/  LDL.LU R26, [R1+0x260] ;  /* 0x00026000011a7983 */ /* 0x000ee60000300800 */
[----:B------:R4:W-:Y:S02]  /*4fe40*/  STL [R1+0x29c], R10 ;  /* 0x00029c0a01007387 */ /* 0x0009e40000100800 */
[----:B------:R-:W3:Y:S02]  /*4fe50*/  LDL.LU R18, [R1+0x264] ;  /* 0x0002640001127983 */ /* 0x000ee40000300800 */
[----:B------:R-:W3:Y:S01]  /*4fe60*/  LDL.LU R19, [R1+0x268] ;  /* 0x0002680001137983 */ /* 0x000ee20000300800 */
[----:B------:R-:W3:Y:S01]  /*4fe70*/  LDL.LU R21, [R1+0x26c] ;  /* 0x00026c0001157983 */ /* 0x000ee20000300800 */
[----:B----4-:R0:W1:Y:S03]  /*4fe80*/  MUFU.RCP R10, R22 ;  /* 0x00000016000a7308 */ /* 0x0100660000001000 */
[----:B0-----:R-:W4:Y:S01]  /*4fe90*/  LDL.LU R22, [R1+0x270] ;  /* 0x0002700001167983 */ /* 0x001f220000300800 */
[----:B--2---:R-:W-:-:S05]  /*4fea0*/  FMUL R2, R11, R2 ;  /* 0x000000020b027220 */ /* 0x004fca0000400000 */
[----:B------:R0:W-:Y:S01]  /*4feb0*/  STL [R1+0x3ac], R2 ;  /* 0x0003ac0201007387 */ /* 0x0001e20000100800 */
[C---:B------:R-:W-:Y:S02]  /*4fec0*/  FMUL R0, R11.reuse, R0 ;  /* 0x000000000b007220 */ /* 0x040fe40000400000 */
[C---:B------:R-:W-:Y:S02]  /*4fed0*/  FMUL R23, R11.reuse, R23 ;  /* 0x000000170b177220 */ /* 0x040fe40000400000 */
[C---:B------:R-:W-:Y:S01]  /*4fee0*/  FMUL R24, R11.reuse, R24 ;  /* 0x000000180b187220 */ /* 0x040fe20000400000 */
[----:B0-----:R-:W2:Y:S01]  /*4fef0*/  LDL.LU R2, [R1+0x1ff8] ;  /* 0x001ff80001027983 */ /* 0x001ea20000300800 */
[----:B------:R0:W-:Y:S02]  /*4ff00*/  STL [R1+0x3a4], R0 ;  /* 0x0003a40001007387 */ /* 0x0001e40000100800 */
[C---:B------:R-:W-:Y:S01]  /*4ff10*/  FMUL R29, R11.reuse, R29 ;  /* 0x0000001d0b1d7220 */ /* 0x040fe20000400000 */
[----:B0-----:R-:W2:Y:S01]  /*4ff20*/  LDL.LU R0, [R1+0x1ff4] ;  /* 0x001ff40001007983 */ /* 0x001ea20000300800 */
[----:B------:R0:W-:Y:S03]  /*4ff30*/  STL [R1+0x3a8], R23 ;  /* 0x0003a81701007387 */ /* 0x0001e60000100800 */
[----:B0-----:R-:W2:Y:S01]  /*4ff40*/  LDL.LU R23, [R1+0x278] ;  /* 0x0002780001177983 */ /* 0x001ea20000300800 */
[----:B------:R0:W-:Y:S02]  /*4ff50*/  STL [R1+0x3a0], R24 ;  /* 0x0003a01801007387 */ /* 0x0001e40000100800 */
[C---:B------:R-:W-:Y:S01]  /*4ff60*/  FMUL R28, R11.reuse, R28 ;  /* 0x0000001c0b1c7220 */ /* 0x040fe20000400000 */
[----:B0-----:R-:W2:Y:S01]  /*4ff70*/  LDL.LU R24, [R1+0x27c] ;  /* 0x00027c0001187983 */ /* 0x001ea20000300800 */
[----:B------:R0:W-:Y:S02]  /*4ff80*/  STL [R1+0x39c], R29 ;  /* 0x00039c1d01007387 */ /* 0x0001e40000100800 */
[C---:B------:R-:W-:Y:S01]  /*4ff90*/  FMUL R20, R11.reuse, R20 ;  /* 0x000000140b147220 */ /* 0x040fe20000400000 */
[----:B0-----:R-:W2:Y:S01]  /*4ffa0*/  LDL.LU R29, [R1+0x280] ;  /* 0x00028000011d7983 */ /* 0x001ea20000300800 */
[----:B------:R0:W-:Y:S02]  /*4ffb0*/  STL [R1+0x394], R28 ;  /* 0x0003941c01007387 */ /* 0x0001e40000100800 */
[----:B0-----:R-:W-:-:S02]  /*4ffc0*/  FMUL R28, R11, R9 ;  /* 0x000000090b1c7220 */ /* 0x001fc40000400000 */
[C---:B------:R-:W-:Y:S02]  /*4ffd0*/  FMUL R9, R11.reuse, R12 ;  /* 0x0000000c0b097220 */ /* 0x040fe40000400000 */
[C---:B------:R-:W-:Y:S01]  /*4ffe0*/  FMUL R12, R11.reuse, R27 ;  /* 0x0000001b0b0c7220 */ /* 0x040fe20000400000 */
[----:B------:R-:W-:Y:S02]  /*4fff0*/  STL [R1+0x398], R28 ;  /* 0x0003981c01007387 */ /* 0x000fe40000100800 */
[----:B------:R-:W-:Y:S02]  /*50000*/  STL [R1+0x390], R9 ;  /* 0x0003900901007387 */ /* 0x000fe40000100800 */
[----:B------:R0:W-:Y:S02]  /*50010*/  STL [R1+0x38c], R20 ;  /* 0x00038c1401007387 */ /* 0x0001e40000100800 */
[----:B0-----:R-:W2:Y:S01]  /*50020*/  LDL.LU R20, [R1+0x288] ;  /* 0x0002880001147983 */ /* 0x001ea20000300800 */
[----:B------:R0:W-:Y:S02]  /*50030*/  STL [R1+0x384], R12 ;  /* 0x0003840c01007387 */ /* 0x0001e40000100800 */
[----:B------:R-:W2:Y:S02]  /*50040*/  LDL.LU R27, [R1+0x28c] ;  /* 0x00028c00011b7983 */ /* 0x000ea40000300800 */
[----:B------:R-:W-:-:S05]  /*50050*/  FMUL R9, R11, R25 ;  /* 0x000000190b097220 */ /* 0x000fca0000400000 */
[----:B------:R1:W-:Y:S01]  /*50060*/  STL [R1+0x388], R9 ;  /* 0x0003880901007387 */ /* 0x0003e20000100800 */
[----:B------:R-:W2:Y:S02]  /*50070*/  LDL.LU R25, [R1+0x290] ;  /* 0x0002900001197983 */ /* 0x000ea40000300800 */
[C---:B0-----:R-:W-:Y:S02]  /*50080*/  FMUL R12, R11.reuse, R14 ;  /* 0x0000000e0b0c7220 */ /* 0x041fe40000400000 */
[C---:B-1----:R-:W-:Y:S02]  /*50090*/  FMUL R9, R11.reuse, R13 ;  /* 0x0000000d0b097220 */ /* 0x042fe40000400000 */
[----:B------:R-:W-:-:S03]  /*500a0*/  FMUL R13, R11, R15 ;  /* 0x0000000f0b0d7220 */ /* 0x000fc60000400000 */
[----:B------:R0:W-:Y:S01]  /*500b0*/  STL [R1+0x380], R9 ;  /* 0x0003800901007387 */ /* 0x0001e20000100800 */
[----:B------:R1:W-:Y:S02]  /*500c0*/  STL [R1+0x37c], R12 ;  /* 0x00037c0c01007387 */ /* 0x0003e40000100800 */
[----:B------:R-:W-:Y:S02]  /*500d0*/  STL [R1+0x374], R13 ;  /* 0x0003740d01007387 */ /* 0x000fe40000100800 */
[C---:B0-----:R-:W-:Y:S02]  /*500e0*/  FMUL R9, R11.reuse, R16 ;  /* 0x000000100b097220 */ /* 0x041fe40000400000 */
[C---:B-1----:R-:W-:Y:S02]  /*500f0*/  FMUL R12, R11.reuse, R3 ;  /* 0x000000030b0c7220 */ /* 0x042fe40000400000 */
[----:B------:R-:W2:Y:S01]  /*50100*/  LDL.LU R3, [R1+0x294] ;  /* 0x0002940001037983 */ /* 0x000ea20000300800 */
[----:B------:R-:W-:Y:S02]  /*50110*/  STL [R1+0x378], R9 ;  /* 0x0003780901007387 */ /* 0x000fe40000100800 */
[----:B------:R3:W-:Y:S02]  /*50120*/  STL [R1+0x370], R12 ;  /* 0x0003700c01007387 */ /* 0x0007e40000100800 */
[----:B---3--:R-:W-:-:S02]  /*50130*/  FMUL R12, R11, R26 ;  /* 0x0000001a0b0c7220 */ /* 0x008fc40000400000 */
[----:B------:R-:W3:Y:S01]  /*50140*/  LDL.LU R26, [R1+0x298] ;  /* 0x00029800011a7983 */ /* 0x000ee20000300800 */
[C---:B------:R-:W-:Y:S02]  /*50150*/  FMUL R9, R11.reuse, R17 ;  /* 0x000000110b097220 */ /* 0x040fe40000400000 */
[----:B------:R-:W-:-:S03]  /*50160*/  FMUL R13, R11, R19 ;  /* 0x000000130b0d7220 */ /* 0x000fc60000400000 */
[----:B------:R0:W-:Y:S01]  /*50170*/  STL [R1+0x258], R9 ;  /* 0x0002580901007387 */ /* 0x0001e20000100800 */
[----:B------:R1:W-:Y:S02]  /*50180*/  STL [R1+0x250], R12 ;  /* 0x0002500c01007387 */ /* 0x0003e40000100800 */
[C---:B0-----:R-:W-:Y:S02]  /*50190*/  FMUL R9, R11.reuse, R18 ;  /* 0x000000120b097220 */ /* 0x041fe40000400000 */
[----:B-1----:R-:W-:-:S03]  /*501a0*/  FMUL R12, R11, R21 ;  /* 0x000000150b0c7220 */ /* 0x002fc60000400000 */
[----:B------:R4:W-:Y:S01]  /*501b0*/  STL [R1+0x254], R9 ;  /* 0x0002540901007387 */ /* 0x0009e20000100800 */
[----:B------:R-:W-:Y:S02]  /*501c0*/  STL [R1+0x24c], R13 ;  /* 0x00024c0d01007387 */ /* 0x000fe40000100800 */
[----:B------:R-:W-:Y:S02]  /*501d0*/  STL [R1+0x248], R12 ;  /* 0x0002480c01007387 */ /* 0x000fe40000100800 */
[----:B------:R-:W3:Y:S02]  /*501e0*/  LDL.LU R18, [R1+0x114] ;  /* 0x0001140001127983 */ /* 0x000ee40000300800 */
[----:B----4-:R-:W-:-:S05]  /*501f0*/  FMUL R9, R11, R22 ;  /* 0x000000160b097220 */ /* 0x010fca0000400000 */
[----:B------:R0:W-:Y:S01]  /*50200*/  STL [R1+0x240], R9 ;  /* 0x0002400901007387 */ /* 0x0001e20000100800 */
[----:B--2---:R-:W-:-:S05]  /*50210*/  FMUL R0, R11, R0 ;  /* 0x000000000b007220 */ /* 0x004fca0000400000 */
[----:B------:R1:W-:Y:S01]  /*50220*/  STL [R1+0x1f28], R0 ;  /* 0x001f280001007387 */ /* 0x0003e20000100800 */
[----:B------:R-:W-:-:S03]  /*50230*/  FMUL R28, R11, R23 ;  /* 0x000000170b1c7220 */ /* 0x000fc60000400000 */
[----:B------:R-:W2:Y:S04]  /*50240*/  LDL.LU R23, [R1+0x19c] ;  /* 0x00019c0001177983 */ /* 0x000ea80000300800 */
[----:B------:R-:W-:Y:S01]  /*50250*/  STL [R1+0x1f2c], R28 ;  /* 0x001f2c1c01007387 */ /* 0x000fe20000100800 */
[----:B0-----:R-:W-:-:S05]  /*50260*/  FMUL R9, R11, R24 ;  /* 0x000000180b097220 */ /* 0x001fca0000400000 */
[----:B------:R0:W-:Y:S01]  /*50270*/  STL [R1+0x238], R9 ;  /* 0x0002380901007387 */ /* 0x0001e20000100800 */
[----:B------:R-:W4:Y:S02]  /*50280*/  LDL.LU R21, [R1+0x1a0] ;  /* 0x0001a00001157983 */ /* 0x000f240000300800 */
[C---:B-1----:R-:W-:Y:S02]  /*50290*/  FMUL R0, R11.reuse, R29 ;  /* 0x0000001d0b007220 */ /* 0x042fe40000400000 */
[----:B------:R-:W-:-:S03]  /*502a0*/  FMUL R2, R11, R2 ;  /* 0x000000020b027220 */ /* 0x000fc60000400000 */
[----:B------:R1:W-:Y:S01]  /*502b0*/  STL [R1+0x234], R0 ;  /* 0x0002340001007387 */ /* 0x0003e20000100800 */
[----:B------:R-:W4:Y:S02]  /*502c0*/  LDL.LU R22, [R1+0x1a4] ;  /* 0x0001a40001167983 */ /* 0x000f240000300800 */
[----:B------:R-:W4:Y:S02]  /*502d0*/  LDL.LU R24, [R1+0x1a8] ;  /* 0x0001a80001187983 */ /* 0x000f240000300800 */
[----:B------:R-:W4:Y:S01]  /*502e0*/  LDL.LU R29, [R1+0x1ac] ;  /* 0x0001ac00011d7983 */ /* 0x000f220000300800 */
[----:B------:R0:W-:Y:S02]  /*502f0*/  STL [R1+0x1f30], R2 ;  /* 0x001f300201007387 */ /* 0x0001e40000100800 */
[C---:B0-----:R-:W-:Y:S02]  /*50300*/  FMUL R9, R11.reuse, R20 ;  /* 0x000000140b097220 */ /* 0x041fe40000400000 */
[----:B-1----:R-:W-:-:S03]  /*50310*/  FMUL R0, R11, R27 ;  /* 0x0000001b0b007220 */ /* 0x002fc60000400000 */
[----:B------:R0:W-:Y:S01]  /*50320*/  STL [R1+0x22c], R9 ;  /* 0x00022c0901007387 */ /* 0x0001e20000100800 */
[----:B------:R-:W-:-:S03]  /*50330*/  FMUL R2, R11, R25 ;  /* 0x000000190b027220 */ /* 0x000fc60000400000 */
[----:B0-----:R-:W4:Y:S01]  /*50340*/  LDL.LU R9, [R1+0x1b0] ;  /* 0x0001b00001097983 */ /* 0x001f220000300800 */
[----:B------:R0:W-:Y:S02]  /*50350*/  STL [R1+0x228], R0 ;  /* 0x0002280001007387 */ /* 0x0001e40000100800 */
[----:B------:R-:W4:Y:S02]  /*50360*/  LDL.LU R19, [R1+0x1b4] ;  /* 0x0001b40001137983 */ /* 0x000f240000300800 */
[----:B------:R-:W4:Y:S01]  /*50370*/  LDL.LU R20, [R1+0x1b8] ;  /* 0x0001b80001147983 */ /* 0x000f220000300800 */
[----:B------:R-:W4:Y:S01]  /*50380*/  LDL.LU R27, [R1+0x1bc] ;  /* 0x0001bc00011b7983 */ /* 0x000f220000300800 */
[----:B------:R-:W-:Y:S02]  /*50390*/  STL [R1+0x1f34], R2 ;  /* 0x001f340201007387 */ /* 0x000fe40000100800 */
[C---:B0-----:R-:W-:Y:S02]  /*503a0*/  FMUL R0, R11.reuse, R3 ;  /* 0x000000030b007220 */ /* 0x041fe40000400000 */
[----:B------:R-:W4:Y:S03]  /*503b0*/  LDL.LU R3, [R1+0x1c0] ;  /* 0x0001c00001037983 */ /* 0x000f260000300800 */
[----:B------:R2:W-:Y:S02]  /*503c0*/  STL [R1+0x1f38], R0 ;  /* 0x001f380001007387 */ /* 0x0005e40000100800 */
[----:B------:R-:W4:Y:S02]  /*503d0*/  LDL.LU R25, [R1+0x1c4] ;  /* 0x0001c40001197983 */ /* 0x000f240000300800 */
[----:B---3--:R-:W-:-:S02]  /*503e0*/  FMUL R28, R11, R26 ;  /* 0x0000001a0b1c7220 */ /* 0x008fc40000400000 */
[----:B------:R-:W3:Y:S01]  /*503f0*/  LDL.LU R11, [R1+0x1c8] ;  /* 0x0001c800010b7983 */ /* 0x000ee20000300800 */
[----:B------:R-:W3:Y:S02]  /*50400*/  LDL.LU R12, [R1+0x1cc] ;  /* 0x0001cc00010c7983 */ /* 0x000ee40000300800 */
[----:B------:R-:W3:Y:S02]  /*50410*/  LDL.LU R26, [R1+0x1d0] ;  /* 0x0001d000011a7983 */ /* 0x000ee40000300800 */
[----:B------:R-:W-:Y:S01]  /*50420*/  STL [R1+0x1f3c], R28 ;  /* 0x001f3c1c01007387 */ /* 0x000fe20000100800 */
[----:B------:R-:W3:Y:S01]  /*50430*/  LDL.LU R13, [R1+0x1d4] ;  /* 0x0001d400010d7983 */ /* 0x000ee20000300800 */
[----:B------:R-:W3:Y:S02]  /*50440*/  LDL.LU R14, [R1+0x1d8] ;  /* 0x0001d800010e7983 */ /* 0x000ee40000300800 */
[----:B------:R-:W3:Y:S02]  /*50450*/  LDL.LU R15, [R1+0x1dc] ;  /* 0x0001dc00010f7983 */ /* 0x000ee40000300800 */
[----:B------:R-:W3:Y:S02]  /*50460*/  LDL.LU R16, [R1+0x1e0] ;  /* 0x0001e00001107983 */ /* 0x000ee40000300800 */
[----:B--2---:R-:W-:-:S02]  /*50470*/  FMUL R0, R10, R23 ;  /* 0x000000170a007220 */ /* 0x004fc40000400000 */
[----:B------:R-:W2:Y:S03]  /*50480*/  LDL.LU R23, [R1+0x1e4] ;  /* 0x0001e40001177983 */ /* 0x000ea60000300800 */
[----:B------:R0:W-:Y:S02]  /*50490*/  STL [R1+0x36c], R0 ;  /* 0x00036c0001007387 */ /* 0x0001e40000100800 */
[----:B------:R-:W2:Y:S02]  /*504a0*/  LDL.LU R17, [R1+0x1e8] ;  /* 0x0001e80001117983 */ /* 0x000ea40000300800 */
[----:B----4-:R-:W-:-:S05]  /*504b0*/  FMUL R2, R10, R21 ;  /* 0x000000150a027220 */ /* 0x010fca0000400000 */
[----:B------:R1:W-:Y:S01]  /*504c0*/  STL [R1+0x364], R2 ;  /* 0x0003640201007387 */ /* 0x0003e20000100800 */
[C---:B0-----:R-:W-:Y:S02]  /*504d0*/  FMUL R0, R10.reuse, R22 ;  /* 0x000000160a007220 */ /* 0x041fe40000400000 */
[----:B-1----:R-:W-:-:S03]  /*504e0*/  FMUL R2, R10, R24 ;  /* 0x000000180a027220 */ /* 0x002fc60000400000 */
[----:B------:R0:W-:Y:S01]  /*504f0*/  STL [R1+0x368], R0 ;  /* 0x0003680001007387 */ /* 0x0001e20000100800 */
[----:B------:R-:W4:Y:S03]  /*50500*/  LDL.LU R21, [R1+0x1ec] ;  /* 0x0001ec0001157983 */ /* 0x000f260000300800 */
[----:B------:R1:W-:Y:S01]  /*50510*/  STL [R1+0x360], R2 ;  /* 0x0003600201007387 */ /* 0x0003e20000100800 */
[----:B------:R-:W4:Y:S02]  /*50520*/  LDL.LU R22, [R1+0x1f0] ;  /* 0x0001f00001167983 */ /* 0x000f240000300800 */
[----:B------:R-:W4:Y:S02]  /*50530*/  LDL.LU R24, [R1+0x1f4] ;  /* 0x0001f40001187983 */ /* 0x000f240000300800 */
[----:B0-----:R-:W-:-:S05]  /*50540*/  FMUL R0, R10, R29 ;  /* 0x0000001d0a007220 */ /* 0x001fca0000400000 */
[----:B------:R0:W-:Y:S01]  /*50550*/  STL [R1+0x35c], R0 ;  /* 0x00035c0001007387 */ /* 0x0001e20000100800 */
[----:B------:R-:W4:Y:S02]  /*50560*/  LDL.LU R29, [R1+0x1f8] ;  /* 0x0001f800011d7983 */ /* 0x000f240000300800 */
[C---:B------:R-:W-:Y:S02]  /*50570*/  FMUL R9, R10.reuse, R9 ;  /* 0x000000090a097220 */ /* 0x040fe40000400000 */
[C---:B-1----:R-:W-:Y:S02]  /*50580*/  FMUL R2, R10.reuse, R19 ;  /* 0x000000130a027220 */ /* 0x042fe40000400000 */
[C---:B0-----:R-:W-:Y:S01]  /*50590*/  FMUL R0, R10.reuse, R20 ;  /* 0x000000140a007220 */ /* 0x041fe20000400000 */
[----:B------:R-:W-:Y:S01]  /*505a0*/  STL [R1+0x33c], R9 ;  /* 0x00033c0901007387 */ /* 0x000fe20000100800 */
[----:B------:R-:W4:Y:S02]  /*505b0*/  LDL.LU R19, [R1+0x1fc] ;  /* 0x0001fc0001137983 */ /* 0x000f240000300800 */
[----:B------:R0:W-:Y:S01]  /*505c0*/  STL [R1+0x340], R2 ;  /* 0x0003400201007387 */ /* 0x0001e20000100800 */
[----:B------:R1:W-:Y:S04]  /*505d0*/  STL [R1+0x338], R0 ;  /* 0x0003380001007387 */ /* 0x0003e80000100800 */
[----:B------:R-:W4:Y:S01]  /*505e0*/  LDL.LU R20, [R1+0x200] ;  /* 0x0002000001147983 */ /* 0x000f220000300800 */
[----:B0-----:R-:W-:-:S02]  /*505f0*/  FMUL R2, R10, R27 ;  /* 0x0000001b0a027220 */ /* 0x001fc40000400000 */
[----:B-1----:R-:W-:-:S03]  /*50600*/  FMUL R0, R10, R3 ;  /* 0x000000030a007220 */ /* 0x002fc60000400000 */
[----:B------:R-:W-:Y:S01]  /*50610*/  STL [R1+0x334], R2 ;  /* 0x0003340201007387 */ /* 0x000fe20000100800 */
[----:B------:R-:W4:Y:S02]  /*50620*/  LDL.LU R27, [R1+0x204] ;  /* 0x00020400011b7983 */ /* 0x000f240000300800 */
[----:B------:R-:W4:Y:S01]  /*50630*/  LDL.LU R3, [R1+0x208] ;  /* 0x0002080001037983 */ /* 0x000f220000300800 */
[----:B------:R0:W-:Y:S02]  /*50640*/  STL [R1+0x32c], R0 ;  /* 0x00032c0001007387 */ /* 0x0001e40000100800 */
[C---:B0-----:R-:W-:Y:S02]  /*50650*/  FMUL R0, R10.reuse, R25 ;  /* 0x000000190a007220 */ /* 0x041fe40000400000 */
[----:B------:R-:W4:Y:S03]  /*50660*/  LDL.LU R25, [R1+0x20c] ;  /* 0x00020c0001197983 */ /* 0x000f260000300800 */
[----:B------:R0:W-:Y:S02]  /*50670*/  STL [R1+0x330], R0 ;  /* 0x0003300001007387 */ /* 0x0001e40000100800 */
[----:B---3--:R-:W-:-:S02]  /*50680*/  FMUL R9, R10, R11 ;  /* 0x0000000b0a097220 */ /* 0x008fc40000400000 */
[----:B0-----:R-:W-:-:S03]  /*50690*/  FMUL R0, R10, R26 ;  /* 0x0000001a0a007220 */ /* 0x001fc60000400000 */
[----:B------:R0:W-:Y:S01]  /*506a0*/  STL [R1+0x328], R9 ;  /* 0x0003280901007387 */ /* 0x0001e20000100800 */
[----:B------:R-:W3:Y:S02]  /*506b0*/  LDL.LU R26, [R1+0x210] ;  /* 0x00021000011a7983 */ /* 0x000ee40000300800 */
[----:B------:R-:W-:-:S05]  /*506c0*/  FMUL R2, R10, R12 ;  /* 0x0000000c0a027220 */ /* 0x000fca0000400000 */
[----:B------:R-:W-:Y:S01]  /*506d0*/  STL [R1+0x324], R2 ;  /* 0x0003240201007387 */ /* 0x000fe20000100800 */
[----:B------:R1:W-:Y:S02]  /*506e0*/  STL [R1+0x31c], R0 ;  /* 0x00031c0001007387 */ /* 0x0003e40000100800 */
[C---:B0-----:R-:W-:Y:S02]  /*506f0*/  FMUL R9, R10.reuse, R13 ;  /* 0x0000000d0a097220 */ /* 0x041fe40000400000 */
[C---:B-1----:R-:W-:Y:S02]  /*50700*/  FMUL R0, R10.reuse, R15 ;  /* 0x0000000f0a007220 */ /* 0x042fe40000400000 */
[C---:B------:R-:W-:Y:S01]  /*50710*/  FMUL R2, R10.reuse, R14 ;  /* 0x0000000e0a027220 */ /* 0x040fe20000400000 */
[----:B------:R-:W-:Y:S02]  /*50720*/  STL [R1+0x320], R9 ;  /* 0x0003200901007387 */ /* 0x000fe40000100800 */
[----:B------:R0:W-:Y:S02]  /*50730*/  STL [R1+0x1f40], R0 ;  /* 0x001f400001007387 */ /* 0x0001e40000100800 */
[----:B------:R2:W-:Y:S01]  /*50740*/  STL [R1+0x318], R2 ;  /* 0x0003180201007387 */ /* 0x0005e20000100800 */
[----:B0-----:R-:W-:-:S05]  /*50750*/  FMUL R0, R10, R16 ;  /* 0x000000100a007220 */ /* 0x001fca0000400000 */
[----:B------:R4:W-:Y:S01]  /*50760*/  STL [R1+0x1d4], R0 ;  /* 0x0001d40001007387 */ /* 0x0009e20000100800 */
[C---:B--2---:R-:W-:Y:S02]  /*50770*/  FMUL R2, R10.reuse, R23 ;  /* 0x000000170a027220 */ /* 0x044fe40000400000 */
[C---:B------:R-:W-:Y:S01]  /*50780*/  FMUL R28, R10.reuse, R17 ;  /* 0x000000110a1c7220 */ /* 0x040fe20000400000 */
[----:B------:R-:W2:Y:S02]  /*50790*/  LDL.LU R23, [R1+0x214] ;  /* 0x0002140001177983 */ /* 0x000ea40000300800 */
[----:B------:R0:W-:Y:S02]  /*507a0*/  STL [R1+0x1f44], R2 ;  /* 0x001f440201007387 */ /* 0x0001e40000100800 */
[----:B------:R-:W-:Y:S01]  /*507b0*/  STL [R1+0x1f48], R28 ;  /* 0x001f481c01007387 */ /* 0x000fe20000100800 */
[----:B----4-:R-:W-:-:S03]  /*507c0*/  FMUL R0, R10, R21 ;  /* 0x000000150a007220 */ /* 0x010fc60000400000 */
[----:B------:R-:W4:Y:S01]  /*507d0*/  LDL.LU R21, [R1+0x218] ;  /* 0x0002180001157983 */ /* 0x000f220000300800 */
[C---:B------:R-:W-:Y:S02]  /*507e0*/  FMUL R9, R10.reuse, R22 ;  /* 0x000000160a097220 */ /* 0x040fe40000400000 */
[C---:B0-----:R-:W-:Y:S01]  /*507f0*/  FMUL R2, R10.reuse, R24 ;  /* 0x000000180a027220 */ /* 0x041fe20000400000 */
[----:B------:R0:W-:Y:S02]  /*50800*/  STL [R1+0x1c8], R0 ;  /* 0x0001c80001007387 */ /* 0x0001e40000100800 */
[----:B------:R-:W-:Y:S02]  /*50810*/  STL [R1+0x1c4], R9 ;  /* 0x0001c40901007387 */ /* 0x000fe40000100800 */
[----:B------:R-:W4:Y:S01]  /*50820*/  LDL.LU R22, [R1+0x118] ;  /* 0x0001180001167983 */ /* 0x000f220000300800 */
[----:B------:R-:W-:Y:S01]  /*50830*/  STL [R1+0x1c0], R2 ;  /* 0x0001c00201007387 */ /* 0x000fe20000100800 */
[----:B------:R-:W4:Y:S02]  /*50840*/  LDL.LU R24, [R1+0x10c] ;  /* 0x00010c0001187983 */ /* 0x000f240000300800 */
[----:B0-----:R-:W-:-:S05]  /*50850*/  FMUL R0, R10, R29 ;  /* 0x0000001d0a007220 */ /* 0x001fca0000400000 */
[----:B------:R0:W-:Y:S01]  /*50860*/  STL [R1+0x1bc], R0 ;  /* 0x0001bc0001007387 */ /* 0x0001e20000100800 */
[----:B------:R-:W4:Y:S02]  /*50870*/  LDL.LU R29, [R1+0x11c] ;  /* 0x00011c00011d7983 */ /* 0x000f240000300800 */
[C---:B0-----:R-:W-:Y:S02]  /*50880*/  FMUL R0, R10.reuse, R19 ;  /* 0x000000130a007220 */ /* 0x041fe40000400000 */
[----:B------:R-:W-:-:S03]  /*50890*/  FMUL R2, R10, R20 ;  /* 0x000000140a027220 */ /* 0x000fc60000400000 */
[----:B------:R-:W-:Y:S02]  /*508a0*/  STL [R1+0x1f4c], R0 ;  /* 0x001f4c0001007387 */ /* 0x000fe40000100800 */
[----:B------:R0:W-:Y:S02]  /*508b0*/  STL [R1+0x1f50], R2 ;  /* 0x001f500201007387 */ /* 0x0001e40000100800 */
[C---:B0-----:R-:W-:Y:S02]  /*508c0*/  FMUL R2, R10.reuse, R27 ;  /* 0x0000001b0a027220 */ /* 0x041fe40000400000 */
[C---:B------:R-:W-:Y:S02]  /*508d0*/  FMUL R0, R10.reuse, R3 ;  /* 0x000000030a007220 */ /* 0x040fe40000400000 */
[----:B------:R-:W4:Y:S01]  /*508e0*/  LDL.LU R3, [R1+0x124] ;  /* 0x0001240001037983 */ /* 0x000f220000300800 */
[----:B------:R-:W-:Y:S02]  /*508f0*/  STL [R1+0x1b0], R2 ;  /* 0x0001b00201007387 */ /* 0x000fe40000100800 */
[----:B------:R-:W-:Y:S02]  /*50900*/  STL [R1+0x1ac], R0 ;  /* 0x0001ac0001007387 */ /* 0x000fe40000100800 */
[----:B------:R-:W4:Y:S02]  /*50910*/  LDL.LU R27, [R1+0x12c] ;  /* 0x00012c00011b7983 */ /* 0x000f240000300800 */
[----:B------:R-:W-:-:S02]  /*50920*/  FMUL R28, R10, R25 ;  /* 0x000000190a1c7220 */ /* 0x000fc40000400000 */
[----:B------:R-:W4:Y:S03]  /*50930*/  LDL.LU R25, [R1+0x130] ;  /* 0x0001300001197983 */ /* 0x000f260000300800 */
[----:B------:R0:W-:Y:S02]  /*50940*/  STL [R1+0x1f54], R28 ;  /* 0x001f541c01007387 */ /* 0x0001e40000100800 */
[----:B0-----:R-:W4:Y:S01]  /*50950*/  LDL.LU R28, [R1+0x134] ;  /* 0x00013400011c7983 */ /* 0x001f220000300800 */
[----:B------:R-:W4:Y:S02]  /*50960*/  LDL.LU R2, [R1+0x138] ;  /* 0x0001380001027983 */ /* 0x000f240000300800 */
[----:B------:R-:W4:Y:S02]  /*50970*/  LDL.LU R9, [R1+0x13c] ;  /* 0x00013c0001097983 */ /* 0x000f240000300800 */
[----:B------:R-:W4:Y:S02]  /*50980*/  LDL.LU R11, [R1+0x140] ;  /* 0x00014000010b7983 */ /* 0x000f240000300800 */
[----:B---3--:R-:W-:-:S02]  /*50990*/  FMUL R0, R10, R26 ;  /* 0x0000001a0a007220 */ /* 0x008fc40000400000 */
[----:B------:R-:W3:Y:S03]  /*509a0*/  LDL.LU R26, [R1+0x144] ;  /* 0x00014400011a7983 */ /* 0x000ee60000300800 */
[----:B------:R0:W-:Y:S02]  /*509b0*/  STL [R1+0x1f58], R0 ;  /* 0x001f580001007387 */ /* 0x0001e40000100800 */
[----:B0-----:R-:W3:Y:S01]  /*509c0*/  LDL.LU R0, [R1+0x128] ;  /* 0x0001280001007983 */ /* 0x001ee20000300800 */
[----:B------:R-:W0:Y:S01]  /*509d0*/  MUFU.RCP R18, R18 ;  /* 0x0000001200127308 */ /* 0x000e220000001000 */
[----:B------:R-:W3:Y:S02]  /*509e0*/  LDL.LU R12, [R1+0x148] ;  /* 0x00014800010c7983 */ /* 0x000ee40000300800 */
[----:B--2---:R-:W-:-:S05]  /*509f0*/  FMUL R13, R10, R23 ;  /* 0x000000170a0d7220 */ /* 0x004fca0000400000 */
[----:B------:R1:W-:Y:S04]  /*50a00*/  STL [R1+0x1a0], R13 ;  /* 0x0001a00d01007387 */ /* 0x0003e80000100800 */
[----:B-1----:R-:W2:Y:S01]  /*50a10*/  LDL.LU R13, [R1+0x14c] ;  /* 0x00014c00010d7983 */ /* 0x002ea20000300800 */
[----:B------:R-:W2:Y:S02]  /*50a20*/  LDL.LU R23, [R1+0x150] ;  /* 0x0001500001177983 */ /* 0x000ea40000300800 */
[----:B------:R-:W2:Y:S02]  /*50a30*/  LDL.LU R14, [R1+0x154] ;  /* 0x00015400010e7983 */ /* 0x000ea40000300800 */
[----:B------:R-:W2:Y:S02]  /*50a40*/  LDL.LU R19, [R1+0x158] ;  /* 0x0001580001137983 */ /* 0x000ea40000300800 */
[----:B----4-:R-:W-:-:S05]  /*50a50*/  FMUL R10, R10, R21 ;  /* 0x000000150a0a7220 */ /* 0x010fca0000400000 */
[----:B------:R-:W-:Y:S01]  /*50a60*/  STL [R1+0x19c], R10 ;  /* 0x00019c0a01007387 */ /* 0x000fe20000100800 */
[----:B------:R-:W4:Y:S02]  /*50a70*/  LDL.LU R20, [R1+0x15c] ;  /* 0x00015c0001147983 */ /* 0x000f240000300800 */
[----:B------:R-:W4:Y:S02]  /*50a80*/  LDL.LU R15, [R1+0x160] ;  /* 0x00016000010f7983 */ /* 0x000f240000300800 */
[----:B0-----:R-:W-:-:S05]  /*50a90*/  FMUL R16, R18, R24 ;  /* 0x0000001812107220 */ /* 0x001fca0000400000 */
[----:B------:R0:W-:Y:S01]  /*50aa0*/  STL [R1+0x314], R16 ;  /* 0x0003141001007387 */ /* 0x0001e20000100800 */
[----:B------:R-:W-:-:S03]  /*50ab0*/  FMUL R17, R18, R29 ;  /* 0x0000001d12117220 */ /* 0x000fc60000400000 */
[----:B0-----:R-:W4:Y:S02]  /*50ac0*/  LDL.LU R16, [R1+0x164] ;  /* 0x0001640001107983 */ /* 0x001f240000300800 */
[----:B------:R0:W-:Y:S01]  /*50ad0*/  STL [R1+0x300], R17 ;  /* 0x0003001101007387 */ /* 0x0001e20000100800 */
[----:B------:R1:W2:Y:S01]  /*50ae0*/  MUFU.RCP R10, R22 ;  /* 0x00000016000a7308 */ /* 0x0002a20000001000 */
[----:B0-----:R-:W4:Y:S01]  /*50af0*/  LDL.LU R17, [R1+0x168] ;  /* 0x0001680001117983 */ /* 0x001f220000300800 */
[----:B------:R-:W4:Y:S02]  /*50b00*/  LDL.LU R21, [R1+0x16c] ;  /* 0x00016c0001157983 */ /* 0x000f240000300800 */
[----:B-1----:R-:W4:Y:S02]  /*50b10*/  LDL.LU R22, [R1+0x170] ;  /* 0x0001700001167983 */ /* 0x002f240000300800 */
[----:B------:R-:W4:Y:S01]  /*50b20*/  LDL.LU R24, [R1+0x174] ;  /* 0x0001740001187983 */ /* 0x000f220000300800 */
[----:B------:R-:W4:Y:S01]  /*50b30*/  LDL.LU R29, [R1+0x178] ;  /* 0x00017800011d7983 */ /* 0x000f220000300800 */
[----:B------:R-:W-:-:S02]  /*50b40*/  FMUL R3, R18, R3 ;  /* 0x0000000312037220 */ /* 0x000fc40000400000 */
[----:B------:R-:W-:-:S03]  /*50b50*/  FMUL R27, R18, R27 ;  /* 0x0000001b121b7220 */ /* 0x000fc60000400000 */
[----:B------:R0:W-:Y:S04]  /*50b60*/  STL [R1+0x310], R3 ;  /* 0x0003100301007387 */ /* 0x0001e80000100800 */
[----:B0-----:R-:W4:Y:S01]  /*50b70*/  LDL.LU R3, [R1+0x17c] ;  /* 0x00017c0001037983 */ /* 0x001f220000300800 */
[C---:B------:R-:W-:Y:S02]  /*50b80*/  FMUL R28, R18.reuse, R28 ;  /* 0x0000001c121c7220 */ /* 0x040fe40000400000 */
[C---:B------:R-:W-:Y:S02]  /*50b90*/  FMUL R9, R18.reuse, R9 ;  /* 0x0000000912097220 */ /* 0x040fe40000400000 */
[----:B---3--:R-:W-:-:S05]  /*50ba0*/  FMUL R0, R18, R0 ;  /* 0x0000000012007220 */ /* 0x008fca0000400000 */
[----:B------:R-:W-:Y:S01]  /*50bb0*/  STL [R1+0x2f0], R0 ;  /* 0x0002f00001007387 */ /* 0x000fe20000100800 */
[----:B------:R0:W-:Y:S03]  /*50bc0*/  STL [R1+0x2dc], R27 ;  /* 0x0002dc1b01007387 */ /* 0x0001e60000100800 */
[----:B0-----:R-:W3:Y:S01]  /*50bd0*/  LDL.LU R27, [R1+0x180] ;  /* 0x00018000011b7983 */ /* 0x001ee20000300800 */
[C---:B------:R-:W-:Y:S02]  /*50be0*/  FMUL R0, R18.reuse, R25 ;  /* 0x0000001912007220 */ /* 0x040fe40000400000 */
[----:B------:R-:W3:Y:S03]  /*50bf0*/  LDL.LU R25, [R1+0x184] ;  /* 0x0001840001197983 */ /* 0x000ee60000300800 */
[----:B------:R0:W-:Y:S01]  /*50c00*/  STL [R1+0x294], R0 ;  /* 0x0002940001007387 */ /* 0x0001e20000100800 */
[----:B------:R-:W-:Y:S02]  /*50c10*/  STL [R1+0x298], R28 ;  /* 0x0002981c01007387 */ /* 0x000fe40000100800 */
[----:B0-----:R-:W-:-:S05]  /*50c20*/  FMUL R0, R18, R2 ;  /* 0x0000000212007220 */ /* 0x001fca0000400000 */
[----:B------:R0:W-:Y:S01]  /*50c30*/  STL [R1+0x290], R0 ;  /* 0x0002900001007387 */ /* 0x0001e20000100800 */
[----:B------:R1:W-:Y:S02]  /*50c40*/  STL [R1+0x28c], R9 ;  /* 0x00028c0901007387 */ /* 0x0003e40000100800 */
[C---:B0-----:R-:W-:Y:S02]  /*50c50*/  FMUL R0, R18.reuse, R26 ;  /* 0x0000001a12007220 */ /* 0x041fe40000400000 */
[----:B------:R-:W3:Y:S01]  /*50c60*/  LDL.LU R26, [R1+0x188] ;  /* 0x00018800011a7983 */ /* 0x000ee20000300800 */
[C---:B------:R-:W-:Y:S02]  /*50c70*/  FMUL R2, R18.reuse, R11 ;  /* 0x0000000b12027220 */ /* 0x040fe40000400000 */
[----:B-1----:R-:W-:-:S03]  /*50c80*/  FMUL R9, R18, R12 ;  /* 0x0000000c12097220 */ /* 0x002fc60000400000 */
[----:B------:R2:W-:Y:S01]  /*50c90*/  STL [R1+0x284], R2 ;  /* 0x0002840201007387 */ /* 0x0005e20000100800 */
[----:B------:R0:W-:Y:S02]  /*50ca0*/  STL [R1+0x288], R0 ;  /* 0x0002880001007387 */ /* 0x0001e40000100800 */
[----:B------:R1:W-:Y:S02]  /*50cb0*/  STL [R1+0x280], R9 ;  /* 0x0002800901007387 */ /* 0x0003e40000100800 */
[C---:B--2---:R-:W-:Y:S02]  /*50cc0*/  FMUL R2, R18.reuse, R13 ;  /* 0x0000000d12027220 */ /* 0x044fe40000400000 */
[C---:B0-----:R-:W-:Y:S02]  /*50cd0*/  FMUL R0, R18.reuse, R23 ;  /* 0x0000001712007220 */ /* 0x041fe40000400000 */
[C---:B-1----:R-:W-:Y:S01]  /*50ce0*/  FMUL R9, R18.reuse, R14 ;  /* 0x0000000e12097220 */ /* 0x042fe20000400000 */
[----:B------:R-:W2:Y:S01]  /*50cf0*/  LDL.LU R23, [R1+0x18c] ;  /* 0x00018c0001177983 */ /* 0x000ea20000300800 */
[----:B------:R-:W-:Y:S02]  /*50d00*/  STL [R1+0x27c], R2 ;  /* 0x00027c0201007387 */ /* 0x000fe40000100800 */
[----:B------:R0:W-:Y:S01]  /*50d10*/  STL [R1+0x274], R0 ;  /* 0x0002740001007387 */ /* 0x0001e20000100800 */
[----:B------:R1:W-:Y:S01]  /*50d20*/  STL [R1+0x278], R9 ;  /* 0x0002780901007387 */ /* 0x0003e20000100800 */
[----:B0-----:R-:W-:-:S03]  /*50d30*/  FMUL R0, R18, R19 ;  /* 0x0000001312007220 */ /* 0x001fc60000400000 */
[----:B------:R-:W2:Y:S01]  /*50d40*/  LDL.LU R19, [R1+0x190] ;  /* 0x0001900001137983 */ /* 0x000ea20000300800 */
[----:B----4-:R-:W-:-:S03]  /*50d50*/  FMUL R2, R18, R20 ;  /* 0x0000001412027220 */ /* 0x010fc60000400000 */
[----:B------:R-:W-:Y:S01]  /*50d60*/  STL [R1+0x270], R0 ;  /* 0x0002700001007387 */ /* 0x000fe20000100800 */
[----:B------:R-:W4:Y:S02]  /*50d70*/  LDL.LU R20, [R1+0x194] ;  /* 0x0001940001147983 */ /* 0x000f240000300800 */
[C---:B-1----:R-:W-:Y:S01]  /*50d80*/  FMUL R9, R18.reuse, R15 ;  /* 0x0000000f12097220 */ /* 0x042fe20000400000 */
[----:B------:R0:W-:Y:S04]  /*50d90*/  STL [R1+0x1f5c], R2 ;  /* 0x001f5c0201007387 */ /* 0x0001e80000100800 */
[----:B------:R1:W-:Y:S02]  /*50da0*/  STL [R1+0x144], R9 ;  /* 0x0001440901007387 */ /* 0x0003e40000100800 */
[----:B0-----:R-:W-:-:S05]  /*50db0*/  FMUL R2, R18, R16 ;  /* 0x0000001012027220 */ /* 0x001fca0000400000 */
[----:B------:R0:W-:Y:S01]  /*50dc0*/  STL [R1+0x140], R2 ;  /* 0x0001400201007387 */ /* 0x0001e20000100800 */
[C---:B------:R-:W-:Y:S02]  /*50dd0*/  FMUL R0, R18.reuse, R17 ;  /* 0x0000001112007220 */ /* 0x040fe40000400000 */
[C---:B-1----:R-:W-:Y:S02]  /*50de0*/  FMUL R9, R18.reuse, R21 ;  /* 0x0000001512097220 */ /* 0x042fe40000400000 */
[C---:B0-----:R-:W-:Y:S01]  /*50df0*/  FMUL R2, R18.reuse, R22 ;  /* 0x0000001612027220 */ /* 0x041fe20000400000 */
[----:B------:R0:W-:Y:S02]  /*50e00*/  STL [R1+0x13c], R0 ;  /* 0x00013c0001007387 */ /* 0x0001e40000100800 */
[----:B------:R-:W-:Y:S02]  /*50e10*/  STL [R1+0x138], R9 ;  /* 0x0001380901007387 */ /* 0x000fe40000100800 */
[----:B0-----:R-:W-:-:S02]  /*50e20*/  FMUL R0, R18, R24 ;  /* 0x0000001812007220 */ /* 0x001fc40000400000 */
[----:B------:R-:W4:Y:S01]  /*50e30*/  LDL.LU R24, [R1+0x198] ;  /* 0x0001980001187983 */ /* 0x000f220000300800 */
[----:B------:R0:W-:Y:S02]  /*50e40*/  STL [R1+0x134], R2 ;  /* 0x0001340201007387 */ /* 0x0001e40000100800 */
[----:B------:R1:W-:Y:S02]  /*50e50*/  STL [R1+0x130], R0 ;  /* 0x0001300001007387 */ /* 0x0003e40000100800 */
[C---:B0-----:R-:W-:Y:S02]  /*50e60*/  FMUL R2, R18.reuse, R29 ;  /* 0x0000001d12027220 */ /* 0x041fe40000400000 */
[----:B------:R-:W4:Y:S03]  /*50e70*/  LDL.LU R29, [R1+0x120] ;  /* 0x00012000011d7983 */ /* 0x000f260000300800 */
[----:B------:R-:W-:Y:S02]  /*50e80*/  STL [R1+0x12c], R2 ;  /* 0x00012c0201007387 */ /* 0x000fe40000100800 */
[----:B-1----:R-:W-:-:S02]  /*50e90*/  FMUL R0, R18, R3 ;  /* 0x0000000312007220 */ /* 0x002fc40000400000 */
[----:B------:R-:W4:Y:S03]  /*50ea0*/  LDL.LU R3, [R1+0x88] ;  /* 0x0000880001037983 */ /* 0x000f260000300800 */
[----:B------:R3:W-:Y:S02]  /*50eb0*/  STL [R1+0x1f60], R0 ;  /* 0x001f600001007387 */ /* 0x0007e40000100800 */
[----:B------:R-:W4:Y:S02]  /*50ec0*/  LDL.LU R21, [R1+0x80] ;  /* 0x0000800001157983 */ /* 0x000f240000300800 */
[C---:B---3--:R-:W-:Y:S02]  /*50ed0*/  FMUL R0, R18.reuse, R27 ;  /* 0x0000001b12007220 */ /* 0x048fe40000400000 */
[----:B------:R-:W-:-:S03]  /*50ee0*/  FMUL R28, R18, R25 ;  /* 0x00000019121c7220 */ /* 0x000fc60000400000 */
[----:B------:R-:W-:Y:S01]  /*50ef0*/  STL [R1+0x124], R0 ;  /* 0x0001240001007387 */ /* 0x000fe20000100800 */
[----:B------:R-:W3:Y:S02]  /*50f00*/  LDL.LU R27, [R1+0x90] ;  /* 0x00009000011b7983 */ /* 0x000ee40000300800 */
[----:B------:R-:W3:Y:S02]  /*50f10*/  LDL.LU R25, [R1+0x94] ;  /* 0x0000940001197983 */ /* 0x000ee40000300800 */
[----:B------:R0:W-:Y:S02]  /*50f20*/  STL [R1+0x1f64], R28 ;  /* 0x001f641c01007387 */ /* 0x0001e40000100800 */
[----:B0-----:R-:W3:Y:S01]  /*50f30*/  LDL.LU R28, [R1+0x84] ;  /* 0x00008400011c7983 */ /* 0x001ee20000300800 */
[----:B------:R-:W3:Y:S02]  /*50f40*/  LDL.LU R0, [R1+0x98] ;  /* 0x0000980001007983 */ /* 0x000ee40000300800 */
[----:B------:R-:W-:Y:S01]  /*50f50*/  FMUL R2, R18, R26 ;  /* 0x0000001a12027220 */ /* 0x000fe20000400000 */
[----:B------:R-:W-:-:S02]  /*50f60*/  MOV R26, R4 ;  /* 0x00000004001a7202 */ /* 0x000fc40000000f00 */
[----:B------:R-:W3:Y:S02]  /*50f70*/  LDL.LU R4, [R1+0x9c] ;  /* 0x00009c0001047983 */ /* 0x000ee40000300800 */
[----:B------:R2:W-:Y:S02]  /*50f80*/  STL [R1+0x1f68], R2 ;  /* 0x001f680201007387 */ /* 0x0005e40000100800 */
[----:B------:R-:W3:Y:S02]  /*50f90*/  LDL.LU R9, [R1+0xa4] ;  /* 0x0000a40001097983 */ /* 0x000ee40000300800 */
[----:B------:R-:W3:Y:S02]  /*50fa0*/  LDL.LU R11, [R1+0xa8] ;  /* 0x0000a800010b7983 */ /* 0x000ee40000300800 */
[----:B--2---:R-:W-:-:S05]  /*50fb0*/  FMUL R2, R18, R23 ;  /* 0x0000001712027220 */ /* 0x004fca0000400000 */
[----:B------:R4:W-:Y:S01]  /*50fc0*/  STL [R1+0x114], R2 ;  /* 0x0001140201007387 */ /* 0x0009e20000100800 */
[----:B------:R-:W2:Y:S02]  /*50fd0*/  LDL.LU R22, [R1+0xac] ;  /* 0x0000ac0001167983 */ /* 0x000ea40000300800 */
[----:B------:R-:W2:Y:S02]  /*50fe0*/  LDL.LU R23, [R1+0xb0] ;  /* 0x0000b00001177983 */ /* 0x000ea40000300800 */
[----:B------:R-:W2:Y:S02]  /*50ff0*/  LDL.LU R12, [R1+0xb4] ;  /* 0x0000b400010c7983 */ /* 0x000ea40000300800 */
[C---:B------:R-:W-:Y:S02]  /*51000*/  FMUL R13, R18.reuse, R19 ;  /* 0x00000013120d7220 */ /* 0x040fe40000400000 */
[----:B----4-:R-:W-:-:S03]  /*51010*/  FMUL R2, R18, R20 ;  /* 0x0000001412027220 */ /* 0x010fc60000400000 */
[----:B------:R0:W-:Y:S04]  /*51020*/  STL [R1+0x110], R13 ;  /* 0x0001100d01007387 */ /* 0x0001e80000100800 */
[----:B0-----:R-:W4:Y:S01]  /*51030*/  LDL.LU R13, [R1+0xb8] ;  /* 0x0000b800010d7983 */ /* 0x001f220000300800 */
[----:B------:R0:W-:Y:S02]  /*51040*/  STL [R1+0x10c], R2 ;  /* 0x00010c0201007387 */ /* 0x0001e40000100800 */
[----:B------:R-:W4:Y:S02]  /*51050*/  LDL.LU R14, [R1+0xbc] ;  /* 0x0000bc00010e7983 */ /* 0x000f240000300800 */
[----:B------:R-:W4:Y:S01]  /*51060*/  LDL.LU R15, [R1+0xc0] ;  /* 0x0000c000010f7983 */ /* 0x000f220000300800 */
[----:B------:R-:W4:Y:S01]  /*51070*/  LDL.LU R16, [R1+0xc4] ;  /* 0x0000c40001107983 */ /* 0x000f220000300800 */
[----:B------:R-:W4:Y:S02]  /*51080*/  LDL.LU R17, [R1+0xc8] ;  /* 0x0000c80001117983 */ /* 0x000f240000300800 */
[----:B------:R-:W4:Y:S02]  /*51090*/  LDL.LU R19, [R1+0xcc] ;  /* 0x0000cc0001137983 */ /* 0x000f240000300800 */
[----:B------:R-:W4:Y:S02]  /*510a0*/  LDL.LU R20, [R1+0xd0] ;  /* 0x0000d00001147983 */ /* 0x000f240000300800 */
[----:B0-----:R-:W-:-:S05]  /*510b0*/  FMUL R2, R18, R24 ;  /* 0x0000001812027220 */ /* 0x001fca0000400000 */
[----:B------:R0:W-:Y:S01]  /*510c0*/  STL [R1+0x104], R2 ;  /* 0x0001040201007387 */ /* 0x0001e20000100800 */
[----:B------:R-:W4:Y:S01]  /*510d0*/  LDL.LU R24, [R1+0xd4] ;  /* 0x0000d40001187983 */ /* 0x000f220000300800 */
[----:B------:R1:W2:Y:S01]  /*510e0*/  MUFU.RCP R18, R29 ;  /* 0x0000001d00127308 */ /* 0x0002a20000001000 */
[C---:B0-----:R-:W-:Y:S01]  /*510f0*/  FMUL R2, R10.reuse, R3 ;  /* 0x000000030a027220 */ /* 0x041fe20000400000 */
[----:B-1----:R-:W4:Y:S01]  /*51100*/  LDL.LU R29, [R1+0xd8] ;  /* 0x0000d800011d7983 */ /* 0x002f220000300800 */
[----:B------:R-:W4:Y:S03]  /*51110*/  LDL.LU R3, [R1+0xdc] ;  /* 0x0000dc0001037983 */ /* 0x000f260000300800 */
[----:B------:R0:W-:Y:S02]  /*51120*/  STL [R1+0x26c], R2 ;  /* 0x00026c0201007387 */ /* 0x0001e40000100800 */
[----:B0-----:R-:W-:-:S02]  /*51130*/  FMUL R2, R10, R21 ;  /* 0x000000150a027220 */ /* 0x001fc40000400000 */
[C---:B---3--:R-:W-:Y:S02]  /*51140*/  FMUL R21, R10.reuse, R27 ;  /* 0x0000001b0a157220 */ /* 0x048fe40000400000 */
[----:B------:R-:W-:-:S05]  /*51150*/  FMUL R28, R10, R28 ;  /* 0x0000001c0a1c7220 */ /* 0x000fca0000400000 */
[----:B------:R-:W-:Y:S01]  /*51160*/  STL [R1+0x264], R28 ;  /* 0x0002641c01007387 */ /* 0x000fe20000100800 */
[----:B------:R-:W3:Y:S02]  /*51170*/  LDL.LU R27, [R1+0xe0] ;  /* 0x0000e000011b7983 */ /* 0x000ee40000300800 */
[----:B------:R0:W-:Y:S02]  /*51180*/  STL [R1+0x268], R2 ;  /* 0x0002680201007387 */ /* 0x0001e40000100800 */
[----:B------:R1:W-:Y:S02]  /*51190*/  STL [R1+0x260], R21 ;  /* 0x0002601501007387 */ /* 0x0003e40000100800 */
[C---:B0-----:R-:W-:Y:S01]  /*511a0*/  FMUL R2, R10.reuse, R25 ;  /* 0x000000190a027220 */ /* 0x041fe20000400000 */
[----:B-1----:R-:W3:Y:S01]  /*511b0*/  LDL.LU R21, [R1+0xe4] ;  /* 0x0000e40001157983 */ /* 0x002ee20000300800 */
[----:B------:R-:W3:Y:S03]  /*511c0*/  LDL.LU R25, [R1+0xe8] ;  /* 0x0000e80001197983 */ /* 0x000ee60000300800 */
[----:B------:R0:W-:Y:S02]  /*511d0*/  STL [R1+0x25c], R2 ;  /* 0x00025c0201007387 */ /* 0x0001e40000100800 */
[----:B0-----:R-:W-:-:S02]  /*511e0*/  FMUL R2, R10, R4 ;  /* 0x000000040a027220 */ /* 0x001fc40000400000 */
[----:B------:R-:W3:Y:S01]  /*511f0*/  LDL.LU R4, [R1+0xec] ;  /* 0x0000ec0001047983 */ /* 0x000ee20000300800 */
[----:B------:R-:W-:-:S05]  /*51200*/  FMUL R0, R10, R0 ;  /* 0x000000000a007220 */ /* 0x000fca0000400000 */
[----:B------:R0:W-:Y:S01]  /*51210*/  STL [R1+0x214], R0 ;  /* 0x0002140001007387 */ /* 0x0001e20000100800 */
[----:B------:R2:W-:Y:S02]  /*51220*/  STL [R1+0x218], R2 ;  /* 0x0002180201007387 */ /* 0x0005e40000100800 */
[C---:B0-----:R-:W-:Y:S02]  /*51230*/  FMUL R0, R10.reuse, R9 ;  /* 0x000000090a007220 */ /* 0x041fe40000400000 */
[C---:B------:R-:W-:Y:S02]  /*51240*/  FMUL R9, R10.reuse, R11 ;  /* 0x0000000b0a097220 */ /* 0x040fe40000400000 */
[C---:B--2---:R-:W-:Y:S01]  /*51250*/  FMUL R2, R10.reuse, R22 ;  /* 0x000000160a027220 */ /* 0x044fe20000400000 */
[----:B------:R0:W-:Y:S02]  /*51260*/  STL [R1+0x210], R0 ;  /* 0x0002100001007387 */ /* 0x0001e40000100800 */
[----:B------:R-:W-:Y:S02]  /*51270*/  STL [R1+0x20c], R9 ;  /* 0x00020c0901007387 */ /* 0x000fe40000100800 */
[----:B------:R-:W2:Y:S02]  /*51280*/  LDL.LU R22, [R1+0xf0] ;  /* 0x0000f00001167983 */ /* 0x000ea40000300800 */
[----:B------:R1:W-:Y:S02]  /*51290*/  STL [R1+0x204], R2 ;  /* 0x0002040201007387 */ /* 0x0003e40000100800 */
[----:B0-----:R-:W-:-:S02]  /*512a0*/  FMUL R0, R10, R23 ;  /* 0x000000170a007220 */ /* 0x001fc40000400000 */
[----:B------:R-:W2:Y:S01]  /*512b0*/  LDL.LU R23, [R1+0xf4] ;  /* 0x0000f40001177983 */ /* 0x000ea20000300800 */
[C---:B-1----:R-:W-:Y:S02]  /*512c0*/  FMUL R2, R10.reuse, R12 ;  /* 0x0000000c0a027220 */ /* 0x042fe40000400000 */
[----:B------:R0:W-:Y:S02]  /*512d0*/  STL [R1+0x208], R0 ;  /* 0x0002080001007387 */ /* 0x0001e40000100800 */
[C---:B----4-:R-:W-:Y:S01]  /*512e0*/  FMUL R9, R10.reuse, R14 ;  /* 0x0000000e0a097220 */ /* 0x050fe20000400000 */
[----:B------:R1:W-:Y:S01]  /*512f0*/  STL [R1+0x200], R2 ;  /* 0x0002000201007387 */ /* 0x0003e20000100800 */
[C---:B0-----:R-:W-:Y:S02]  /*51300*/  FMUL R0, R10.reuse, R13 ;  /* 0x0000000d0a007220 */ /* 0x041fe40000400000 */
[C---:B------:R-:W-:Y:S02]  /*51310*/  FMUL R28, R10.reuse, R17 ;  /* 0x000000110a1c7220 */ /* 0x040fe40000400000 */
[C---:B-1----:R-:W-:Y:S01]  /*51320*/  FMUL R2, R10.reuse, R15 ;  /* 0x0000000f0a027220 */ /* 0x042fe20000400000 */
[----:B------:R0:W-:Y:S01]  /*51330*/  STL [R1+0x1fc], R0 ;  /* 0x0001fc0001007387 */ /* 0x0001e20000100800 */
[----:B------:R-:W-:Y:S03]  /*51340*/  STL [R1+0x1f4], R9 ;  /* 0x0001f40901007387 */ /* 0x000fe60000100800 */
[----:B------:R1:W-:Y:S01]  /*51350*/  STL [R1+0x1f8], R2 ;  /* 0x0001f80201007387 */ /* 0x0003e20000100800 */
[----:B------:R-:W-:Y:S02]  /*51360*/  STL [R1+0x1f70], R28 ;  /* 0x001f701c01007387 */ /* 0x000fe40000100800 */
[----:B0-----:R-:W-:-:S05]  /*51370*/  FMUL R0, R10, R16 ;  /* 0x000000100a007220 */ /* 0x001fca0000400000 */
[----:B------:R0:W-:Y:S01]  /*51380*/  STL [R1+0x1f0], R0 ;  /* 0x0001f00001007387 */ /* 0x0001e20000100800 */
[C---:B-1----:R-:W-:Y:S02]  /*51390*/  FMUL R2, R10.reuse, R19 ;  /* 0x000000130a027220 */ /* 0x042fe40000400000 */
[----:B0-----:R-:W-:-:S05]  /*513a0*/  FMUL R0, R10, R20 ;  /* 0x000000140a007220 */ /* 0x001fca0000400000 */
[----:B------:R-:W-:Y:S01]  /*513b0*/  STL [R1+0x1f74], R0 ;  /* 0x001f740001007387 */ /* 0x000fe20000100800 */
[----:B------:R0:W-:Y:S02]  /*513c0*/  STL [R1+0xbc], R2 ;  /* 0x0000bc0201007387 */ /* 0x0001e40000100800 */
[C---:B0-----:R-:W-:Y:S02]  /*513d0*/  FMUL R2, R10.reuse, R24 ;  /* 0x000000180a027220 */ /* 0x041fe40000400000 */
[C---:B------:R-:W-:Y:S02]  /*513e0*/  FMUL R0, R10.reuse, R29 ;  /* 0x0000001d0a007220 */ /* 0x040fe40000400000 */
[----:B------:R-:W-:Y:S01]  /*513f0*/  FMUL R3, R10, R3 ;  /* 0x000000030a037220 */ /* 0x000fe20000400000 */
[----:B------:R3:W-:Y:S01]  /*51400*/  STL [R1+0x1f78], R2 ;  /* 0x001f780201007387 */ /* 0x0007e20000100800 */
[----:B------:R-:W4:Y:S02]  /*51410*/  LDL.LU R24, [R1+0xf8] ;  /* 0x0000f80001187983 */ /* 0x000f240000300800 */
[----:B------:R0:W-:Y:S02]  /*51420*/  STL [R1+0xb0], R0 ;  /* 0x0000b00001007387 */ /* 0x0001e40000100800 */
[----:B------:R-:W4:Y:S01]  /*51430*/  LDL.LU R29, [R1+0xfc] ;  /* 0x0000fc00011d7983 */ /* 0x000f220000300800 */
[----:B------:R-:W-:Y:S01]  /*51440*/  STL [R1+0x1f7c], R3 ;  /* 0x001f7c0301007387 */ /* 0x000fe20000100800 */
[----:B------:R-:W-:-:S02]  /*51450*/  IMAD.MOV.U32 R9, RZ, RZ, R26 ;  /* 0x000000ffff097224 */ /* 0x000fc400078e001a */
[C---:B---3--:R-:W-:Y:S02]  /*51460*/  FMUL R2, R10.reuse, R27 ;  /* 0x0000001b0a027220 */ /* 0x048fe40000400000 */
[----:B------:R-:W3:Y:S03]  /*51470*/  LDL.LU R27, [R1+0x100] ;  /* 0x00010000011b7983 */ /* 0x000ee60000300800 */
[----:B------:R-:W-:Y:S02]  /*51480*/  STL [R1+0xa8], R2 ;  /* 0x0000a80201007387 */ /* 0x000fe40000100800 */
[C---:B0-----:R-:W-:Y:S02]  /*51490*/  FMUL R0, R10.reuse, R21 ;  /* 0x000000150a007220 */ /* 0x041fe40000400000 */
[----:B------:R-:W-:-:S03]  /*514a0*/  FMUL R28, R10, R25 ;  /* 0x000000190a1c7220 */ /* 0x000fc60000400000 */
[----:B------:R0:W-:Y:S01]  /*514b0*/  STL [R1+0xa4], R0 ;  /* 0x0000a40001007387 */ /* 0x0001e20000100800 */
[----:B------:R-:W3:Y:S02]  /*514c0*/  LDL.LU R25, [R1+0x70] ;  /* 0x0000700001197983 */ /* 0x000ee40000300800 */
[----:B------:R-:W-:Y:S02]  /*514d0*/  STL [R1+0x1f80], R28 ;  /* 0x001f801c01007387 */ /* 0x000fe40000100800 */
[----:B------:R-:W3:Y:S02]  /*514e0*/  LDL.LU R26, [R1+0x6c] ;  /* 0x00006c00011a7983 */ /* 0x000ee40000300800 */
[----:B0-----:R-:W-:Y:S02]  /*514f0*/  FMUL R0, R10, R4 ;  /* 0x000000040a007220 */ /* 0x001fe40000400000 */
[----:B------:R-:W3:Y:S03]  /*51500*/  LDL.LU R4, [R1+0x68] ;  /* 0x0000680001047983 */ /* 0x000ee60000300800 */
[----:B------:R0:W-:Y:S02]  /*51510*/  STL [R1+0x1f84], R0 ;  /* 0x001f840001007387 */ /* 0x0001e40000100800 */
[----:B0-----:R-:W-:-:S02]  /*51520*/  MOV R0, R10 ;  /* 0x0000000a00007202 */ /* 0x001fc40000000f00 */
[----:B------:R-:W3:Y:S03]  /*51530*/  LDL.LU R10, [R1+0x64] ;  /* 0x00006400010a7983 */ /* 0x000ee60000300800 */
[----:B--2---:R-:W-:-:S05]  /*51540*/  FMUL R3, R0, R22 ;  /* 0x0000001600037220 */ /* 0x004fca0000400000 */
[----:B------:R0:W-:Y:S01]  /*51550*/  STL [R1+0x94], R3 ;  /* 0x0000940301007387 */ /* 0x0001e20000100800 */
[----:B------:R-:W2:Y:S02]  /*51560*/  LDL.LU R11, [R1+0x60] ;  /* 0x00006000010b7983 */ /* 0x000ea40000300800 */
[----:B------:R-:W-:-:S05]  /*51570*/  FMUL R2, R0, R23 ;  /* 0x0000001700027220 */ /* 0x000fca0000400000 */
[----:B------:R1:W-:Y:S01]  /*51580*/  STL [R1+0x90], R2 ;  /* 0x0000900201007387 */ /* 0x0003e20000100800 */
        /* <DEDUP_REMOVED lines=11> */
[----:B0-----:R-:W2:Y:S01]  /*51640*/  LDL.LU R3, [R1+0x30] ;  /* 0x0000300001037983 */ /* 0x001ea20000300800 */
[----:B------:R-:W2:Y:S02]  /*51650*/  LDL.LU R28, [R1+0x2c] ;  /* 0x00002c00011c7983 */ /* 0x000ea40000300800 */
[----:B----4-:R-:W-:-:S02]  /*51660*/  FMUL R24, R0, R24 ;  /* 0x0000001800187220 */ /* 0x010fc40000400000 */
[----:B-1----:R-:W-:-:S03]  /*51670*/  FMUL R2, R0, R29 ;  /* 0x0000001d00027220 */ /* 0x002fc60000400000 */
[----:B------:R0:W-:Y:S02]  /*51680*/  STL [R1+0x88], R24 ;  /* 0x0000881801007387 */ /* 0x0001e40000100800 */
[----:B------:R3:W-:Y:S02]  /*51690*/  STL [R1+0x1f88], R2 ;  /* 0x001f880201007387 */ /* 0x0007e40000100800 */
[----:B0-----:R-:W4:Y:S01]  /*516a0*/  LDL.LU R24, [R1+0x28] ;  /* 0x0000280001187983 */ /* 0x001f220000300800 */
[----:B------:R-:W4:Y:S02]  /*516b0*/  LDL.LU R29, [R1+0x24] ;  /* 0x00002400011d7983 */ /* 0x000f240000300800 */
[C---:B---3--:R-:W-:Y:S02]  /*516c0*/  FMUL R2, R0.reuse, R27 ;  /* 0x0000001b00027220 */ /* 0x048fe40000400000 */
[----:B------:R-:W-:-:S03]  /*516d0*/  FMUL R0, R0, R9 ;  /* 0x0000000900007220 */ /* 0x000fc60000400000 */
[----:B------:R0:W-:Y:S01]  /*516e0*/  STL [R1+0x80], R2 ;  /* 0x0000800201007387 */ /* 0x0001e20000100800 */
[----:B------:R-:W3:Y:S03]  /*516f0*/  LDL.LU R27, [R1+0x20] ;  /* 0x00002000011b7983 */ /* 0x000ee60000300800 */
[----:B0-----:R-:W3:Y:S01]  /*51700*/  LDL.LU R2, [R1+0x1c] ;  /* 0x00001c0001027983 */ /* 0x001ee20000300800 */
[C---:B------:R-:W-:Y:S02]  /*51710*/  FMUL R25, R18.reuse, R25 ;  /* 0x0000001912197220 */ /* 0x040fe40000400000 */
[----:B------:R-:W3:Y:S02]  /*51720*/  LDL.LU R9, [R1+0x1ff0] ;  /* 0x001ff00001097983 */ /* 0x000ee40000300800 */
[C---:B------:R-:W-:Y:S01]  /*51730*/  FMUL R26, R18.reuse, R26 ;  /* 0x0000001a121a7220 */ /* 0x040fe20000400000 */
[----:B------:R0:W-:Y:S01]  /*51740*/  STL [R1+0x78], R0 ;  /* 0x0000780001007387 */ /* 0x0001e20000100800 */
[----:B------:R-:W-:-:S03]  /*51750*/  FMUL R4, R18, R4 ;  /* 0x0000000412047220 */ /* 0x000fc60000400000 */
[----:B0-----:R-:W3:Y:S01]  /*51760*/  LDL.LU R0, [R1+0x18] ;  /* 0x0000180001007983 */ /* 0x001ee20000300800 */
[----:B------:R0:W-:Y:S03]  /*51770*/  STL [R1+0x1ec], R25 ;  /* 0x0001ec1901007387 */ /* 0x0001e60000100800 */
[----:B0-----:R-:W3:Y:S01]  /*51780*/  LDL.LU R25, [R1+0x14] ;  /* 0x0000140001197983 */ /* 0x001ee20000300800 */
[----:B------:R0:W-:Y:S03]  /*51790*/  STL [R1+0x1e4], R26 ;  /* 0x0001e41a01007387 */ /* 0x0001e60000100800 */
[----:B0-----:R-:W3:Y:S01]  /*517a0*/  LDL.LU R26, [R1+0x10] ;  /* 0x00001000011a7983 */ /* 0x001ee20000300800 */
[----:B------:R0:W-:Y:S03]  /*517b0*/  STL [R1+0x1e8], R4 ;  /* 0x0001e80401007387 */ /* 0x0001e60000100800 */
[----:B0-----:R-:W3:Y:S01]  /*517c0*/  LDL.LU R4, [R1+0xc] ;  /* 0x00000c0001047983 */ /* 0x001ee20000300800 */
[----:B------:R-:W-:-:S02]  /*517d0*/  FMUL R10, R18, R10 ;  /* 0x0000000a120a7220 */ /* 0x000fc40000400000 */
[C---:B--2---:R-:W-:Y:S02]  /*517e0*/  FMUL R11, R18.reuse, R11 ;  /* 0x0000000b120b7220 */ /* 0x044fe40000400000 */
[C---:B------:R-:W-:Y:S02]  /*517f0*/  FMUL R12, R18.reuse, R12 ;  /* 0x0000000c120c7220 */ /* 0x040fe40000400000 */
[C---:B------:R-:W-:Y:S01]  /*51800*/  FMUL R13, R18.reuse, R13 ;  /* 0x0000000d120d7220 */ /* 0x040fe20000400000 */
[----:B------:R0:W-:Y:S01]  /*51810*/  STL [R1+0x1e0], R10 ;  /* 0x0001e00a01007387 */ /* 0x0001e20000100800 */
[C---:B------:R-:W-:Y:S02]  /*51820*/  FMUL R14, R18.reuse, R14 ;  /* 0x0000000e120e7220 */ /* 0x040fe40000400000 */
[C---:B------:R-:W-:Y:S02]  /*51830*/  FMUL R15, R18.reuse, R15 ;  /* 0x0000000f120f7220 */ /* 0x040fe40000400000 */
[C---:B------:R-:W-:Y:S01]  /*51840*/  FMUL R16, R18.reuse, R16 ;  /* 0x0000001012107220 */ /* 0x040fe20000400000 */
[----:B0-----:R-:W2:Y:S01]  /*51850*/  LDL.LU R10, [R1+0x1fec] ;  /* 0x001fec00010a7983 */ /* 0x001ea20000300800 */
[----:B------:R0:W-:Y:S02]  /*51860*/  STL [R1+0x1dc], R11 ;  /* 0x0001dc0b01007387 */ /* 0x0001e40000100800 */
[----:B------:R-:W-:-:S02]  /*51870*/  FMUL R17, R18, R17 ;  /* 0x0000001112117220 */ /* 0x000fc40000400000 */
[C---:B------:R-:W-:Y:S01]  /*51880*/  FMUL R19, R18.reuse, R19 ;  /* 0x0000001312137220 */ /* 0x040fe20000400000 */
        /* <DEDUP_REMOVED lines=20> */
[C---:B----4-:R-:W-:Y:S01]  /*519d0*/  FMUL R24, R18.reuse, R24 ;  /* 0x0000001812187220 */ /* 0x050fe20000400000 */
[----:B0-----:R-:W4:Y:S01]  /*519e0*/  LDL.LU R19, [R1+0x1fcc] ;  /* 0x001fcc0001137983 */ /* 0x001f220000300800 */
[----:B------:R0:W-:Y:S02]  /*519f0*/  STL [R1+0x150], R20 ;  /* 0x0001501401007387 */ /* 0x0001e40000100800 */
[C---:B------:R-:W-:Y:S01]  /*51a00*/  FMUL R29, R18.reuse, R29 ;  /* 0x0000001d121d7220 */ /* 0x040fe20000400000 */
[----:B0-----:R-:W2:Y:S01]  /*51a10*/  LDL.LU R20, [R1+0x1fc8] ;  /* 0x001fc80001147983 */ /* 0x001ea20000300800 */
[----:B------:R0:W-:Y:S03]  /*51a20*/  STL [R1+0xec], R21 ;  /* 0x0000ec1501007387 */ /* 0x0001e60000100800 */
        /* <DEDUP_REMOVED lines=8> */
[----:B0-----:R-:W4:Y:S01]  /*51ab0*/  LDL.LU R28, [R1+0x4] ;  /* 0x00000400011c7983 */ /* 0x001f220000300800 */
[----:B------:R0:W-:Y:S03]  /*51ac0*/  STL [R1+0x30], R24 ;  /* 0x0000301801007387 */ /* 0x0001e60000100800 */
[----:B0-----:R-:W4:Y:S01]  /*51ad0*/  LDL.LU R24, [R1+0x1fb8] ;  /* 0x001fb80001187983 */ /* 0x001f220000300800 */
[----:B------:R0:W-:Y:S03]  /*51ae0*/  STL [R1+0x2c], R29 ;  /* 0x00002c1d01007387 */ /* 0x0001e60000100800 */
[----:B0-----:R-:W4:Y:S01]  /*51af0*/  LDL.LU R29, [R1+0x1fb4] ;  /* 0x001fb400011d7983 */ /* 0x001f220000300800 */
[----:B---3--:R-:W-:-:S05]  /*51b00*/  FMUL R27, R18, R27 ;  /* 0x0000001b121b7220 */ /* 0x008fca0000400000 */
[----:B------:R0:W-:Y:S01]  /*51b10*/  STL [R1+0x28], R27 ;  /* 0x0000281b01007387 */ /* 0x0001e20000100800 */
[----:B------:R-:W-:-:S03]  /*51b20*/  FMUL R2, R18, R2 ;  /* 0x0000000212027220 */ /* 0x000fc60000400000 */
[----:B0-----:R-:W3:Y:S02]  /*51b30*/  LDL.LU R27, [R1+0x1fb0] ;  /* 0x001fb000011b7983 */ /* 0x001ee40000300800 */
[----:B------:R0:W-:Y:S02]  /*51b40*/  STL [R1+0x1f98], R2 ;  /* 0x001f980201007387 */ /* 0x0001e40000100800 */
[C---:B------:R-:W-:Y:S01]  /*51b50*/  FMUL R0, R18.reuse, R0 ;  /* 0x0000000012007220 */ /* 0x040fe20000400000 */
[----:B0-----:R-:W3:Y:S04]  /*51b60*/  LDL.LU R2, [R1] ;  /* 0x0000000001027983 */ /* 0x001ee80000300800 */
[----:B------:R0:W-:Y:S02]  /*51b70*/  STL [R1+0x1f94], R0 ;  /* 0x001f940001007387 */ /* 0x0001e40000100800 */
[C---:B------:R-:W-:Y:S01]  /*51b80*/  FMUL R25, R18.reuse, R25 ;  /* 0x0000001912197220 */ /* 0x040fe20000400000 */
[----:B0-----:R-:W3:Y:S04]  /*51b90*/  LDL.LU R0, [R1+0x7c] ;  /* 0x00007c0001007983 */ /* 0x001ee80000300800 */
[----:B------:R0:W-:Y:S02]  /*51ba0*/  STL [R1+0x1c], R25 ;  /* 0x00001c1901007387 */ /* 0x0001e40000100800 */
[C---:B------:R-:W-:Y:S01]  /*51bb0*/  FMUL R26, R18.reuse, R26 ;  /* 0x0000001a121a7220 */ /* 0x040fe20000400000 */
[----:B0-----:R-:W3:Y:S04]  /*51bc0*/  LDL.LU R25, [R1+0x1fac] ;  /* 0x001fac0001197983 */ /* 0x001ee80000300800 */
[----:B------:R0:W-:Y:S02]  /*51bd0*/  STL [R1+0x18], R26 ;  /* 0x0000181a01007387 */ /* 0x0001e40000100800 */
[C---:B------:R-:W-:Y:S01]  /*51be0*/  FMUL R4, R18.reuse, R4 ;  /* 0x0000000412047220 */ /* 0x040fe20000400000 */
[----:B0-----:R-:W3:Y:S04]  /*51bf0*/  LDL.LU R26, [R1+0x1fa8] ;  /* 0x001fa800011a7983 */ /* 0x001ee80000300800 */
[----:B------:R0:W-:Y:S02]  /*51c00*/  STL [R1+0x14], R4 ;  /* 0x0000140401007387 */ /* 0x0001e40000100800 */
[----:B0-----:R-:W3:Y:S01]  /*51c10*/  LDL.LU R4, [R1+0x1fa4] ;  /* 0x001fa40001047983 */ /* 0x001ee20000300800 */
[----:B--2---:R-:W-:-:S05]  /*51c20*/  FMUL R3, R18, R3 ;  /* 0x0000000312037220 */ /* 0x004fca0000400000 */
[----:B------:R0:W-:Y:S04]  /*51c30*/  STL [R1+0x1f9c], R3 ;  /* 0x001f9c0301007387 */ /* 0x0001e80000100800 */
[----:B0-----:R-:W2:Y:S01]  /*51c40*/  LDL.LU R3, [R1+0x444] ;  /* 0x0004440001037983 */ /* 0x001ea20000300800 */
[----:B---3--:R-:W-:-:S05]  /*51c50*/  FMUL R4, R18, R4 ;  /* 0x0000000412047220 */ /* 0x008fca0000400000 */
[----:B------:R0:W-:Y:S04]  /*51c60*/  STL [R1], R4 ;  /* 0x0000000401007387 */ /* 0x0001e80000100800 */
[----:B0-----:R-:W3:Y:S01]  /*51c70*/  LDL.LU R4, [R1+0x8c] ;  /* 0x00008c0001047983 */ /* 0x001ee20000300800 */
[C---:B----4-:R-:W-:Y:S02]  /*51c80*/  FMUL R28, R18.reuse, R28 ;  /* 0x0000001c121c7220 */ /* 0x050fe40000400000 */
[C---:B------:R-:W-:Y:S02]  /*51c90*/  FMUL R2, R18.reuse, R2 ;  /* 0x0000000212027220 */ /* 0x040fe40000400000 */
[----:B------:R-:W-:Y:S02]  /*51ca0*/  FMUL R0, R18, R0 ;  /* 0x0000000012007220 */ /* 0x000fe40000400000 */
[----:B------:R-:W-:-:S02]  /*51cb0*/  @!P0 FMUL R26, R26, 16777216 ;  /* 0x4b8000001a1a8820 */ /* 0x000fc40000400000 */
[----:B------:R-:W-:Y:S02]  /*51cc0*/  @!P0 FMUL R25, R25, 16777216 ;  /* 0x4b80000019198820 */ /* 0x000fe40000400000 */
[----:B------:R-:W-:Y:S02]  /*51cd0*/  @!P0 FMUL R27, R27, 16777216 ;  /* 0x4b8000001b1b8820 */ /* 0x000fe40000400000 */
[----:B------:R-:W-:Y:S02]  /*51ce0*/  @!P0 FMUL R24, R24, 16777216 ;  /* 0x4b80000018188820 */ /* 0x000fe40000400000 */
[----:B------:R-:W-:Y:S02]  /*51cf0*/  @!P0 FMUL R29, R29, 16777216 ;  /* 0x4b8000001d1d8820 */ /* 0x000fe40000400000 */
[----:B---3--:R-:W-:Y:S02]  /*51d00*/  FMUL R4, R18, R4 ;  /* 0x0000000412047220 */ /* 0x008fe40000400000 */
[----:B------:R-:W3:Y:S01]  /*51d10*/  LDL.LU R18, [R1+0x1fa0] ;  /* 0x001fa00001127983 */ /* 0x000ee20000300800 */
[----:B--2---:R-:W-:-:S05]  /*51d20*/  FMUL R26, R3, R26 ;  /* 0x0000001a031a7220 */ /* 0x004fca0000400000 */
[----:B------:R0:W-:Y:S02]  /*51d30*/  STL [R1+0x64], R26 ;  /* 0x0000641a01007387 */ /* 0x0001e40000100800 */
[----:B0-----:R-:W-:Y:S02]  /*51d40*/  IMAD.MOV.U32 R26, RZ, RZ, R3 ;  /* 0x000000ffff1a7224 */ /* 0x001fe400078e0003 */
[----:B------:R-:W2:Y:S02]  /*51d50*/  LDL.LU R3, [R1+0x1f9c] ;  /* 0x001f9c0001037983 */ /* 0x000ea40000300800 */
[----:B------:R-:W-:-:S05]  /*51d60*/  FMUL R25, R26, R25 ;  /* 0x000000191a197220 */ /* 0x000fca0000400000 */
[----:B------:R0:W-:Y:S01]  /*51d70*/  STL [R1+0x5c], R25 ;  /* 0x00005c1901007387 */ /* 0x0001e20000100800 */
[----:B------:R-:W-:Y:S02]  /*51d80*/  @!P0 FMUL R23, R23, 16777216 ;  /* 0x4b80000017178820 */ /* 0x000fe40000400000 */
[----:B0-----:R-:W-:Y:S02]  /*51d90*/  FMUL R25, R26, R27 ;  /* 0x0000001b1a197220 */ /* 0x001fe40000400000 */
[----:B------:R-:W-:-:S03]  /*51da0*/  @!P0 FMUL R22, R22, 16777216 ;  /* 0x4b80000016168820 */ /* 0x000fc60000400000 */
[----:B------:R0:W-:Y:S01]  /*51db0*/  STL [R1+0x60], R25 ;  /* 0x0000601901007387 */ /* 0x0001e20000100800 */
[----:B------:R-:W-:Y:S02]  /*51dc0*/  @!P0 FMUL R21, R21, 16777216 ;  /* 0x4b80000015158820 */ /* 0x000fe40000400000 */
[----:B------:R-:W-:Y:S02]  /*51dd0*/  FMUL R27, R26, R29 ;  /* 0x0000001d1a1b7220 */ /* 0x000fe40000400000 */
[----:B------:R-:W-:Y:S02]  /*51de0*/  @!P0 FMUL R20, R20, 16777216 ;  /* 0x4b80000014148820 */ /* 0x000fe40000400000 */
[----:B0-----:R-:W-:Y:S01]  /*51df0*/  FMUL R25, R26, R24 ;  /* 0x000000181a197220 */ /* 0x001fe20000400000 */
[----:B------:R-:W-:Y:S01]  /*51e00*/  MOV R24, R26 ;  /* 0x0000001a00187202 */ /* 0x000fe20000000f00 */
[----:B------:R-:W-:Y:S01]  /*51e10*/  @!P0 FMUL R19, R19, 16777216 ;  /* 0x4b80000013138820 */ /* 0x000fe20000400000 */
[----:B------:R-:W-:Y:S03]  /*51e20*/  STL [R1+0x58], R27 ;  /* 0x0000581b01007387 */ /* 0x000fe60000100800 */
[----:B------:R-:W-:-:S02]  /*51e30*/  FMUL R23, R24, R23 ;  /* 0x0000001718177220 */ /* 0x000fc40000400000 */
[C---:B------:R-:W-:Y:S02]  /*51e40*/  FMUL R22, R24.reuse, R22 ;  /* 0x0000001618167220 */ /* 0x040fe40000400000 */
[C---:B------:R-:W-:Y:S02]  /*51e50*/  FMUL R21, R24.reuse, R21 ;  /* 0x0000001518157220 */ /* 0x040fe40000400000 */
[C---:B------:R-:W-:Y:S01]  /*51e60*/  FMUL R20, R24.reuse, R20 ;  /* 0x0000001418147220 */ /* 0x040fe20000400000 */
[----:B------:R-:W-:Y:S01]  /*51e70*/  STL [R1+0x54], R25 ;  /* 0x0000541901007387 */ /* 0x000fe20000100800 */
[----:B------:R-:W-:Y:S02]  /*51e80*/  STL [R1+0x4c], R23 ;  /* 0x00004c1701007387 */ /* 0x000fe40000100800 */
[----:B------:R-:W-:Y:S02]  /*51e90*/  FMUL R19, R24, R19 ;  /* 0x0000001318137220 */ /* 0x000fe40000400000 */
[----:B------:R-:W-:Y:S01]  /*51ea0*/  STL [R1+0x50], R22 ;  /* 0x0000501601007387 */ /* 0x000fe20000100800 */
[----:B------:R-:W-:Y:S01]  /*51eb0*/  STL [R1+0x48], R21 ;  /* 0x0000481501007387 */ /* 0x000fe20000100800 */
[----:B------:R0:W-:Y:S02]  /*51ec0*/  STL [R1+0x44], R20 ;  /* 0x0000441401007387 */ /* 0x0001e40000100800 */
[----:B------:R-:W-:-:S02]  /*51ed0*/  @!P0 FMUL R17, R17, 16777216 ;  /* 0x4b80000011118820 */ /* 0x000fc40000400000 */
[----:B------:R-:W-:Y:S02]  /*51ee0*/  @!P0 FMUL R16, R16, 16777216 ;  /* 0x4b80000010108820 */ /* 0x000fe40000400000 */
[----:B------:R-:W-:Y:S01]  /*51ef0*/  @!P0 FMUL R14, R14, 16777216 ;  /* 0x4b8000000e0e8820 */ /* 0x000fe20000400000 */
[----:B0-----:R-:W4:Y:S01]  /*51f00*/  LDL.LU R20, [R1+0x80] ;  /* 0x0000800001147983 */ /* 0x001f220000300800 */
[----:B------:R-:W-:Y:S02]  /*51f10*/  STL [R1+0x3c], R19 ;  /* 0x00003c1301007387 */ /* 0x000fe40000100800 */
[----:B------:R-:W2:Y:S02]  /*51f20*/  LDL.LU R21, [R1+0x94] ;  /* 0x0000940001157983 */ /* 0x000ea40000300800 */
[C---:B------:R-:W-:Y:S02]  /*51f30*/  FMUL R27, R24.reuse, R16 ;  /* 0x00000010181b7220 */ /* 0x040fe40000400000 */
[----:B------:R-:W-:-:S02]  /*51f40*/  FMUL R26, R24, R14 ;  /* 0x0000000e181a7220 */ /* 0x000fc40000400000 */
[----:B------:R-:W-:Y:S02]  /*51f50*/  FMUL R29, R24, R17 ;  /* 0x00000011181d7220 */ /* 0x000fe40000400000 */
[----:B------:R-:W-:Y:S02]  /*51f60*/  @!P0 FMUL R15, R15, 16777216 ;  /* 0x4b8000000f0f8820 */ /* 0x000fe40000400000 */
[----:B------:R-:W-:Y:S02]  /*51f70*/  @!P0 FMUL R12, R12, 16777216 ;  /* 0x4b8000000c0c8820 */ /* 0x000fe40000400000 */
[----:B------:R-:W-:Y:S02]  /*51f80*/  @!P0 FMUL R9, R9, 16777216 ;  /* 0x4b80000009098820 */ /* 0x000fe40000400000 */
[----:B------:R-:W-:Y:S02]  /*51f90*/  @!P0 FMUL R6, R6, 16777216 ;  /* 0x4b80000006068820 */ /* 0x000fe40000400000 */
[----:B------:R-:W-:-:S02]  /*51fa0*/  FMUL R25, R24, R15 ;  /* 0x0000000f18197220 */ /* 0x000fc40000400000 */
[----:B---3--:R-:W-:-:S04]  /*51fb0*/  @!P0 FMUL R18, R18, 16777216 ;  /* 0x4b80000012128820 */ /* 0x008fc80000400000 */
[----:B------:R-:W-:-:S05]  /*51fc0*/  FMUL R18, R24, R18 ;  /* 0x0000001218127220 */ /* 0x000fca0000400000 */
[----:B------:R0:W-:Y:S04]  /*51fd0*/  STL [R1+0x40], R18 ;  /* 0x0000401201007387 */ /* 0x0001e80000100800 */
[----:B0-----:R-:W3:Y:S01]  /*51fe0*/  LDL.LU R18, [R1+0xa4] ;  /* 0x0000a40001127983 */ /* 0x001ee20000300800 */
[----:B------:R-:W2:Y:S02]  /*51ff0*/  LDL.LU R19, [R1+0xb0] ;  /* 0x0000b00001137983 */ /* 0x000ea40000300800 */
[----:B------:R-:W2:Y:S02]  /*52000*/  LDL.LU R22, [R1+0xa8] ;  /* 0x0000a80001167983 */ /* 0x000ea40000300800 */
[----:B------:R-:W2:Y:S01]  /*52010*/  LDL.LU R23, [R1+0xbc] ;  /* 0x0000bc0001177983 */ /* 0x000ea20000300800 */
[----:B------:R-:W2:Y:S01]  /*52020*/  LDL.LU R17, [R1+0x90] ;  /* 0x0000900001117983 */ /* 0x000ea20000300800 */
[----:B------:R-:W2:Y:S02]  /*52030*/  LDL.LU R16, [R1+0x78] ;  /* 0x0000780001107983 */ /* 0x000ea40000300800 */
[----:B------:R-:W2:Y:S02]  /*52040*/  LDL.LU R14, [R1+0x28] ;  /* 0x00002800010e7983 */ /* 0x000ea40000300800 */
[----:B------:R0:W-:Y:S02]  /*52050*/  STL.64 [R1+0x1f18], R26 ;  /* 0x001f181a01007387 */ /* 0x0001e40000100a00 */
[----:B0-----:R-:W-:Y:S01]  /*52060*/  IMAD.MOV.U32 R26, RZ, RZ, R24 ;  /* 0x000000ffff1a7224 */ /* 0x001fe200078e0018 */
[----:B------:R-:W4:Y:S03]  /*52070*/  LDL.LU R27, [R1+0x88] ;  /* 0x00008800011b7983 */ /* 0x000f260000300800 */
[----:B------:R-:W-:-:S02]  /*52080*/  FMUL R15, R26, R12 ;  /* 0x0000000c1a0f7220 */ /* 0x000fc40000400000 */
[C---:B------:R-:W-:Y:S02]  /*52090*/  FMUL R12, R26.reuse, R6 ;  /* 0x000000061a0c7220 */ /* 0x040fe40000400000 */
[----:B------:R-:W-:Y:S02]  /*520a0*/  FMUL R6, R26, R9 ;  /* 0x000000091a067220 */ /* 0x000fe40000400000 */
[----:B------:R-:W2:Y:S01]  /*520b0*/  LDL.LU R9, [R1] ;  /* 0x0000000001097983 */ /* 0x000ea20000300800 */
[----:B------:R-:W-:Y:S02]  /*520c0*/  @!P0 FMUL R13, R13, 16777216 ;  /* 0x4b8000000d0d8820 */ /* 0x000fe40000400000 */
[----:B------:R-:W-:Y:S02]  /*520d0*/  @!P0 FMUL R5, R5, 16777216 ;  /* 0x4b80000005058820 */ /* 0x000fe40000400000 */
[----:B------:R-:W-:Y:S02]  /*520e0*/  @!P0 FMUL R8, R8, 16777216 ;  /* 0x4b80000008088820 */ /* 0x000fe40000400000 */
[----:B------:R-:W-:-:S02]  /*520f0*/  @!P0 FMUL R7, R7, 16777216 ;  /* 0x4b80000007078820 */ /* 0x000fc40000400000 */
[----:B------:R-:W-:Y:S02]  /*52100*/  FMUL R24, R26, R13 ;  /* 0x0000000d1a187220 */ /* 0x000fe40000400000 */
[----:B------:R-:W-:Y:S02]  /*52110*/  @!P0 FMUL R11, R11, 16777216 ;  /* 0x4b8000000b0b8820 */ /* 0x000fe40000400000 */
[----:B------:R-:W-:Y:S02]  /*52120*/  @!P0 FMUL R10, R10, 16777216 ;  /* 0x4b8000000a0a8820 */ /* 0x000fe40000400000 */
[C---:B------:R-:W-:Y:S02]  /*52130*/  FMUL R13, R26.reuse, R5 ;  /* 0x000000051a0d7220 */ /* 0x040fe40000400000 */
[C---:B------:R-:W-:Y:S02]  /*52140*/  FMUL R5, R26.reuse, R8 ;  /* 0x000000081a057220 */ /* 0x040fe40000400000 */
[----:B------:R-:W-:-:S02]  /*52150*/  FMUL R7, R26, R7 ;  /* 0x000000071a077220 */ /* 0x000fc40000400000 */
[C---:B------:R-:W-:Y:S02]  /*52160*/  FMUL R11, R26.reuse, R11 ;  /* 0x0000000b1a0b7220 */ /* 0x040fe40000400000 */
[----:B------:R-:W-:Y:S01]  /*52170*/  FMUL R10, R26, R10 ;  /* 0x0000000a1a0a7220 */ /* 0x000fe20000400000 */
[----:B------:R-:W-:Y:S01]  /*52180*/  F2FP.BF16.PACK_AB R8, R12, R13 ;  /* 0x0000000d0c08723e */ /* 0x000fe200000010ff */
[----:B------:R-:W3:Y:S01]  /*52190*/  LDL R26, [R1+0x6b0] ;  /* 0x0006b000011a7983 */ /* 0x000ee20000100800 */
[----:B------:R-:W3:Y:S01]  /*521a0*/  LDL.LU R13, [R1+0x18] ;  /* 0x00001800010d7983 */ /* 0x000ee20000300800 */
[----:B------:R-:W-:Y:S02]  /*521b0*/  F2FP.BF16.PACK_AB R12, R2, R0 ;  /* 0x00000000020c723e */ /* 0x000fe400000010ff */
[----:B------:R-:W4:Y:S01]  /*521c0*/  LDL.LU R2, [R1+0x1f98] ;  /* 0x001f980001027983 */ /* 0x000f220000300800 */
[----:B------:R-:W4:Y:S01]  /*521d0*/  LDL.LU R0, [R1+0x1f94] ;  /* 0x001f940001007983 */ /* 0x000f220000300800 */
[----:B--2---:R-:W-:Y:S01]  /*521e0*/  F2FP.BF16.PACK_AB R4, R9, R4 ;  /* 0x000000040904723e */ /* 0x004fe200000010ff */
[----:B------:R-:W-:-:S02]  /*521f0*/  F2FP.BF16.PACK_AB R9, R5, R7 ;  /* 0x000000070509723e */ /* 0x000fc400000010ff */
[----:B------:R-:W2:Y:S01]  /*52200*/  LDL.LU R5, [R1+0x14] ;  /* 0x0000140001057983 */ /* 0x000ea20000300800 */
[----:B------:R-:W4:Y:S01]  /*52210*/  LDL.LU R7, [R1+0x2c] ;  /* 0x00002c0001077983 */ /* 0x000f220000300800 */
[----:B------:R-:W-:Y:S02]  /*52220*/  F2FP.BF16.PACK_AB R10, R10, R6 ;  /* 0x000000060a0a723e */ /* 0x000fe400000010ff */
[----:B---3--:R-:W-:Y:S02]  /*52230*/  F2FP.BF16.PACK_AB R13, R13, R3 ;  /* 0x000000030d0d723e */ /* 0x008fe400000010ff */
[----:B--2---:R-:W-:Y:S02]  /*52240*/  F2FP.BF16.PACK_AB R5, R5, R28 ;  /* 0x0000001c0505723e */ /* 0x004fe400000010ff */
[----:B------:R-:W2:Y:S01]  /*52250*/  LDL.LU R28, [R1+0x1f90] ;  /* 0x001f9000011c7983 */ /* 0x000ea20000300800 */
[----:B------:R-:W3:Y:S02]  /*52260*/  LDL.LU R3, [R1+0x1f8c] ;  /* 0x001f8c0001037983 */ /* 0x000ee40000300800 */
[----:B------:R-:W2:Y:S01]  /*52270*/  LDL.LU R6, [R1+0x1c] ;  /* 0x00001c0001067983 */ /* 0x000ea20000300800 */
[----:B----4-:R-:W-:-:S02]  /*52280*/  F2FP.BF16.PACK_AB R14, R14, R0 ;  /* 0x000000000e0e723e */ /* 0x010fc400000010ff */
[----:B------:R-:W-:Y:S02]  /*52290*/  F2FP.BF16.PACK_AB R11, R15, R11 ;  /* 0x0000000b0f0b723e */ /* 0x000fe400000010ff */
[----:B--2---:R-:W-:Y:S02]  /*522a0*/  F2FP.BF16.PACK_AB R6, R2, R6 ;  /* 0x000000060206723e */ /* 0x004fe400000010ff */
[----:B------:R-:W2:Y:S01]  /*522b0*/  LDL.LU R2, [R1+0x1f88] ;  /* 0x001f880001027983 */ /* 0x000ea20000300800 */
[----:B------:R-:W4:Y:S02]  /*522c0*/  LDL.LU R0, [R1+0x1f84] ;  /* 0x001f840001007983 */ /* 0x000f240000300800 */
[----:B------:R-:W3:Y:S01]  /*522d0*/  LDL.LU R15, [R1+0x30] ;  /* 0x00003000010f7983 */ /* 0x000ee20000300800 */
[----:B------:R-:W-:Y:S02]  /*522e0*/  F2FP.BF16.PACK_AB R7, R28, R7 ;  /* 0x000000071c07723e */ /* 0x000fe400000010ff */
[----:B------:R-:W2:Y:S01]  /*522f0*/  LDL.LU R28, [R1+0x1f80] ;  /* 0x001f8000011c7983 */ /* 0x000ea20000300800 */
[----:B---3--:R-:W-:-:S03]  /*52300*/  F2FP.BF16.PACK_AB R15, R3, R15 ;  /* 0x0000000f030f723e */ /* 0x008fc600000010ff */
[----:B------:R-:W3:Y:S01]  /*52310*/  LDL.LU R3, [R1+0x1f7c] ;  /* 0x001f7c0001037983 */ /* 0x000ee20000300800 */
[----:B--2---:R-:W-:Y:S02]  /*52320*/  F2FP.BF16.PACK_AB R16, R2, R16 ;  /* 0x000000100210723e */ /* 0x004fe400000010ff */
[----:B------:R-:W2:Y:S01]  /*52330*/  LDL.LU R2, [R1+0x1f78] ;  /* 0x001f780001027983 */ /* 0x000ea20000300800 */
[----:B------:R-:W-:Y:S02]  /*52340*/  F2FP.BF16.PACK_AB R20, R27, R20 ;  /* 0x000000141b14723e */ /* 0x000fe400000010ff */
[----:B----4-:R-:W-:Y:S01]  /*52350*/  F2FP.BF16.PACK_AB R17, R0, R17 ;  /* 0x000000110011723e */ /* 0x010fe200000010ff */
[----:B------:R-:W4:Y:S01]  /*52360*/  LDL.LU R27, [R1+0x104] ;  /* 0x00010400011b7983 */ /* 0x000f220000300800 */
[----:B------:R-:W4:Y:S01]  /*52370*/  LDL.LU R0, [R1+0x1f74] ;  /* 0x001f740001007983 */ /* 0x000f220000300800 */
[----:B------:R-:W-:Y:S02]  /*52380*/  F2FP.BF16.PACK_AB R21, R28, R21 ;  /* 0x000000151c15723e */ /* 0x000fe400000010ff */
[----:B------:R-:W4:Y:S01]  /*52390*/  LDL.LU R28, [R1+0x1f70] ;  /* 0x001f7000011c7983 */ /* 0x000f220000300800 */
[----:B---3--:R-:W-:-:S03]  /*523a0*/  F2FP.BF16.PACK_AB R18, R3, R18 ;  /* 0x000000120312723e */ /* 0x008fc600000010ff */
[----:B------:R-:W3:Y:S01]  /*523b0*/  LDL.LU R3, [R1+0x1f6c] ;  /* 0x001f6c0001037983 */ /* 0x000ee20000300800 */
[----:B------:R-:W-:Y:S01]  /*523c0*/  F2FP.BF16.PACK_AB R22, R19, R22 ;  /* 0x000000161316723e */ /* 0x000fe200000010ff */
[----:B--2---:R-:W-:Y:S02]  /*523d0*/  F2FP.BF16.PACK_AB R19, R23, R2 ;  /* 0x000000021713723e */ /* 0x004fe400000010ff */
[----:B------:R-:W2:Y:S01]  /*523e0*/  LDL.LU R2, [R1+0x1f68] ;  /* 0x001f680001027983 */ /* 0x000ea20000300800 */
[----:B----4-:R-:W-:-:S03]  /*523f0*/  F2FP.BF16.PACK_AB R23, R28, R0 ;  /* 0x000000001c17723e */ /* 0x010fc600000010ff */
[----:B------:R-:W4:Y:S01]  /*52400*/  LDL.LU R28, [R1+0x1f64] ;  /* 0x001f6400011c7983 */ /* 0x000f220000300800 */
[----:B------:R-:W4:Y:S03]  /*52410*/  LDL.LU R0, [R1+0x1f60] ;  /* 0x001f600001007983 */ /* 0x000f260000300800 */
[----:B---3--:R0:W-:Y:S04]  /*52420*/  STS.128 [R3+0x400], R8 ;  /* 0x0004000803007388 */ /* 0x0081e80000000c00 */
[----:B------:R1:W-:Y:S04]  /*52430*/  STS.128 [R3+0x80], R4 ;  /* 0x0000800403007388 */ /* 0x0003e80000000c00 */
[----:B0-----:R-:W3:Y:S01]  /*52440*/  LDL.LU R8, [R1+0x10c] ;  /* 0x00010c0001087983 */ /* 0x001ee20000300800 */
[----:B------:R-:W2:Y:S02]  /*52450*/  LDL.LU R9, [R1+0x124] ;  /* 0x0001240001097983 */ /* 0x000ea40000300800 */
[----:B------:R-:W2:Y:S02]  /*52460*/  LDL.LU R10, [R1+0x130] ;  /* 0x00013000010a7983 */ /* 0x000ea40000300800 */
[----:B------:R-:W2:Y:S01]  /*52470*/  LDL.LU R11, [R1+0x140] ;  /* 0x00014000010b7983 */ /* 0x000ea20000300800 */
[----:B-1----:R-:W2:Y:S01]  /*52480*/  LDL.LU R4, [R1+0x110] ;  /* 0x0001100001047983 */ /* 0x002ea20000300800 */
[----:B------:R-:W3:Y:S02]  /*52490*/  LDL.LU R5, [R1+0x114] ;  /* 0x0001140001057983 */ /* 0x000ee40000300800 */
[----:B------:R-:W4:Y:S02]  /*524a0*/  LDL.LU R6, [R1+0x12c] ;  /* 0x00012c0001067983 */ /* 0x000f240000300800 */
[----:B------:R-:W4:Y:S01]  /*524b0*/  LDL.LU R7, [R1+0x13c] ;  /* 0x00013c0001077983 */ /* 0x000f220000300800 */
[----:B------:R0:W-:Y:S04]  /*524c0*/  STS.128 [R3+0x480], R12 ;  /* 0x0004800c03007388 */ /* 0x0001e80000000c00 */
[----:B------:R1:W-:Y:S04]  /*524d0*/  STS.128 [R3+0x100], R16 ;  /* 0x0001001003007388 */ /* 0x0003e80000000c00 */
[----:B------:R1:W-:Y:S04]  /*524e0*/  STS.128 [R3+0x500], R20 ;  /* 0x0005001403007388 */ /* 0x0003e80000000c00 */
[----:B0-----:R-:W4:Y:S01]  /*524f0*/  LDL.LU R12, [R1+0x19c] ;  /* 0x00019c00010c7983 */ /* 0x001f220000300800 */
[----:B------:R-:W4:Y:S02]  /*52500*/  LDL.LU R13, [R1+0x1ac] ;  /* 0x0001ac00010d7983 */ /* 0x000f240000300800 */
[----:B------:R-:W4:Y:S02]  /*52510*/  LDL.LU R14, [R1+0x1bc] ;  /* 0x0001bc00010e7983 */ /* 0x000f240000300800 */
[----:B------:R-:W4:Y:S01]  /*52520*/  LDL.LU R15, [R1+0x1d4] ;  /* 0x0001d400010f7983 */ /* 0x000f220000300800 */
[----:B-1----:R-:W4:Y:S01]  /*52530*/  LDL.LU R16, [R1+0x1a0] ;  /* 0x0001a00001107983 */ /* 0x002f220000300800 */
[----:B------:R-:W4:Y:S02]  /*52540*/  LDL.LU R17, [R1+0x1b0] ;  /* 0x0001b00001117983 */ /* 0x000f240000300800 */
[----:B------:R-:W4:Y:S02]  /*52550*/  LDL.LU R18, [R1+0x1c8] ;  /* 0x0001c80001127983 */ /* 0x000f240000300800 */
[----:B------:R-:W4:Y:S01]  /*52560*/  LDL.LU R19, [R1+0x1c0] ;  /* 0x0001c00001137983 */ /* 0x000f220000300800 */
[----:B------:R-:W4:Y:S01]  /*52570*/  LDL R21, [R1+0x134] ;  /* 0x0001340001157983 */ /* 0x000f220000100800 */
[----:B------:R-:W4:Y:S02]  /*52580*/  LDL.LU R22, [R1+0x138] ;  /* 0x0001380001167983 */ /* 0x000f240000300800 */
[----:B------:R-:W4:Y:S02]  /*52590*/  LDL.LU R23, [R1+0x144] ;  /* 0x0001440001177983 */ /* 0x000f240000300800 */
[----:B------:R-:W4:Y:S01]  /*525a0*/  LDL.LU R20, [R1+0x1c4] ;  /* 0x0001c40001147983 */ /* 0x000f220000300800 */
[----:B--2---:R-:W-:-:S02]  /*525b0*/  F2FP.BF16.PACK_AB R4, R4, R27 ;  /* 0x0000001b0404723e */ /* 0x004fc400000010ff */
[----:B---3--:R-:W-:Y:S01]  /*525c0*/  F2FP.BF16.PACK_AB R8, R5, R8 ;  /* 0x000000080508723e */ /* 0x008fe200000010ff */
[----:B------:R0:W2:Y:S01]  /*525d0*/  LDL R27, [R1+0x6b4] ;  /* 0x0006b400011b7983 */ /* 0x0000a20000100800 */
[----:B------:R-:W-:Y:S02]  /*525e0*/  F2FP.BF16.PACK_AB R5, R9, R2 ;  /* 0x000000020905723e */ /* 0x000fe400000010ff */
[----:B------:R-:W3:Y:S01]  /*525f0*/  LDL.LU R2, [R1+0x1f5c] ;  /* 0x001f5c0001027983 */ /* 0x000ee20000300800 */
[----:B----4-:R-:W-:Y:S02]  /*52600*/  F2FP.BF16.PACK_AB R9, R0, R28 ;  /* 0x0000001c0009723e */ /* 0x010fe400000010ff */
[----:B------:R-:W4:Y:S01]  /*52610*/  LDL.LU R0, [R1+0x1f58] ;  /* 0x001f580001007983 */ /* 0x000f220000300800 */
[----:B------:R-:W2:Y:S01]  /*52620*/  LDL.LU R28, [R1+0x1f54] ;  /* 0x001f5400011c7983 */ /* 0x000ea20000300800 */
[----:B------:R-:W-:Y:S02]  /*52630*/  F2FP.BF16.PACK_AB R6, R21, R6 ;  /* 0x000000061506723e */ /* 0x000fe400000010ff */
[----:B------:R-:W-:Y:S01]  /*52640*/  F2FP.BF16.PACK_AB R10, R22, R10 ;  /* 0x0000000a160a723e */ /* 0x000fe200000010ff */
[----:B------:R-:W2:Y:S01]  /*52650*/  LDL.LU R21, [R1+0x22c] ;  /* 0x00022c0001157983 */ /* 0x000ea20000300800 */
[----:B------:R-:W-:Y:S01]  /*52660*/  F2FP.BF16.PACK_AB R7, R23, R7 ;  /* 0x000000071707723e */ /* 0x000fe200000010ff */
[----:B------:R-:W2:Y:S02]  /*52670*/  LDL.LU R22, [R1+0x240] ;  /* 0x0002400001167983 */ /* 0x000ea40000300800 */
[----:B------:R-:W2:Y:S01]  /*52680*/  LDL.LU R23, [R1+0x24c] ;  /* 0x00024c0001177983 */ /* 0x000ea20000300800 */
[----:B---3--:R-:W-:-:S02]  /*52690*/  F2FP.BF16.PACK_AB R11, R2, R11 ;  /* 0x0000000b020b723e */ /* 0x008fc400000010ff */
[----:B------:R-:W3:Y:S01]  /*526a0*/  LDL.LU R2, [R1+0x1f50] ;  /* 0x001f500001027983 */ /* 0x000ee20000300800 */
[----:B----4-:R-:W-:-:S03]  /*526b0*/  F2FP.BF16.PACK_AB R12, R0, R12 ;  /* 0x0000000c000c723e */ /* 0x010fc600000010ff */
[----:B------:R-:W4:Y:S01]  /*526c0*/  LDL.LU R0, [R1+0x1f4c] ;  /* 0x001f4c0001007983 */ /* 0x000f220000300800 */
[----:B--2---:R-:W-:-:S03]  /*526d0*/  F2FP.BF16.PACK_AB R16, R28, R16 ;  /* 0x000000101c10723e */ /* 0x004fc600000010ff */
[----:B------:R-:W2:Y:S01]  /*526e0*/  LDL.LU R28, [R1+0x1f48] ;  /* 0x001f4800011c7983 */ /* 0x000ea20000300800 */
[----:B---3--:R-:W-:-:S03]  /*526f0*/  F2FP.BF16.PACK_AB R13, R2, R13 ;  /* 0x0000000d020d723e */ /* 0x008fc600000010ff */
[----:B------:R-:W3:Y:S01]  /*52700*/  LDL.LU R2, [R1+0x1f44] ;  /* 0x001f440001027983 */ /* 0x000ee20000300800 */
[----:B----4-:R-:W-:-:S03]  /*52710*/  F2FP.BF16.PACK_AB R17, R0, R17 ;  /* 0x000000110011723e */ /* 0x010fc600000010ff */
[----:B------:R-:W3:Y:S01]  /*52720*/  LDL.LU R0, [R1+0x1f40] ;  /* 0x001f400001007983 */ /* 0x000ee20000300800 */
[----:B------:R-:W-:Y:S02]  /*52730*/  F2FP.BF16.PACK_AB R18, R18, R19 ;  /* 0x000000131212723e */ /* 0x000fe400000010ff */
[----:B--2---:R-:W-:Y:S02]  /*52740*/  F2FP.BF16.PACK_AB R15, R15, R28 ;  /* 0x0000001c0f0f723e */ /* 0x004fe400000010ff */
[----:B------:R-:W2:Y:S04]  /*52750*/  LDL.LU R28, [R1+0x1f3c] ;  /* 0x001f3c00011c7983 */ /* 0x000ea80000300800 */
[----:B------:R1:W-:Y:S01]  /*52760*/  STS.128 [R3+0x180], R4 ;  /* 0x0001800403007388 */ /* 0x0003e20000000c00 */
[----:B------:R-:W-:-:S02]  /*52770*/  ISETP.GE.U32.AND P0, PT, R26, 0x7f800000, PT ;  /* 0x7f8000001a00780c */ /* 0x000fc40003f06070 */
[----:B---3--:R-:W-:Y:S02]  /*52780*/  F2FP.BF16.PACK_AB R19, R0, R2 ;  /* 0x000000020013723e */ /* 0x008fe400000010ff */
[----:B------:R-:W3:Y:S01]  /*52790*/  LDL.LU R0, [R1+0x1f38] ;  /* 0x001f380001007983 */ /* 0x000ee20000300800 */
[----:B------:R-:W2:Y:S02]  /*527a0*/  LDL.LU R2, [R1+0x1f34] ;  /* 0x001f340001027983 */ /* 0x000ea40000300800 */
[----:B-1----:R-:W3:Y:S01]  /*527b0*/  LDL.LU R4, [R1+0x228] ;  /* 0x0002280001047983 */ /* 0x002ee20000300800 */
[----:B------:R-:W-:-:S05]  /*527c0*/  F2FP.BF16.PACK_AB R14, R20, R14 ;  /* 0x0000000e140e723e */ /* 0x000fca00000010ff */
[----:B------:R-:W-:Y:S01]  /*527d0*/  @P0 MOV R20, 0x7f800000 ;  /* 0x7f80000000140802 */ /* 0x000fe20000000f00 */
[----:B------:R-:W4:Y:S01]  /*527e0*/  LDL.LU R5, [R1+0x238] ;  /* 0x0002380001057983 */ /* 0x000f220000300800 */
[----:B------:R-:W3:Y:S02]  /*527f0*/  LDL.LU R6, [R1+0x248] ;  /* 0x0002480001067983 */ /* 0x000ee40000300800 */
[----:B------:R-:W3:Y:S01]  /*52800*/  LDL.LU R7, [R1+0x254] ;  /* 0x0002540001077983 */ /* 0x000ee20000300800 */
[----:B------:R1:W-:Y:S01]  /*52810*/  STS.128 [R3+0x580], R8 ;  /* 0x0005800803007388 */ /* 0x0003e20000000c00 */
[----:B------:R-:W-:-:S03]  /*52820*/  @P0 FFMA.FTZ R27, R26, R20, +INF ;  /* 0x7f8000001a1b0423 */ /* 0x000fc60000010014 */
[----:B-1----:R-:W4:Y:S01]  /*52830*/  LDL.LU R8, [R1+0x234] ;  /* 0x0002340001087983 */ /* 0x002f220000300800 */
[----:B------:R-:W4:Y:S01]  /*52840*/  LDL.LU R10, [R1+0x250] ;  /* 0x00025000010a7983 */ /* 0x000f220000300800 */
[----:B--2---:R-:W-:Y:S02]  /*52850*/  F2FP.BF16.PACK_AB R20, R2, R28 ;  /* 0x0000001c0214723e */ /* 0x004fe400000010ff */
[----:B------:R-:W2:Y:S01]  /*52860*/  LDL.LU R2, [R1+0x1f30] ;  /* 0x001f300001027983 */ /* 0x000ea20000300800 */
[----:B------:R-:W2:Y:S02]  /*52870*/  LDL.LU R28, [R1+0x1f2c] ;  /* 0x001f2c00011c7983 */ /* 0x000ea40000300800 */
[----:B------:R1:W-:Y:S02]  /*52880*/  @P0 STL [R1+0x6b4], R27 ;  /* 0x0006b41b01000387 */ /* 0x0003e40000100800 */
[----:B------:R-:W2:Y:S01]  /*52890*/  LDL.LU R11, [R1+0x2a4] ;  /* 0x0002a400010b7983 */ /* 0x000ea20000300800 */
[----:B------:R-:W2:Y:S01]  /*528a0*/  LDL.LU R26, [R1+0x2b0] ;  /* 0x0002b000011a7983 */ /* 0x000ea20000300800 */
[----:B---3--:R-:W-:-:S03]  /*528b0*/  F2FP.BF16.PACK_AB R4, R4, R0 ;  /* 0x000000000404723e */ /* 0x008fc600000010ff */
[----:B-1----:R-:W3:Y:S01]  /*528c0*/  LDL.LU R27, [R1+0x2ac] ;  /* 0x0002ac00011b7983 */ /* 0x002ee20000300800 */
[----:B------:R-:W3:Y:S03]  /*528d0*/  LDL.LU R0, [R1+0x1f28] ;  /* 0x001f280001007983 */ /* 0x000ee60000300800 */
[----:B------:R1:W-:Y:S04]  /*528e0*/  STS.128 [R3+0x600], R16 ;  /* 0x0006001003007388 */ /* 0x0003e80000000c00 */
[----:B------:R0:W-:Y:S01]  /*528f0*/  STS.128 [R3+0x200], R12 ;  /* 0x0002000c03007388 */ /* 0x0001e20000000c00 */
[----:B----4-:R-:W-:-:S03]  /*52900*/  F2FP.BF16.PACK_AB R23, R10, R23 ;  /* 0x000000170a17723e */ /* 0x010fc600000010ff */
[----:B------:R-:W4:Y:S01]  /*52910*/  S2R R9, SR_TID.X ;  /* 0x0000000000097919 */ /* 0x000f220000002100 */
[----:B--2---:R-:W-:-:S03]  /*52920*/  F2FP.BF16.PACK_AB R5, R5, R2 ;  /* 0x000000020505723e */ /* 0x004fc600000010ff */
[----:B------:R-:W2:Y:S01]  /*52930*/  LDL.LU R2, [R1+0x1f24] ;  /* 0x001f240001027983 */ /* 0x000ea20000300800 */
[----:B-1----:R-:W2:Y:S02]  /*52940*/  LDL.LU R18, [R1+0x2b4] ;  /* 0x0002b40001127983 */ /* 0x002ea40000300800 */
[----:B0-----:R-:W2:Y:S02]  /*52950*/  LDL.LU R13, [R1+0x2c0] ;  /* 0x0002c000010d7983 */ /* 0x001ea40000300800 */
[----:B------:R-:W2:Y:S01]  /*52960*/  LDL.LU R14, [R1+0x2bc] ;  /* 0x0002bc00010e7983 */ /* 0x000ea20000300800 */
[----:B---3--:R-:W-:Y:S02]  /*52970*/  F2FP.BF16.PACK_AB R6, R6, R0 ;  /* 0x000000000606723e */ /* 0x008fe400000010ff */
[----:B------:R-:W3:Y:S01]  /*52980*/  LDL.LU R0, [R1+0x1f20] ;  /* 0x001f200001007983 */ /* 0x000ee20000300800 */
[----:B------:R-:W3:Y:S02]  /*52990*/  LDL.LU R19, [R1+0x2c8] ;  /* 0x0002c80001137983 */ /* 0x000ee40000300800 */
[----:B------:R-:W3:Y:S02]  /*529a0*/  LDL.LU R10, [R1+0x2c4] ;  /* 0x0002c400010a7983 */ /* 0x000ee40000300800 */
[----:B------:R-:W3:Y:S01]  /*529b0*/  LDL.LU R12, [R1+0x2d0] ;  /* 0x0002d000010c7983 */ /* 0x000ee20000300800 */
[----:B------:R-:W3:Y:S01]  /*529c0*/  LDL.LU R15, [R1+0x2cc] ;  /* 0x0002cc00010f7983 */ /* 0x000ee20000300800 */
[----:B------:R-:W3:Y:S01]  /*529d0*/  LDL.LU R17, [R1+0x258] ;  /* 0x0002580001117983 */ /* 0x000ee20000300800 */
[----:B----4-:R-:W-:-:S04]  /*529e0*/  SHF.R.U32.HI R9, RZ, 0x6, R9 ;  /* 0x00000006ff097819 */ /* 0x010fc80000011609 */
[----:B------:R-:W-:Y:S02]  /*529f0*/  SGXT.U32 R9, R9, 0x1 ;  /* 0x000000010909781a */ /* 0x000fe40000000000 */
[----:B------:R-:W-:-:S03]  /*52a00*/  F2FP.BF16.PACK_AB R21, R8, R21 ;  /* 0x000000150815723e */ /* 0x000fc600000010ff */
[----:B------:R-:W-:Y:S01]  /*52a10*/  IMAD R9, R9, c[0x0][0x1c8], RZ ;  /* 0x0000720009097a24 */ /* 0x000fe200078e02ff */
[----:B------:R-:W-:-:S05]  /*52a20*/  F2FP.BF16.PACK_AB R22, R22, R28 ;  /* 0x0000001c1616723e */ /* 0x000fca00000010ff */
[----:B------:R0:W-:Y:S04]  /*52a30*/  STS.128 [R3+0x280], R20 ;  /* 0x0002801403007388 */ /* 0x0001e80000000c00 */
[----:B0-----:R-:W4:Y:S01]  /*52a40*/  LDL.LU R20, [R1+0x29c] ;  /* 0x00029c0001147983 */ /* 0x001f220000300800 */
[----:B------:R-:W4:Y:S02]  /*52a50*/  LDL.LU R21, [R1+0x2a8] ;  /* 0x0002a80001157983 */ /* 0x000f240000300800 */
[----:B------:R-:W4:Y:S02]  /*52a60*/  LDL.LU R22, [R1+0x2b8] ;  /* 0x0002b80001167983 */ /* 0x000f240000300800 */
[----:B------:R-:W4:Y:S01]  /*52a70*/  LDL.LU R23, [R1+0x2d4] ;  /* 0x0002d40001177983 */ /* 0x000f220000300800 */
[----:B--2---:R-:W-:-:S02]  /*52a80*/  LEA R16, P0, R9, R2, 0x1 ;  /* 0x0000000209107211 */ /* 0x004fc400078008ff */
[----:B---3--:R-:W-:Y:S02]  /*52a90*/  F2FP.BF16.PACK_AB R7, R17, R7 ;  /* 0x000000071107723e */ /* 0x008fe400000010ff */
[----:B------:R-:W-:-:S05]  /*52aa0*/  LEA.HI.X.SX32 R17, R9, R0, 0x1, P0 ;  /* 0x0000000009117211 */ /* 0x000fca00000f0eff */
[----:B------:R0:W-:Y:S04]  /*52ab0*/  STL.64 [R1+0x1a8], R16 ;  /* 0x0001a81001007387 */ /* 0x0001e80000100a00 */
[----:B0-----:R-:W4:Y:S01]  /*52ac0*/  LDL.LU R17, [R1+0x2a0] ;  /* 0x0002a00001117983 */ /* 0x001f220000300800 */
[----:B------:R-:W-:-:S05]  /*52ad0*/  IMAD.MOV.U32 R28, RZ, RZ, c[0x0][0x1c8] ;  /* 0x00007200ff1c7624 */ /* 0x000fca00078e00ff */
[----:B------:R-:W-:Y:S01]  /*52ae0*/  LEA R8, R28, R9, 0x1 ;  /* 0x000000091c087211 */ /* 0x000fe200078e08ff */
[----:B------:R0:W-:Y:S03]  /*52af0*/  STS.128 [R3+0x680], R4 ;  /* 0x0006800403007388 */ /* 0x0001e60000000c00 */
[----:B------:R-:W-:Y:S01]  /*52b00*/  LEA R16, P0, R8, R2, 0x1 ;  /* 0x0000000208107211 */ /* 0x000fe200078008ff */
[----:B------:R-:W-:-:S05]  /*52b10*/  IMAD R9, R28, 0x2, R8 ;  /* 0x000000021c097824 */ /* 0x000fca00078e0208 */
[----:B0-----:R-:W-:Y:S02]  /*52b20*/  LEA R7, R28, R9, 0x1 ;  /* 0x000000091c077211 */ /* 0x001fe400078e08ff */
[----:B------:R-:W-:Y:S02]  /*52b30*/  F2FP.BF16.PACK_AB R5, R26, R27 ;  /* 0x0000001b1a05723e */ /* 0x000fe400000010ff */
[----:B------:R-:W-:Y:S02]  /*52b40*/  F2FP.BF16.PACK_AB R6, R13, R14 ;  /* 0x0000000e0d06723e */ /* 0x000fe400000010ff */
[----:B----4-:R-:W-:Y:S01]  /*52b50*/  F2FP.BF16.PACK_AB R4, R17, R20 ;  /* 0x000000141104723e */ /* 0x010fe200000010ff */
[----:B------:R-:W-:-:S05]  /*52b60*/  LEA.HI.X.SX32 R17, R8, R0, 0x1, P0 ;  /* 0x0000000008117211 */ /* 0x000fca00000f0eff */
[----:B------:R0:W-:Y:S01]  /*52b70*/  STL.64 [R1+0x178], R16 ;  /* 0x0001781001007387 */ /* 0x0001e20000100a00 */
[----:B------:R-:W-:Y:S02]  /*52b80*/  F2FP.BF16.PACK_AB R8, R21, R11 ;  /* 0x0000000b1508723e */ /* 0x000fe400000010ff */
[----:B0-----:R-:W-:-:S04]  /*52b90*/  LEA R16, P0, R9, R2, 0x1 ;  /* 0x0000000209107211 */ /* 0x001fc800078008ff */
[----:B------:R-:W-:Y:S01]  /*52ba0*/  LEA.HI.X.SX32 R17, R9, R0, 0x1, P0 ;  /* 0x0000000009117211 */ /* 0x000fe200000f0eff */
[C---:B------:R-:W-:Y:S02]  /*52bb0*/  LEA R26, P0, R7.reuse, R2, 0x1 ;  /* 0x00000002071a7211 */ /* 0x040fe400078008ff */
[----:B------:R-:W-:Y:S02]  /*52bc0*/  IMAD R11, R28, 0x2, R7 ;  /* 0x000000021c0b7824 */ /* 0x000fe400078e0207 */
[----:B------:R0:W-:Y:S01]  /*52bd0*/  STL.64 [R1+0x8], R16 ;  /* 0x0000081001007387 */ /* 0x0001e20000100a00 */
[----:B------:R-:W-:Y:S02]  /*52be0*/  LEA.HI.X.SX32 R27, R7, R0, 0x1, P0 ;  /* 0x00000000071b7211 */ /* 0x000fe400000f0eff */
[----:B------:R-:W-:Y:S01]  /*52bf0*/  F2FP.BF16.PACK_AB R9, R22, R18 ;  /* 0x000000121609723e */ /* 0x000fe200000010ff */
[----:B0-----:R-:W2:Y:S01]  /*52c00*/  LDL.LU R16, [R1+0x2e0] ;  /* 0x0002e00001107983 */ /* 0x001ea20000300800 */
[----:B------:R-:W3:Y:S02]  /*52c10*/  LDL.LU R20, [R1+0x2e8] ;  /* 0x0002e80001147983 */ /* 0x000ee40000300800 */
[----:B------:R-:W4:Y:S02]  /*52c20*/  LDL.LU R17, [R1+0x2f4] ;  /* 0x0002f40001117983 */ /* 0x000f240000300800 */
[----:B------:R-:W2:Y:S01]  /*52c30*/  LDL.LU R21, [R1+0x2fc] ;  /* 0x0002fc0001157983 */ /* 0x000ea20000300800 */
[----:B------:R-:W2:Y:S01]  /*52c40*/  LDL.LU R18, [R1+0x30c] ;  /* 0x00030c0001127983 */ /* 0x000ea20000300800 */
[----:B------:R-:W2:Y:S02]  /*52c50*/  LDL.LU R14, [R1+0x308] ;  /* 0x00030800010e7983 */ /* 0x000ea40000300800 */
[----:B------:R0:W-:Y:S01]  /*52c60*/  STL.64 [R1+0x120], R26 ;  /* 0x0001201a01007387 */ /* 0x0001e20000100a00 */
[----:B------:R-:W-:-:S02]  /*52c70*/  LEA R13, R28, R11, 0x1 ;  /* 0x0000000b1c0d7211 */ /* 0x000fc400078e08ff */
[----:B0-----:R-:W-:-:S04]  /*52c80*/  LEA R26, P0, R11, R2, 0x1 ;  /* 0x000000020b1a7211 */ /* 0x001fc800078008ff */
[----:B------:R-:W-:Y:S02]  /*52c90*/  LEA.HI.X.SX32 R27, R11, R0, 0x1, P0 ;  /* 0x000000000b1b7211 */ /* 0x000fe400000f0eff */
[----:B------:R-:W2:Y:S01]  /*52ca0*/  LDL.LU R11, [R1+0x2d8] ;  /* 0x0002d800010b7983 */ /* 0x000ea20000300800 */
[----:B------:R-:W-:Y:S01]  /*52cb0*/  F2FP.BF16.PACK_AB R7, R12, R15 ;  /* 0x0000000f0c07723e */ /* 0x000fe200000010ff */
[----:B------:R-:W3:Y:S02]  /*52cc0*/  LDL.LU R22, [R1+0x348] ;  /* 0x0003480001167983 */ /* 0x000ee40000300800 */
[----:B------:R-:W3:Y:S01]  /*52cd0*/  LDL.LU R15, [R1+0x344] ;  /* 0x00034400010f7983 */ /* 0x000ee20000300800 */
[----:B------:R-:W-:Y:S01]  /*52ce0*/  F2FP.BF16.PACK_AB R10, R19, R10 ;  /* 0x0000000a130a723e */ /* 0x000fe200000010ff */
[----:B------:R0:W-:Y:S01]  /*52cf0*/  STL.64 [R1+0x1a0], R26 ;  /* 0x0001a01a01007387 */ /* 0x0001e20000100a00 */
[----:B------:R-:W3:Y:S03]  /*52d00*/  LDL.LU R19, [R1+0x34c] ;  /* 0x00034c0001137983 */ /* 0x000ee60000300800 */
[----:B------:R1:W-:Y:S01]  /*52d10*/  STS.128 [R3+0x300], R4 ;  /* 0x0003000403007388 */ /* 0x0003e20000000c00 */
[----:B------:R-:W-:Y:S01]  /*52d20*/  IMAD R12, R28, 0x2, R13 ;  /* 0x000000021c0c7824 */ /* 0x000fe200078e020d */
[----:B0-----:R-:W-:-:S04]  /*52d30*/  LEA R26, P0, R13, R2, 0x1 ;  /* 0x000000020d1a7211 */ /* 0x001fc800078008ff */
[----:B------:R-:W-:Y:S02]  /*52d40*/  LEA.HI.X.SX32 R27, R13, R0, 0x1, P0 ;  /* 0x000000000d1b7211 */ /* 0x000fe400000f0eff */
[----:B--2---:R-:W-:Y:S02]  /*52d50*/  F2FP.BF16.PACK_AB R11, R11, R23 ;  /* 0x000000170b0b723e */ /* 0x004fe400000010ff */
[----:B------:R-:W2:Y:S01]  /*52d60*/  LDL.LU R23, [R1+0x354] ;  /* 0x0003540001177983 */ /* 0x000ea20000300800 */
[----:B-1----:R-:W2:Y:S02]  /*52d70*/  LDL.LU R4, [R1+0x2e4] ;  /* 0x0002e40001047983 */ /* 0x002ea40000300800 */
[----:B------:R-:W4:Y:S02]  /*52d80*/  LDL.LU R6, [R1+0x2f8] ;  /* 0x0002f80001067983 */ /* 0x000f240000300800 */
[----:B------:R-:W3:Y:S01]  /*52d90*/  LDL.LU R7, [R1+0x304] ;  /* 0x0003040001077983 */ /* 0x000ee20000300800 */
[----:B------:R-:W4:Y:S01]  /*52da0*/  LDL.LU R13, [R1+0x2ec] ;  /* 0x0002ec00010d7983 */ /* 0x000f220000300800 */
[----:B------:R0:W-:Y:S01]  /*52db0*/  STL.64 [R1+0x198], R26 ;  /* 0x0001981a01007387 */ /* 0x0001e20000100a00 */
[----:B------:R-:W-:-:S02]  /*52dc0*/  LEA R5, R28, R12, 0x1 ;  /* 0x0000000c1c057211 */ /* 0x000fc400078e08ff */
[----:B------:R1:W-:Y:S01]  /*52dd0*/  STS.128 [R3+0x700], R8 ;  /* 0x0007000803007388 */ /* 0x0003e20000000c00 */
[----:B0-----:R-:W-:-:S04]  /*52de0*/  LEA R26, P0, R12, R2, 0x1 ;  /* 0x000000020c1a7211 */ /* 0x001fc800078008ff */
[----:B------:R-:W-:Y:S02]  /*52df0*/  LEA.HI.X.SX32 R27, R12, R0, 0x1, P0 ;  /* 0x000000000c1b7211 */ /* 0x000fe400000f0eff */
[----:B-1----:R-:W-:-:S04]  /*52e00*/  LEA R8, P0, R5, R2, 0x1 ;  /* 0x0000000205087211 */ /* 0x002fc800078008ff */
[----:B------:R-:W-:Y:S01]  /*52e10*/  LEA.HI.X.SX32 R9, R5, R0, 0x1, P0 ;  /* 0x0000000005097211 */ /* 0x000fe200000f0eff */
[----:B------:R0:W-:Y:S04]  /*52e20*/  STL.64 [R1+0x188], R26 ;  /* 0x0001881a01007387 */ /* 0x0001e80000100a00 */
[----:B0-----:R-:W4:Y:S01]  /*52e30*/  LDL.LU.64 R26, [R1+0x1f18] ;  /* 0x001f1800011a7983 */ /* 0x001f220000300a00 */
[----:B------:R-:W4:Y:S02]  /*52e40*/  LDL.LU R12, [R1+0x358] ;  /* 0x00035800010c7983 */ /* 0x000f240000300800 */
[----:B------:R0:W-:Y:S01]  /*52e50*/  STL.64 [R1+0xa8], R8 ;  /* 0x0000a80801007387 */ /* 0x0001e20000100a00 */
[----:B------:R-:W-:Y:S02]  /*52e60*/  F2FP.BF16.PACK_AB R18, R18, R14 ;  /* 0x0000000e1212723e */ /* 0x000fe400000010ff */
[----:B--2---:R-:W-:Y:S01]  /*52e70*/  F2FP.BF16.PACK_AB R16, R4, R16 ;  /* 0x000000100410723e */ /* 0x004fe200000010ff */
[----:B------:R-:W-:Y:S01]  /*52e80*/  IMAD R4, R28, 0x2, R5 ;  /* 0x000000021c047824 */ /* 0x000fe200078e0205 */
[----:B---3--:R-:W-:-:S02]  /*52e90*/  F2FP.BF16.PACK_AB R21, R7, R21 ;  /* 0x000000150715723e */ /* 0x008fc400000010ff */
[----:B----4-:R-:W-:Y:S01]  /*52ea0*/  F2FP.BF16.PACK_AB R20, R13, R20 ;  /* 0x000000140d14723e */ /* 0x010fe200000010ff */
[----:B------:R-:W2:Y:S01]  /*52eb0*/  LDL.LU R7, [R1+0x3c] ;  /* 0x00003c0001077983 */ /* 0x000ea20000300800 */
[----:B------:R-:W3:Y:S01]  /*52ec0*/  LDL.LU R13, [R1+0x40] ;  /* 0x00004000010d7983 */ /* 0x000ee20000300800 */
[----:B0-----:R-:W-:Y:S02]  /*52ed0*/  LEA R8, P0, R4, R2, 0x1 ;  /* 0x0000000204087211 */ /* 0x001fe400078008ff */
[----:B------:R-:W-:Y:S01]  /*52ee0*/  F2FP.BF16.PACK_AB R17, R6, R17 ;  /* 0x000000110611723e */ /* 0x000fe200000010ff */
[----:B------:R-:W4:Y:S01]  /*52ef0*/  LDL.LU R10, [R1+0x4c] ;  /* 0x00004c00010a7983 */ /* 0x000f220000300800 */
[----:B------:R-:W4:Y:S01]  /*52f00*/  LDL.LU R6, [R1+0x48] ;  /* 0x0000480001067983 */ /* 0x000f220000300800 */
[----:B------:R-:W-:-:S05]  /*52f10*/  LEA.HI.X.SX32 R9, R4, R0, 0x1, P0 ;  /* 0x0000000004097211 */ /* 0x000fca00000f0eff */
[----:B------:R0:W-:Y:S01]  /*52f20*/  STL.64 [R1+0x158], R8 ;  /* 0x0001580801007387 */ /* 0x0001e20000100a00 */
[----:B------:R-:W2:Y:S02]  /*52f30*/  LDL.LU R14, [R1+0x50] ;  /* 0x00005000010e7983 */ /* 0x000ea40000300800 */
[----:B------:R-:W2:Y:S01]  /*52f40*/  LDL.LU R11, [R1+0x58] ;  /* 0x00005800010b7983 */ /* 0x000ea20000300800 */
[----:B0-----:R-:W2:Y:S01]  /*52f50*/  LDL.LU R9, [R1+0x350] ;  /* 0x0003500001097983 */ /* 0x001ea20000300800 */
[----:B------:R-:W-:-:S04]  /*52f60*/  LEA R5, R28, R4, 0x1 ;  /* 0x000000041c057211 */ /* 0x000fc800078e08ff */
[----:B------:R-:W-:Y:S02]  /*52f70*/  LEA R8, P0, R5, R2, 0x1 ;  /* 0x0000000205087211 */ /* 0x000fe400078008ff */
[----:B------:R-:W-:Y:S02]  /*52f80*/  F2FP.BF16.PACK_AB R22, R22, R15 ;  /* 0x0000000f1616723e */ /* 0x000fe400000010ff */
[----:B------:R-:W3:Y:S01]  /*52f90*/  LDL.LU R15, [R1+0x60] ;  /* 0x00006000010f7983 */ /* 0x000ee20000300800 */
[----:B------:R-:W-:Y:S01]  /*52fa0*/  IMAD R4, R28, 0x2, R5 ;  /* 0x000000021c047824 */ /* 0x000fe200078e0205 */
[----:B------:R-:W-:-:S05]  /*52fb0*/  F2FP.BF16.PACK_AB R23, R12, R23 ;  /* 0x000000170c17723e */ /* 0x000fca00000010ff */
[----:B------:R-:W-:Y:S01]  /*52fc0*/  STS.128 [R3+0x780], R20 ;  /* 0x0007801403007388 */ /* 0x000fe20000000c00 */
[----:B--2---:R-:W-:Y:S01]  /*52fd0*/  F2FP.BF16.PACK_AB R19, R9, R19 ;  /* 0x000000130913723e */ /* 0x004fe200000010ff */
[----:B------:R-:W-:-:S04]  /*52fe0*/  LEA.HI.X.SX32 R9, R5, R0, 0x1, P0 ;  /* 0x0000000005097211 */ /* 0x000fc800000f0eff */
[----:B------:R0:W-:Y:S04]  /*52ff0*/  STS.128 [R3+0x380], R16 ;  /* 0x0003801003007388 */ /* 0x0001e80000000c00 */
[----:B------:R1:W-:Y:S01]  /*53000*/  STL.64 [R1+0x168], R8 ;  /* 0x0001680801007387 */ /* 0x0003e20000100a00 */
[----:B------:R-:W-:Y:S06]  /*53010*/  BAR.SYNC.DEFER_BLOCKING 0x0 ;  /* 0x0000000000007b1d */ /* 0x000fec0000010000 */
[----:B0-----:R-:W2:Y:S01]  /*53020*/  LDL.LU R19, [R1+0x5c] ;  /* 0x00005c0001137983 */ /* 0x001ea20000300800 */
[C---:B-1----:R-:W-:Y:S01]  /*53030*/  LEA R8, P0, R4.reuse, R2, 0x1 ;  /* 0x0000000204087211 */ /* 0x042fe200078008ff */
[----:B------:R-:W3:Y:S03]  /*53040*/  LDL.LU R18, [R1+0x64] ;  /* 0x0000640001127983 */ /* 0x000ee60000300800 */
[----:B------:R-:W-:-:S05]  /*53050*/  LEA.HI.X.SX32 R9, R4, R0, 0x1, P0 ;  /* 0x0000000004097211 */ /* 0x000fca00000f0eff */
[----:B------:R0:W-:Y:S01]  /*53060*/  STL.64 [R1+0x160], R8 ;  /* 0x0001600801007387 */ /* 0x0001e20000100a00 */
[----:B------:R-:W3:Y:S02]  /*53070*/  LDL.LU R22, [R1+0x44] ;  /* 0x0000440001167983 */ /* 0x000ee40000300800 */
[----:B------:R-:W3:Y:S01]  /*53080*/  LDL.LU R23, [R1+0x54] ;  /* 0x0000540001177983 */ /* 0x000ee20000300800 */
[----:B0-----:R-:W-:Y:S02]  /*53090*/  F2FP.BF16.PACK_AB R9, R7, R29 ;  /* 0x0000001d0709723e */ /* 0x001fe400000010ff */
[----:B------:R-:W0:Y:S01]  /*530a0*/  S2R R7, SR_TID.X ;  /* 0x0000000000077919 */ /* 0x000e220000002100 */
[----:B------:R-:W-:Y:S02]  /*530b0*/  LEA R5, R28, R4, 0x1 ;  /* 0x000000041c057211 */ /* 0x000fe400078e08ff */
[----:B----4-:R-:W-:Y:S02]  /*530c0*/  F2FP.BF16.PACK_AB R10, R10, R6 ;  /* 0x000000060a0a723e */ /* 0x010fe400000010ff */
[----:B------:R-:W-:Y:S01]  /*530d0*/  LEA R16, P0, R5, R2, 0x1 ;  /* 0x0000000205107211 */ /* 0x000fe200078008ff */
[----:B------:R-:W-:-:S03]  /*530e0*/  IMAD R4, R28, 0x2, R5 ;  /* 0x000000021c047824 */ /* 0x000fc600078e0205 */
[----:B------:R-:W-:Y:S02]  /*530f0*/  LEA.HI.X.SX32 R17, R5, R0, 0x1, P0 ;  /* 0x0000000005117211 */ /* 0x000fe400000f0eff */
[----:B------:R-:W-:Y:S02]  /*53100*/  F2FP.BF16.PACK_AB R8, R25, R24 ;  /* 0x000000181908723e */ /* 0x000fe400000010ff */
[----:B------:R-:W-:Y:S01]  /*53110*/  F2FP.BF16.PACK_AB R12, R27, R26 ;  /* 0x0000001a1b0c723e */ /* 0x000fe200000010ff */
[----:B------:R1:W-:Y:S01]  /*53120*/  STL.64 [R1+0x148], R16 ;  /* 0x0001481001007387 */ /* 0x0003e20000100a00 */
[C---:B0-----:R-:W-:Y:S01]  /*53130*/  SHF.L.U32 R6, R7.reuse, 0xc, RZ ;  /* 0x0000000c07067819 */ /* 0x041fe200000006ff */
[----:B------:R-:W-:-:S03]  /*53140*/  LOP3.LUT R7, R7, 0x7f, RZ, 0xc0, !PT ;  /* 0x0000007f07077812 */ /* 0x000fc600078ec0ff */
[----:B------:R-:W-:Y:S02]  /*53150*/  LOP3.LUT R6, R6, 0x6000, RZ, 0xc0, !PT ;  /* 0x0000600006067812 */ /* 0x000fe400078ec0ff */
[----:B-1----:R-:W-:Y:S02]  /*53160*/  LEA R16, P0, R4, R2, 0x1 ;  /* 0x0000000204107211 */ /* 0x002fe400078008ff */
[----:B------:R-:W-:Y:S02]  /*53170*/  LEA R5, R28, R4, 0x1 ;  /* 0x000000041c057211 */ /* 0x000fe400078e08ff */
[----:B------:R-:W-:-:S05]  /*53180*/  LEA.HI.X.SX32 R17, R4, R0, 0x1, P0 ;  /* 0x0000000004117211 */ /* 0x000fca00000f0eff */
[----:B------:R0:W-:Y:S01]  /*53190*/  STL.64 [R1+0xe0], R16 ;  /* 0x0000e01001007387 */ /* 0x0001e20000100a00 */
[----:B------:R-:W-:Y:S01]  /*531a0*/  IMAD R4, R28, 0x2, R5 ;  /* 0x000000021c047824 */ /* 0x000fe200078e0205 */
[----:B0-----:R-:W-:-:S04]  /*531b0*/  LEA R16, P0, R5, R2, 0x1 ;  /* 0x0000000205107211 */ /* 0x001fc800078008ff */
[----:B------:R-:W-:Y:S01]  /*531c0*/  LEA.HI.X.SX32 R17, R5, R0, 0x1, P0 ;  /* 0x0000000005117211 */ /* 0x000fe200000f0eff */
[----:B------:R-:W-:-:S04]  /*531d0*/  IMAD R5, R28, 0x2, R4 ;  /* 0x000000021c057824 */ /* 0x000fc800078e0204 */
[----:B------:R0:W-:Y:S02]  /*531e0*/  STL.64 [R1+0x100], R16 ;  /* 0x0001001001007387 */ /* 0x0001e40000100a00 */
[----:B0-----:R-:W-:-:S04]  /*531f0*/  LEA R16, P0, R4, R2, 0x1 ;  /* 0x0000000204107211 */ /* 0x001fc800078008ff */
[----:B------:R-:W-:Y:S01]  /*53200*/  LEA.HI.X.SX32 R17, R4, R0, 0x1, P0 ;  /* 0x0000000004117211 */ /* 0x000fe200000f0eff */
[----:B------:R-:W-:-:S05]  /*53210*/  IMAD R4, R28, 0x2, R5 ;  /* 0x000000021c047824 */ /* 0x000fca00078e0205 */
[C---:B------:R-:W-:Y:S01]  /*53220*/  LEA R29, R28.reuse, R4, 0x1 ;  /* 0x000000041c1d7211 */ /* 0x040fe200078e08ff */
[----:B------:R0:W-:Y:S04]  /*53230*/  STL.64 [R1+0x118], R16 ;  /* 0x0001181001007387 */ /* 0x0001e80000100a00 */
[----:B0-----:R-:W-:Y:S01]  /*53240*/  IMAD R17, R28, 0x2, R29 ;  /* 0x000000021c117824 */ /* 0x001fe200078e021d */
[----:B--2---:R-:W-:Y:S01]  /*53250*/  F2FP.BF16.PACK_AB R11, R19, R11 ;  /* 0x0000000b130b723e */ /* 0x004fe200000010ff */
[----:B------:R-:W-:-:S05]  /*53260*/  LEA R19, R7, R6, 0x4 ;  /* 0x0000000607137211 */ /* 0x000fca00078e20ff */
[----:B------:R-:W0:Y:S01]  /*53270*/  LDS.128 R24, [R19] ;  /* 0x0000000013187984 */ /* 0x000e220000000c00 */
[----:B------:R-:W-:-:S04]  /*53280*/  LEA R6, P0, R5, R2, 0x1 ;  /* 0x0000000205067211 */ /* 0x000fc800078008ff */
[----:B------:R-:W-:Y:S01]  /*53290*/  LEA.HI.X.SX32 R7, R5, R0, 0x1, P0 ;  /* 0x0000000005077211 */ /* 0x000fe200000f0eff */
[----:B------:R-:W-:-:S04]  /*532a0*/  LEA R20, P0, R4, R2, 0x1 ;  /* 0x0000000204147211 */ /* 0x000fc800078008ff */
[----:B------:R-:W-:Y:S01]  /*532b0*/  LEA.HI.X.SX32 R21, R4, R0, 0x1, P0 ;  /* 0x0000000004157211 */ /* 0x000fe200000f0eff */
[----:B------:R-:W-:Y:S01]  /*532c0*/  LEA R4, P0, R29, R2, 0x1 ;  /* 0x000000021d047211 */ /* 0x000fe200078008ff */
[----:B------:R-:W-:Y:S01]  /*532d0*/  STL.64 [R1+0x110], R6 ;  /* 0x0001100601007387 */ /* 0x000fe20000100a00 */
[----:B---3--:R-:W-:Y:S02]  /*532e0*/  F2FP.BF16.PACK_AB R13, R22, R13 ;  /* 0x0000000d160d723e */ /* 0x008fe400000010ff */
[----:B------:R-:W-:Y:S01]  /*532f0*/  F2FP.BF16.PACK_AB R14, R23, R14 ;  /* 0x0000000e170e723e */ /* 0x000fe200000010ff */
[----:B------:R-:W-:Y:S02]  /*53300*/  STL.64 [R1+0x108], R20 ;  /* 0x0001081401007387 */ /* 0x000fe40000100a00 */
[----:B------:R-:W1:Y:S04]  /*53310*/  LDS.128 R20, [R19+0x800] ;  /* 0x0008000013147984 */ /* 0x000e680000000c00 */
[----:B------:R-:W-:Y:S04]  /*53320*/  STL [R1+0x130], R4 ;  /* 0x0001300401007387 */ /* 0x000fe80000100800 */
[----:B0-----:R-:W-:Y:S01]  /*53330*/  STL.64 [R1+0x40], R24 ;  /* 0x0000401801007387 */ /* 0x001fe20000100a00 */
[----:B------:R-:W-:Y:S02]  /*53340*/  STL.64 [R1+0x48], R26 ;  /* 0x0000481a01007387 */ /* 0x000fe40000100a00 */
[----:B------:R-:W0:Y:S01]  /*53350*/  LDS.128 R24, [R19+0x1000] ;  /* 0x0010000013187984 */ /* 0x000e220000000c00 */
[C---:B------:R-:W-:Y:S01]  /*53360*/  LOP3.LUT R16, R19.reuse, 0x20, RZ, 0x3c, !PT ;  /* 0x0000002013107812 */ /* 0x040fe200078e3cff */
[----:B-1----:R-:W-:Y:S02]  /*53370*/  STL.64 [R1+0x80], R20 ;  /* 0x0000801401007387 */ /* 0x002fe40000100a00 */
[----:B------:R-:W-:Y:S02]  /*53380*/  STL.64 [R1+0x88], R22 ;  /* 0x0000881601007387 */ /* 0x000fe40000100a00 */
[----:B------:R-:W1:Y:S01]  /*53390*/  LDS.128 R20, [R19+0x1800] ;  /* 0x0018000013147984 */ /* 0x000e620000000c00 */
[----:B0-----:R-:W-:Y:S03]  /*533a0*/  STL.64 [R1+0xd0], R24 ;  /* 0x0000d01801007387 */ /* 0x001fe60000100a00 */
[----:B------:R-:W-:Y:S02]  /*533b0*/  STL.64 [R1+0xd8], R26 ;  /* 0x0000d81a01007387 */ /* 0x000fe40000100a00 */
[----:B------:R-:W0:Y:S01]  /*533c0*/  LDS.128 R24, [R16] ;  /* 0x0000000010187984 */ /* 0x000e220000000c00 */
[----:B-1----:R-:W-:Y:S03]  /*533d0*/  STL.64 [R1+0xc0], R20 ;  /* 0x0000c01401007387 */ /* 0x002fe60000100a00 */
[----:B------:R-:W-:Y:S02]  /*533e0*/  STL.64 [R1+0xc8], R22 ;  /* 0x0000c81601007387 */ /* 0x000fe40000100a00 */
[----:B------:R-:W1:Y:S01]  /*533f0*/  LDS.128 R20, [R16+0x800] ;  /* 0x0008000010147984 */ /* 0x000e620000000c00 */
[----:B0-----:R-:W-:Y:S03]  /*53400*/  STL.64 [R1+0x50], R24 ;  /* 0x0000501801007387 */ /* 0x001fe60000100a00 */
[----:B------:R-:W-:Y:S02]  /*53410*/  STL.64 [R1+0x58], R26 ;  /* 0x0000581a01007387 */ /* 0x000fe40000100a00 */
[----:B------:R-:W0:Y:S01]  /*53420*/  LDS.128 R24, [R16+0x1000] ;  /* 0x0010000010187984 */ /* 0x000e220000000c00 */
[----:B------:R-:W-:-:S02]  /*53430*/  LOP3.LUT R7, R19, 0x40, RZ, 0x3c, !PT ;  /* 0x0000004013077812 */ /* 0x000fc400078e3cff */
[----:B------:R-:W-:Y:S02]  /*53440*/  F2FP.BF16.PACK_AB R15, R18, R15 ;  /* 0x0000000f120f723e */ /* 0x000fe400000010ff */
[----:B------:R-:W-:Y:S01]  /*53450*/  LOP3.LUT R6, R19, 0x60, RZ, 0x3c, !PT ;  /* 0x0000006013067812 */ /* 0x000fe200078e3cff */
[----:B-1----:R-:W-:Y:S01]  /*53460*/  STL.64 [R1+0x90], R20 ;  /* 0x0000901401007387 */ /* 0x002fe20000100a00 */
[----:B------:R-:W-:Y:S02]  /*53470*/  STL.64 [R1+0x98], R22 ;  /* 0x0000981601007387 */ /* 0x000fe40000100a00 */
[----:B------:R-:W1:Y:S02]  /*53480*/  LDS.128 R20, [R16+0x1800] ;  /* 0x0018000010147984 */ /* 0x000e640000000c00 */
[----:B------:R-:W2:Y:S04]  /*53490*/  LDS.128 R16, [R7] ;  /* 0x0000000007107984 */ /* 0x000ea80000000c00 */
[----:B0-----:R-:W-:Y:S01]  /*534a0*/  STL.64 [R1+0xb0], R24 ;  /* 0x0000b01801007387 */ /* 0x001fe20000100a00 */
[----:B------:R-:W-:Y:S02]  /*534b0*/  STL.64 [R1+0xb8], R26 ;  /* 0x0000b81a01007387 */ /* 0x000fe40000100a00 */
[----:B------:R-:W0:Y:S01]  /*534c0*/  LDS.128 R24, [R7+0x800] ;  /* 0x0008000007187984 */ /* 0x000e220000000c00 */
[----:B-1----:R-:W-:Y:S03]  /*534d0*/  STL.64 [R1+0x70], R20 ;  /* 0x0000701401007387 */ /* 0x002fe60000100a00 */
[----:B------:R-:W-:Y:S02]  /*534e0*/  STL.64 [R1+0x78], R22 ;  /* 0x0000781601007387 */ /* 0x000fe40000100a00 */
[----:B------:R-:W1:Y:S04]  /*534f0*/  LDS.128 R20, [R7+0x1000] ;  /* 0x0010000007147984 */ /* 0x000e680000000c00 */
[----:B--2---:R-:W-:Y:S01]  /*53500*/  STL.64 [R1+0x60], R16 ;  /* 0x0000601001007387 */ /* 0x004fe20000100a00 */
[----:B------:R-:W-:Y:S02]  /*53510*/  STL.64 [R1+0x68], R18 ;  /* 0x0000681201007387 */ /* 0x000fe40000100a00 */
[----:B------:R-:W-:Y:S02]  /*53520*/  LDS.128 R16, [R7+0x1800] ;  /* 0x0018000007107984 */ /* 0x000fe40000000c00 */
[----:B0-----:R-:W-:Y:S02]  /*53530*/  STL.64 [R1+0x30], R24 ;  /* 0x0000301801007387 */ /* 0x001fe40000100a00 */
[----:B------:R-:W-:Y:S02]  /*53540*/  STL.64 [R1+0x38], R26 ;  /* 0x0000381a01007387 */ /* 0x000fe40000100a00 */
[----:B------:R-:W0:Y:S01]  /*53550*/  LDS.128 R24, [R6] ;  /* 0x0000000006187984 */ /* 0x000e220000000c00 */
[----:B-1----:R-:W-:Y:S03]  /*53560*/  STL.64 [R1+0x20], R20 ;  /* 0x0000201401007387 */ /* 0x002fe60000100a00 */
[----:B------:R-:W-:Y:S02]  /*53570*/  STL.64 [R1+0x28], R22 ;  /* 0x0000281601007387 */ /* 0x000fe40000100a00 */
[----:B------:R-:W1:Y:S01]  /*53580*/  LDS.128 R20, [R6+0x800] ;  /* 0x0008000006147984 */ /* 0x000e620000000c00 */
[----:B0-----:R-:W-:Y:S03]  /*53590*/  STL [R1+0x1f08], R24 ;  /* 0x001f081801007387 */ /* 0x001fe60000100800 */
[----:B------:R-:W-:Y:S02]  /*535a0*/  STL.64 [R1+0x10], R16 ;  /* 0x0000101001007387 */ /* 0x000fe40000100a00 */
[----:B------:R-:W-:Y:S02]  /*535b0*/  STL.64 [R1+0x18], R18 ;  /* 0x0000181201007387 */ /* 0x000fe40000100a00 */
[----:B------:R-:W0:Y:S04]  /*535c0*/  LDS.128 R16, [R6+0x1000] ;  /* 0x0010000006107984 */ /* 0x000e280000000c00 */
[----:B------:R-:W2:Y:S04]  /*535d0*/  LDS.128 R4, [R6+0x1800] ;  /* 0x0018000006047984 */ /* 0x000ea80000000c00 */
[----:B------:R-:W-:Y:S01]  /*535e0*/  STL [R1+0x1ec8], R25 ;  /* 0x001ec81901007387 */ /* 0x000fe20000100800 */
[----:B------:R-:W-:Y:S02]  /*535f0*/  STL [R1+0x1e24], R27 ;  /* 0x001e241b01007387 */ /* 0x000fe40000100800 */
[----:B------:R3:W-:Y:S02]  /*53600*/  STL [R1+0x1e70], R26 ;  /* 0x001e701a01007387 */ /* 0x0007e40000100800 */
[----:B------:R-:W-:Y:S06]  /*53610*/  BAR.SYNC.DEFER_BLOCKING 0x0 ;  /* 0x0000000000007b1d */ /* 0x000fec0000010000 */
[----:B---3--:R-:W3:Y:S01]  /*53620*/  LDL.LU R26, [R1+0x184] ;  /* 0x00018400011a7983 */ /* 0x008ee20000300800 */
[----:B-1----:R-:W-:Y:S02]  /*53630*/  STL [R1+0x1f0c], R20 ;  /* 0x001f0c1401007387 */ /* 0x002fe40000100800 */
[----:B------:R1:W-:Y:S02]  /*53640*/  STL [R1+0x1ecc], R21 ;  /* 0x001ecc1501007387 */ /* 0x0003e40000100800 */
[----:B-1----:R-:W3:Y:S01]  /*53650*/  LDL.LU R21, [R1+0x190] ;  /* 0x0001900001157983 */ /* 0x002ee20000300800 */
[----:B------:R1:W-:Y:S03]  /*53660*/  STL.64 [R1+0x1e60], R22 ;  /* 0x001e601601007387 */ /* 0x0003e60000100a00 */
[----:B-1----:R-:W4:Y:S01]  /*53670*/  LDL.LU R23, [R1+0x174] ;  /* 0x0001740001177983 */ /* 0x002f220000300800 */
[----:B0-----:R0:W-:Y:S03]  /*53680*/  STL [R1+0x1f10], R16 ;  /* 0x001f101001007387 */ /* 0x0011e60000100800 */
[----:B0-----:R-:W4:Y:S01]  /*53690*/  LDL.LU R16, [R1+0x180] ;  /* 0x0001800001107983 */ /* 0x001f220000300800 */
[----:B------:R-:W-:Y:S02]  /*536a0*/  STL [R1+0x1ed0], R17 ;  /* 0x001ed01101007387 */ /* 0x000fe40000100800 */
[----:B------:R0:W-:Y:S02]  /*536b0*/  STL [R1+0x1e74], R18 ;  /* 0x001e741201007387 */ /* 0x0001e40000100800 */
[----:B0-----:R-:W3:Y:S01]  /*536c0*/  LDL.LU R18, [R1+0x154] ;  /* 0x0001540001127983 */ /* 0x001ee20000300800 */
[----:B------:R0:W-:Y:S03]  /*536d0*/  STL [R1+0x1e3c], R19 ;  /* 0x001e3c1301007387 */ /* 0x0001e60000100800 */
[----:B0-----:R-:W3:Y:S01]  /*536e0*/  LDL.LU R19, [R1+0x170] ;  /* 0x0001700001137983 */ /* 0x001ee20000300800 */
[----:B------:R-:W3:Y:S02]  /*536f0*/  LDL.LU R22, [R1+0x1dc] ;  /* 0x0001dc0001167983 */ /* 0x000ee40000300800 */
[----:B------:R-:W3:Y:S02]  /*53700*/  LDL.LU R20, [R1+0x194] ;  /* 0x0001940001147983 */ /* 0x000ee40000300800 */
[----:B------:R-:W3:Y:S01]  /*53710*/  LDL.LU R25, [R1+0x1e4] ;  /* 0x0001e40001197983 */ /* 0x000ee20000300800 */
[----:B------:R-:W3:Y:S01]  /*53720*/  LDL.LU R24, [R1+0x1e0] ;  /* 0x0001e00001187983 */ /* 0x000ee20000300800 */
[----:B--2---:R0:W-:Y:S03]  /*53730*/  STL [R1+0x1ed4], R5 ;  /* 0x001ed40501007387 */ /* 0x0041e60000100800 */
[----:B0-----:R-:W2:Y:S01]  /*53740*/  LDL.LU R5, [R1+0xf4] ;  /* 0x0000f40001057983 */ /* 0x001ea20000300800 */
[----:B------:R0:W-:Y:S03]  /*53750*/  STL.64 [R1+0x1e48], R6 ;  /* 0x001e480601007387 */ /* 0x0001e60000100a00 */
[----:B0-----:R0:W2:Y:S04]  /*53760*/  LDL.64 R6, [R1+0x130] ;  /* 0x0001300001067983 */ /* 0x0010a80000100a00 */
[----:B------:R1:W-:Y:S04]  /*53770*/  STS.128 [R3], R8 ;  /* 0x0000000803007388 */ /* 0x0003e80000000c00 */
[----:B-1----:R-:W3:Y:S01]  /*53780*/  LDL.LU R8, [R1+0xe8] ;  /* 0x0000e80001087983 */ /* 0x002ee20000300800 */
[----:B------:R-:W3:Y:S01]  /*53790*/  LDL.LU R9, [R1+0x150] ;  /* 0x0001500001097983 */ /* 0x000ee20000300800 */
[----:B------:R-:W-:-:S05]  /*537a0*/  LEA R11, R28, R29, 0x1 ;  /* 0x0000001d1c0b7211 */ /* 0x000fca00078e08ff */
[----:B------:R-:W-:Y:S01]  /*537b0*/  IMAD R10, R28, 0x2, R11 ;  /* 0x000000021c0a7824 */ /* 0x000fe200078e020b */
[----:B--2---:R-:W-:Y:S02]  /*537c0*/  LEA.HI.X.SX32 R7, R29, R0, 0x1, P0 ;  /* 0x000000001d077211 */ /* 0x004fe400000f0eff */
[----:B------:R-:W2:Y:S01]  /*537d0*/  LDL.LU R29, [R1+0xec] ;  /* 0x0000ec00011d7983 */ /* 0x000ea20000300800 */
[----:B------:R-:W2:Y:S02]  /*537e0*/  LDL.LU R17, [R1+0x1ec] ;  /* 0x0001ec0001117983 */ /* 0x000ea40000300800 */
[----:B------:R-:W2:Y:S01]  /*537f0*/  LDL.LU R27, [R1+0x1e8] ;  /* 0x0001e800011b7983 */ /* 0x000ea20000300800 */
[C---:B------:R-:W-:Y:S01]  /*53800*/  LEA R6, P0, R11.reuse, R2, 0x1 ;  /* 0x000000020b067211 */ /* 0x040fe200078008ff */
[----:B------:R1:W-:Y:S03]  /*53810*/  STL [R1+0x134], R7 ;  /* 0x0001340701007387 */ /* 0x0003e60000100800 */
[----:B-1----:R-:W-:-:S05]  /*53820*/  LEA.HI.X.SX32 R7, R11, R0, 0x1, P0 ;  /* 0x000000000b077211 */ /* 0x002fca00000f0eff */
[----:B------:R1:W-:Y:S01]  /*53830*/  STL.64 [R1+0xf8], R6 ;  /* 0x0000f80601007387 */ /* 0x0003e20000100a00 */
[----:B------:R-:W-:Y:S02]  /*53840*/  LEA R11, R28, R10, 0x1 ;  /* 0x0000000a1c0b7211 */ /* 0x000fe400078e08ff */
[----:B-1----:R-:W-:-:S04]  /*53850*/  LEA R6, P0, R10, R2, 0x1 ;  /* 0x000000020a067211 */ /* 0x002fc800078008ff */
[----:B------:R-:W-:Y:S01]  /*53860*/  LEA.HI.X.SX32 R7, R10, R0, 0x1, P0 ;  /* 0x000000000a077211 */ /* 0x000fe200000f0eff */
[----:B------:R-:W-:Y:S04]  /*53870*/  STS.128 [R3+0x400], R12 ;  /* 0x0004000c03007388 */ /* 0x000fe80000000c00 */
[----:B------:R1:W-:Y:S01]  /*53880*/  STL.64 [R1+0xf0], R6 ;  /* 0x0000f00601007387 */ /* 0x0003e20000100a00 */
[----:B---3--:R-:W-:Y:S02]  /*53890*/  F2FP.BF16.PACK_AB R10, R21, R26 ;  /* 0x0000001a150a723e */ /* 0x008fe400000010ff */
[----:B-1----:R-:W-:Y:S02]  /*538a0*/  LEA R6, P0, R11, R2, 0x1 ;  /* 0x000000020b067211 */ /* 0x002fe400078008ff */
[----:B------:R-:W-:-:S02]  /*538b0*/  F2FP.BF16.PACK_AB R12, R9, R5 ;  /* 0x00000005090c723e */ /* 0x000fc400000010ff */
[----:B----4-:R-:W-:Y:S01]  /*538c0*/  F2FP.BF16.PACK_AB R13, R16, R23 ;  /* 0x00000017100d723e */ /* 0x010fe200000010ff */
[----:B------:R-:W3:Y:S01]  /*538d0*/  LDL.LU R5, [R1+0x204] ;  /* 0x0002040001057983 */ /* 0x000ee20000300800 */
[----:B------:R-:W-:Y:S01]  /*538e0*/  LEA.HI.X.SX32 R7, R11, R0, 0x1, P0 ;  /* 0x000000000b077211 */ /* 0x000fe200000f0eff */
[----:B------:R-:W-:Y:S02]  /*538f0*/  IMAD R15, R28, 0x2, R11 ;  /* 0x000000021c0f7824 */ /* 0x000fe400078e020b */
[----:B------:R-:W3:Y:S01]  /*53900*/  LDL.LU R23, [R1+0x200] ;  /* 0x0002000001177983 */ /* 0x000ee20000300800 */
[----:B------:R-:W4:Y:S01]  /*53910*/  LDL.LU R21, [R1+0x20c] ;  /* 0x00020c0001157983 */ /* 0x000f220000300800 */
[----:B------:R-:W-:Y:S01]  /*53920*/  F2FP.BF16.PACK_AB R9, R19, R18 ;  /* 0x000000121309723e */ /* 0x000fe200000010ff */
[----:B------:R-:W4:Y:S02]  /*53930*/  LDL.LU R26, [R1+0x208] ;  /* 0x00020800011a7983 */ /* 0x000f240000300800 */
[----:B------:R-:W3:Y:S01]  /*53940*/  LDL.LU R19, [R1+0x214] ;  /* 0x0002140001137983 */ /* 0x000ee20000300800 */
[----:B------:R1:W-:Y:S01]  /*53950*/  STL.64 [R1+0xe8], R6 ;  /* 0x0000e80601007387 */ /* 0x0003e20000100a00 */
[----:B------:R-:W3:Y:S01]  /*53960*/  LDL.LU R18, [R1+0x210] ;  /* 0x0002100001127983 */ /* 0x000ee20000300800 */
[----:B------:R-:W-:-:S02]  /*53970*/  F2FP.BF16.PACK_AB R11, R25, R24 ;  /* 0x00000018190b723e */ /* 0x000fc400000010ff */
[----:B------:R-:W-:Y:S01]  /*53980*/  F2FP.BF16.PACK_AB R14, R22, R20 ;  /* 0x00000014160e723e */ /* 0x000fe200000010ff */
[----:B------:R-:W3:Y:S01]  /*53990*/  LDL.LU R25, [R1+0x25c] ;  /* 0x00025c0001197983 */ /* 0x000ee20000300800 */
[----:B------:R-:W3:Y:S02]  /*539a0*/  LDL.LU R24, [R1+0x218] ;  /* 0x0002180001187983 */ /* 0x000ee40000300800 */
[----:B------:R-:W3:Y:S02]  /*539b0*/  LDL.LU R22, [R1+0x264] ;  /* 0x0002640001167983 */ /* 0x000ee40000300800 */
[----:B------:R-:W3:Y:S01]  /*539c0*/  LDL.LU R20, [R1+0x260] ;  /* 0x0002600001147983 */ /* 0x000ee20000300800 */
[----:B-1----:R-:W-:-:S04]  /*539d0*/  LEA R6, P0, R15, R2, 0x1 ;  /* 0x000000020f067211 */ /* 0x002fc800078008ff */
[----:B------:R-:W-:-:S05]  /*539e0*/  LEA.HI.X.SX32 R7, R15, R0, 0x1, P0 ;  /* 0x000000000f077211 */ /* 0x000fca00000f0eff */
[----:B------:R1:W-:Y:S01]  /*539f0*/  STL.64 [R1+0x128], R6 ;  /* 0x0001280601007387 */ /* 0x0003e20000100a00 */
[----:B--2---:R-:W-:Y:S01]  /*53a00*/  F2FP.BF16.PACK_AB R8, R29, R8 ;  /* 0x000000081d08723e */ /* 0x004fe200000010ff */
[----:B------:R-:W-:-:S04]  /*53a10*/  LEA R29, R28, R15, 0x1 ;  /* 0x0000000f1c1d7211 */ /* 0x000fc800078e08ff */
[----:B------:R2:W-:Y:S01]  /*53a20*/  STS.128 [R3+0x80], R8 ;  /* 0x0000800803007388 */ /* 0x0005e20000000c00 */
[----:B-1----:R-:W-:Y:S01]  /*53a30*/  LEA R6, P0, R29, R2, 0x1 ;  /* 0x000000021d067211 */ /* 0x002fe200078008ff */
[----:B------:R-:W-:-:S03]  /*53a40*/  IMAD R16, R28, 0x2, R29 ;  /* 0x000000021c107824 */ /* 0x000fc600078e021d */
[----:B------:R-:W-:Y:S01]  /*53a50*/  LEA.HI.X.SX32 R7, R29, R0, 0x1, P0 ;  /* 0x000000001d077211 */ /* 0x000fe200000f0eff */
[----:B--2---:R-:W2:Y:S01]  /*53a60*/  LDL.LU R8, [R1+0x1f4] ;  /* 0x0001f40001087983 */ /* 0x004ea20000300800 */
[----:B------:R-:W2:Y:S02]  /*53a70*/  LDL.LU R11, [R1+0x1f0] ;  /* 0x0001f000010b7983 */ /* 0x000ea40000300800 */
[----:B------:R-:W2:Y:S02]  /*53a80*/  LDL.LU R9, [R1+0x1f8] ;  /* 0x0001f80001097983 */ /* 0x000ea40000300800 */
[----:B------:R-:W2:Y:S01]  /*53a90*/  LDL.LU R29, [R1+0x1fc] ;  /* 0x0001fc00011d7983 */ /* 0x000ea20000300800 */
[----:B------:R-:W-:Y:S02]  /*53aa0*/  F2FP.BF16.PACK_AB R15, R17, R27 ;  /* 0x0000001b110f723e */ /* 0x000fe400000010ff */
[----:B------:R-:W2:Y:S01]  /*53ab0*/  LDL.LU R17, [R1+0x26c] ;  /* 0x00026c0001117983 */ /* 0x000ea20000300800 */
[----:B------:R-:W2:Y:S02]  /*53ac0*/  LDL.LU R27, [R1+0x268] ;  /* 0x00026800011b7983 */ /* 0x000ea40000300800 */
[----:B------:R1:W-:Y:S01]  /*53ad0*/  STL.64 [R1+0x140], R6 ;  /* 0x0001400601007387 */ /* 0x0003e20000100a00 */
[----:B------:R-:W-:-:S02]  /*53ae0*/  LEA R10, R28, R16, 0x1 ;  /* 0x000000101c0a7211 */ /* 0x000fc400078e08ff */
[----:B-1----:R-:W-:-:S04]  /*53af0*/  LEA R6, P0, R16, R2, 0x1 ;  /* 0x0000000210067211 */ /* 0x002fc800078008ff */
[----:B------:R-:W-:Y:S02]  /*53b00*/  LEA.HI.X.SX32 R7, R16, R0, 0x1, P0 ;  /* 0x0000000010077211 */ /* 0x000fe400000f0eff */
[----:B------:R-:W2:Y:S03]  /*53b10*/  LDL.LU R16, [R1+0x1f10] ;  /* 0x001f100001107983 */ /* 0x000ea60000300800 */
[----:B------:R1:W-:Y:S02]  /*53b20*/  STL.64 [R1+0x150], R6 ;  /* 0x0001500601007387 */ /* 0x0003e40000100a00 */
[----:B-1----:R-:W-:-:S04]  /*53b30*/  LEA R6, P0, R10, R2, 0x1 ;  /* 0x000000020a067211 */ /* 0x002fc800078008ff */
[----:B------:R-:W-:Y:S01]  /*53b40*/  LEA.HI.X.SX32 R7, R10, R0, 0x1, P0 ;  /* 0x000000000a077211 */ /* 0x000fe200000f0eff */
[----:B------:R4:W-:Y:S04]  /*53b50*/  STS.128 [R3+0x480], R12 ;  /* 0x0004800c03007388 */ /* 0x0009e80000000c00 */
[----:B------:R1:W-:Y:S01]  /*53b60*/  STL.64 [R1+0x138], R6 ;  /* 0x0001380601007387 */ /* 0x0003e20000100a00 */
[----:B----4-:R-:W-:Y:S02]  /*53b70*/  F2FP.BF16.PACK_AB R13, R21, R26 ;  /* 0x0000001a150d723e */ /* 0x010fe400000010ff */
[----:B---3--:R-:W-:Y:S02]  /*53b80*/  F2FP.BF16.PACK_AB R14, R25, R24 ;  /* 0x00000018190e723e */ /* 0x008fe400000010ff */
[----:B--2---:R-:W-:Y:S01]  /*53b90*/  F2FP.BF16.PACK_AB R8, R8, R11 ;  /* 0x0000000b0808723e */ /* 0x004fe200000010ff */
[----:B------:R-:W-:Y:S01]  /*53ba0*/  IMAD R11, R28, 0x2, R10 ;  /* 0x000000021c0b7824 */ /* 0x000fe200078e020a */
[----:B------:R-:W-:-:S04]  /*53bb0*/  F2FP.BF16.PACK_AB R12, R29, R9 ;  /* 0x000000091d0c723e */ /* 0x000fc800000010ff */
[----:B-1----:R-:W-:Y:S01]  /*53bc0*/  LEA R6, P0, R11, R2, 0x1 ;  /* 0x000000020b067211 */ /* 0x002fe200078008ff */
[----:B------:R-:W-:Y:S01]  /*53bd0*/  F2FP.BF16.PACK_AB R9, R5, R23 ;  /* 0x000000170509723e */ /* 0x000fe200000010ff */
[----:B------:R-:W-:Y:S01]  /*53be0*/  LEA R15, R28, R11, 0x1 ;  /* 0x0000000b1c0f7211 */ /* 0x000fe200078e08ff */
[----:B------:R-:W2:Y:S01]  /*53bf0*/  LDL.LU R23, [R1+0x278] ;  /* 0x0002780001177983 */ /* 0x000ea20000300800 */
[----:B------:R-:W-:Y:S01]  /*53c00*/  LEA.HI.X.SX32 R7, R11, R0, 0x1, P0 ;  /* 0x000000000b077211 */ /* 0x000fe200000f0eff */
[----:B------:R-:W3:Y:S02]  /*53c10*/  LDL.LU R21, [R1+0x284] ;  /* 0x0002840001157983 */ /* 0x000ee40000300800 */
[----:B------:R-:W3:Y:S02]  /*53c20*/  LDL.LU R26, [R1+0x280] ;  /* 0x00028000011a7983 */ /* 0x000ee40000300800 */
[----:B------:R1:W-:Y:S01]  /*53c30*/  STL.64 [R1+0x170], R6 ;  /* 0x0001700601007387 */ /* 0x0003e20000100a00 */
[----:B------:R-:W4:Y:S01]  /*53c40*/  LDL.LU R25, [R1+0x28c] ;  /* 0x00028c0001197983 */ /* 0x000f220000300800 */
[----:B------:R-:W-:Y:S01]  /*53c50*/  F2FP.BF16.PACK_AB R10, R19, R18 ;  /* 0x00000012130a723e */ /* 0x000fe200000010ff */
[----:B------:R-:W4:Y:S01]  /*53c60*/  LDL.LU R24, [R1+0x288] ;  /* 0x0002880001187983 */ /* 0x000f220000300800 */
[----:B------:R-:W-:Y:S01]  /*53c70*/  F2FP.BF16.PACK_AB R11, R22, R20 ;  /* 0x00000014160b723e */ /* 0x000fe200000010ff */
[----:B------:R-:W2:Y:S01]  /*53c80*/  LDL.LU R5, [R1+0x2dc] ;  /* 0x0002dc0001057983 */ /* 0x000ea20000300800 */
[----:B------:R-:W2:Y:S02]  /*53c90*/  LDL.LU R19, [R1+0x298] ;  /* 0x0002980001137983 */ /* 0x000ea40000300800 */
[----:B------:R-:W2:Y:S01]  /*53ca0*/  LDL.LU R18, [R1+0x300] ;  /* 0x0003000001127983 */ /* 0x000ea20000300800 */
[----:B-1----:R-:W-:-:S04]  /*53cb0*/  LEA R6, P0, R15, R2, 0x1 ;  /* 0x000000020f067211 */ /* 0x002fc800078008ff */
[----:B------:R-:W-:Y:S01]  /*53cc0*/  LEA.HI.X.SX32 R7, R15, R0, 0x1, P0 ;  /* 0x000000000f077211 */ /* 0x000fe200000f0eff */
[----:B------:R1:W-:Y:S04]  /*53cd0*/  STS.128 [R3+0x100], R8 ;  /* 0x0001000803007388 */ /* 0x0003e80000000c00 */
[----:B------:R0:W-:Y:S01]  /*53ce0*/  STL.64 [R1+0x180], R6 ;  /* 0x0001800601007387 */ /* 0x0001e20000100a00 */
[----:B------:R-:W2:Y:S03]  /*53cf0*/  LDL.LU R22, [R1+0x2f0] ;  /* 0x0002f00001167983 */ /* 0x000ea60000300800 */
[----:B-1----:R-:W2:Y:S01]  /*53d00*/  LDL.LU R8, [R1+0x274] ;  /* 0x0002740001087983 */ /* 0x002ea20000300800 */
[----:B------:R-:W2:Y:S02]  /*53d10*/  LDL.LU R11, [R1+0x270] ;  /* 0x00027000010b7983 */ /* 0x000ea40000300800 */
[----:B------:R-:W3:Y:S02]  /*53d20*/  LDL.LU R9, [R1+0x27c] ;  /* 0x00027c0001097983 */ /* 0x000ee40000300800 */
[----:B------:R-:W-:Y:S01]  /*53d30*/  IMAD R29, R28, 0x2, R15 ;  /* 0x000000021c1d7824 */ /* 0x000fe200078e020f */
[----:B------:R-:W-:-:S04]  /*53d40*/  F2FP.BF16.PACK_AB R15, R17, R27 ;  /* 0x0000001b110f723e */ /* 0x000fc800000010ff */
[C---:B0-----:R-:W-:Y:S02]  /*53d50*/  LEA R6, P0, R29.reuse, R2, 0x1 ;  /* 0x000000021d067211 */ /* 0x041fe400078008ff */
[----:B------:R-:W-:Y:S02]  /*53d60*/  LEA R20, R28, R29, 0x1 ;  /* 0x0000001d1c147211 */ /* 0x000fe400078e08ff */
[----:B------:R-:W-:Y:S02]  /*53d70*/  LEA.HI.X.SX32 R7, R29, R0, 0x1, P0 ;  /* 0x000000001d077211 */ /* 0x000fe400000f0eff */
[----:B------:R-:W3:Y:S01]  /*53d80*/  LDL.LU R29, [R1+0x290] ;  /* 0x00029000011d7983 */ /* 0x000ee20000300800 */
[----:B------:R-:W3:Y:S02]  /*53d90*/  LDL.LU R17, [R1+0x314] ;  /* 0x0003140001117983 */ /* 0x000ee40000300800 */
[----:B------:R-:W3:Y:S02]  /*53da0*/  LDL.LU R27, [R1+0x310] ;  /* 0x00031000011b7983 */ /* 0x000ee40000300800 */
[----:B------:R-:W-:Y:S01]  /*53db0*/  STL.64 [R1+0x1b8], R6 ;  /* 0x0001b80601007387 */ /* 0x000fe20000100a00 */
[----:B------:R0:W-:Y:S04]  /*53dc0*/  STS.128 [R3+0x500], R12 ;  /* 0x0005000c03007388 */ /* 0x0001e80000000c00 */
[----:B0-----:R-:W3:Y:S01]  /*53dd0*/  LDL.LU R14, [R1+0x294] ;  /* 0x00029400010e7983 */ /* 0x001ee20000300800 */
[----:B------:R-:W-:Y:S01]  /*53de0*/  LEA R6, P0, R20, R2, 0x1 ;  /* 0x0000000214067211 */ /* 0x000fe200078008ff */
[----:B------:R-:W-:-:S03]  /*53df0*/  IMAD R10, R28, 0x2, R20 ;  /* 0x000000021c0a7824 */ /* 0x000fc600078e0214 */
[----:B------:R-:W-:Y:S02]  /*53e00*/  LEA.HI.X.SX32 R7, R20, R0, 0x1, P0 ;  /* 0x0000000014077211 */ /* 0x000fe400000f0eff */
[----:B------:R-:W3:Y:S03]  /*53e10*/  LDL.LU R20, [R1+0x1f0c] ;  /* 0x001f0c0001147983 */ /* 0x000ee60000300800 */
[----:B------:R0:W-:Y:S02]  /*53e20*/  STL.64 [R1+0x190], R6 ;  /* 0x0001900601007387 */ /* 0x0001e40000100a00 */
[----:B0-----:R-:W-:-:S04]  /*53e30*/  LEA R6, P0, R10, R2, 0x1 ;  /* 0x000000020a067211 */ /* 0x001fc800078008ff */
[----:B------:R-:W-:Y:S02]  /*53e40*/  LEA.HI.X.SX32 R7, R10, R0, 0x1, P0 ;  /* 0x000000000a077211 */ /* 0x000fe400000f0eff */
[----:B----4-:R-:W-:Y:S02]  /*53e50*/  F2FP.BF16.PACK_AB R13, R25, R24 ;  /* 0x00000018190d723e */ /* 0x010fe400000010ff */
[----:B--2---:R-:W-:Y:S02]  /*53e60*/  F2FP.BF16.PACK_AB R8, R8, R11 ;  /* 0x0000000b0808723e */ /* 0x004fe400000010ff */
[----:B---3--:R-:W-:Y:S01]  /*53e70*/  F2FP.BF16.PACK_AB R12, R9, R23 ;  /* 0x00000017090c723e */ /* 0x008fe200000010ff */
[C---:B------:R-:W-:Y:S01]  /*53e80*/  LEA R11, R28.reuse, R10, 0x1 ;  /* 0x0000000a1c0b7211 */ /* 0x040fe200078e08ff */
[----:B------:R-:W-:Y:S01]  /*53e90*/  F2FP.BF16.PACK_AB R9, R21, R26 ;  /* 0x0000001a1509723e */ /* 0x000fe200000010ff */
[----:B------:R-:W2:Y:S01]  /*53ea0*/  LDL.LU R23, [R1+0x318] ;  /* 0x0003180001177983 */ /* 0x000ea20000300800 */
[----:B------:R-:W3:Y:S02]  /*53eb0*/  LDL.LU R21, [R1+0x324] ;  /* 0x0003240001157983 */ /* 0x000ee40000300800 */
[----:B------:R-:W3:Y:S02]  /*53ec0*/  LDL.LU R26, [R1+0x320] ;  /* 0x00032000011a7983 */ /* 0x000ee40000300800 */
[----:B------:R0:W-:Y:S02]  /*53ed0*/  STL.64 [R1+0x1b0], R6 ;  /* 0x0001b00601007387 */ /* 0x0001e40000100a00 */
[----:B------:R-:W-:Y:S01]  /*53ee0*/  IMAD R15, R28, 0x2, R11 ;  /* 0x000000021c0f7824 */ /* 0x000fe200078e020b */
[----:B------:R-:W4:Y:S01]  /*53ef0*/  LDL.LU R25, [R1+0x32c] ;  /* 0x00032c0001197983 */ /* 0x000f220000300800 */
[----:B------:R-:W4:Y:S01]  /*53f00*/  LDL.LU R24, [R1+0x328] ;  /* 0x0003280001187983 */ /* 0x000f220000300800 */
[----:B0-----:R-:W-:-:S04]  /*53f10*/  LEA R6, P0, R11, R2, 0x1 ;  /* 0x000000020b067211 */ /* 0x001fc800078008ff */
[----:B------:R-:W-:-:S05]  /*53f20*/  LEA.HI.X.SX32 R7, R11, R0, 0x1, P0 ;  /* 0x000000000b077211 */ /* 0x000fca00000f0eff */
[----:B------:R0:W-:Y:S01]  /*53f30*/  STL.64 [R1+0x1c0], R6 ;  /* 0x0001c00601007387 */ /* 0x0001e20000100a00 */
[----:B------:R-:W-:Y:S02]  /*53f40*/  F2FP.BF16.PACK_AB R11, R18, R22 ;  /* 0x00000016120b723e */ /* 0x000fe400000010ff */
[----:B0-----:R-:W-:-:S04]  /*53f50*/  LEA R6, P0, R15, R2, 0x1 ;  /* 0x000000020f067211 */ /* 0x001fc800078008ff */
[----:B------:R-:W-:Y:S02]  /*53f60*/  LEA.HI.X.SX32 R7, R15, R0, 0x1, P0 ;  /* 0x000000000f077211 */ /* 0x000fe400000f0eff */
[----:B------:R-:W-:Y:S01]  /*53f70*/  F2FP.BF16.PACK_AB R10, R14, R29 ;  /* 0x0000001d0e0a723e */ /* 0x000fe200000010ff */
[----:B------:R-:W-:Y:S01]  /*53f80*/  LEA R29, R28, R15, 0x1 ;  /* 0x0000000f1c1d7211 */ /* 0x000fe200078e08ff */
[----:B------:R-:W-:Y:S01]  /*53f90*/  F2FP.BF16.PACK_AB R14, R5, R19 ;  /* 0x00000013050e723e */ /* 0x000fe200000010ff */
[----:B------:R0:W-:Y:S01]  /*53fa0*/  STL.64 [R1+0x1e0], R6 ;  /* 0x0001e00601007387 */ /* 0x0001e20000100a00 */
[----:B------:R-:W-:-:S03]  /*53fb0*/  F2FP.BF16.PACK_AB R15, R17, R27 ;  /* 0x0000001b110f723e */ /* 0x000fc600000010ff */
[----:B------:R1:W-:Y:S04]  /*53fc0*/  STS.128 [R3+0x180], R8 ;  /* 0x0001800803007388 */ /* 0x0003e80000000c00 */
[----:B0-----:R-:W2:Y:S01]  /*53fd0*/  LDL.LU R6, [R1+0x340] ;  /* 0x0003400001067983 */ /* 0x001ea20000300800 */
[----:B------:R-:W2:Y:S02]  /*53fe0*/  LDL.LU R7, [R1+0x364] ;  /* 0x0003640001077983 */ /* 0x000ea40000300800 */
[----:B------:R-:W2:Y:S02]  /*53ff0*/  LDL.LU R5, [R1+0x360] ;  /* 0x0003600001057983 */ /* 0x000ea40000300800 */
[----:B------:R-:W2:Y:S01]  /*54000*/  LDL.LU R17, [R1+0x36c] ;  /* 0x00036c0001117983 */ /* 0x000ea20000300800 */
[----:B------:R-:W2:Y:S01]  /*54010*/  LDL.LU R27, [R1+0x368] ;  /* 0x00036800011b7983 */ /* 0x000ea20000300800 */
[----:B-1----:R-:W2:Y:S01]  /*54020*/  LDL.LU R11, [R1+0x31c] ;  /* 0x00031c00010b7983 */ /* 0x002ea20000300800 */
[----:B------:R-:W-:Y:S01]  /*54030*/  LEA R18, P0, R29, R2, 0x1 ;  /* 0x000000021d127211 */ /* 0x000fe200078008ff */
[----:B------:R-:W-:-:S03]  /*54040*/  IMAD R22, R28, 0x2, R29 ;  /* 0x000000021c167824 */ /* 0x000fc600078e021d */
[----:B------:R-:W-:Y:S02]  /*54050*/  LEA.HI.X.SX32 R19, R29, R0, 0x1, P0 ;  /* 0x000000001d137211 */ /* 0x000fe400000f0eff */
[----:B------:R-:W2:Y:S03]  /*54060*/  LDL.LU R29, [R1+0x338] ;  /* 0x00033800011d7983 */ /* 0x000ea60000300800 */
[----:B------:R0:W-:Y:S01]  /*54070*/  STL.64 [R1+0x1e8], R18 ;  /* 0x0001e81201007387 */ /* 0x0001e20000100a00 */
[----:B------:R-:W-:Y:S01]  /*54080*/  LEA R10, R28, R22, 0x1 ;  /* 0x000000161c0a7211 */ /* 0x000fe200078e08ff */
[----:B------:R1:W-:Y:S01]  /*54090*/  STS.128 [R3+0x580], R12 ;  /* 0x0005800c03007388 */ /* 0x0003e20000000c00 */
[----:B0-----:R-:W-:-:S04]  /*540a0*/  LEA R18, P0, R22, R2, 0x1 ;  /* 0x0000000216127211 */ /* 0x001fc800078008ff */
[----:B------:R-:W-:Y:S01]  /*540b0*/  LEA.HI.X.SX32 R19, R22, R0, 0x1, P0 ;  /* 0x0000000016137211 */ /* 0x000fe200000f0eff */
[----:B-1----:R-:W2:Y:S01]  /*540c0*/  LDL.LU R13, [R1+0x330] ;  /* 0x00033000010d7983 */ /* 0x002ea20000300800 */
[----:B------:R-:W2:Y:S03]  /*540d0*/  LDL.LU R14, [R1+0x35c] ;  /* 0x00035c00010e7983 */ /* 0x000ea60000300800 */
[----:B------:R0:W-:Y:S02]  /*540e0*/  STL.64 [R1+0x1d8], R18 ;  /* 0x0001d81201007387 */ /* 0x0001e40000100a00 */
[----:B------:R-:W2:Y:S01]  /*540f0*/  LDL.LU R22, [R1+0x374] ;  /* 0x0003740001167983 */ /* 0x000ea20000300800 */
[----:B0-----:R-:W-:-:S04]  /*54100*/  LEA R18, P0, R10, R2, 0x1 ;  /* 0x000000020a127211 */ /* 0x001fc800078008ff */
[----:B------:R-:W-:Y:S02]  /*54110*/  LEA.HI.X.SX32 R19, R10, R0, 0x1, P0 ;  /* 0x000000000a137211 */ /* 0x000fe400000f0eff */
[----:B---3--:R-:W-:Y:S02]  /*54120*/  F2FP.BF16.PACK_AB R12, R21, R26 ;  /* 0x0000001a150c723e */ /* 0x008fe400000010ff */
[----:B----4-:R-:W-:Y:S02]  /*54130*/  F2FP.BF16.PACK_AB R9, R25, R24 ;  /* 0x000000181909723e */ /* 0x010fe400000010ff */
[----:B--2---:R-:W-:Y:S01]  /*54140*/  F2FP.BF16.PACK_AB R8, R11, R23 ;  /* 0x000000170b08723e */ /* 0x004fe200000010ff */
[----:B------:R-:W-:Y:S01]  /*54150*/  IMAD R11, R28, 0x2, R10 ;  /* 0x000000021c0b7824 */ /* 0x000fe200078e020a */
[----:B------:R-:W2:Y:S01]  /*54160*/  LDL.LU R23, [R1+0x370] ;  /* 0x0003700001177983 */ /* 0x000ea20000300800 */
[----:B------:R-:W3:Y:S02]  /*54170*/  LDL.LU R10, [R1+0x33c] ;  /* 0x00033c00010a7983 */ /* 0x000ee40000300800 */
[----:B------:R-:W4:Y:S02]  /*54180*/  LDL.LU R21, [R1+0x37c] ;  /* 0x00037c0001157983 */ /* 0x000f240000300800 */
[----:B------:R-:W4:Y:S01]  /*54190*/  LDL.LU R26, [R1+0x378] ;  /* 0x00037800011a7983 */ /* 0x000f220000300800 */
[----:B------:R0:W-:Y:S01]  /*541a0*/  STL.64 [R1+0x1c8], R18 ;  /* 0x0001c81201007387 */ /* 0x0001e20000100a00 */
[----:B------:R-:W2:Y:S02]  /*541b0*/  LDL.LU R25, [R1+0x384] ;  /* 0x0003840001197983 */ /* 0x000ea40000300800 */
[----:B------:R-:W2:Y:S01]  /*541c0*/  LDL.LU R24, [R1+0x380] ;  /* 0x0003800001187983 */ /* 0x000ea20000300800 */
[----:B0-----:R-:W2:Y:S01]  /*541d0*/  LDL.LU R19, [R1+0x334] ;  /* 0x0003340001137983 */ /* 0x001ea20000300800 */
[----:B------:R-:W-:-:S02]  /*541e0*/  LEA R18, P0, R11, R2, 0x1 ;  /* 0x000000020b127211 */ /* 0x000fc400078008ff */
[----:B------:R-:W-:Y:S02]  /*541f0*/  LEA R15, R28, R11, 0x1 ;  /* 0x0000000b1c0f7211 */ /* 0x000fe400078e08ff */
[----:B------:R-:W-:Y:S02]  /*54200*/  F2FP.BF16.PACK_AB R14, R14, R6 ;  /* 0x000000060e0e723e */ /* 0x000fe400000010ff */
[----:B---3--:R-:W-:Y:S01]  /*54210*/  F2FP.BF16.PACK_AB R10, R10, R29 ;  /* 0x0000001d0a0a723e */ /* 0x008fe200000010ff */
[----:B------:R-:W-:Y:S01]  /*54220*/  IMAD R29, R28, 0x2, R15 ;  /* 0x000000021c1d7824 */ /* 0x000fe200078e020f */
[----:B--2---:R-:W-:Y:S01]  /*54230*/  F2FP.BF16.PACK_AB R13, R19, R13 ;  /* 0x0000000d130d723e */ /* 0x004fe200000010ff */
[----:B------:R-:W-:-:S05]  /*54240*/  LEA.HI.X.SX32 R19, R11, R0, 0x1, P0 ;  /* 0x000000000b137211 */ /* 0x000fca00000f0eff */
[----:B------:R0:W-:Y:S01]  /*54250*/  STL.64 [R1+0x1d0], R18 ;  /* 0x0001d01201007387 */ /* 0x0001e20000100a00 */
[----:B------:R-:W-:Y:S02]  /*54260*/  F2FP.BF16.PACK_AB R11, R7, R5 ;  /* 0x00000005070b723e */ /* 0x000fe400000010ff */
[----:B0-----:R-:W-:-:S04]  /*54270*/  LEA R18, P0, R15, R2, 0x1 ;  /* 0x000000020f127211 */ /* 0x001fc800078008ff */
[----:B------:R-:W-:Y:S01]  /*54280*/  LEA.HI.X.SX32 R19, R15, R0, 0x1, P0 ;  /* 0x000000000f137211 */ /* 0x000fe200000f0eff */
[----:B------:R-:W-:Y:S01]  /*54290*/  LEA R6, P0, R29, R2, 0x1 ;  /* 0x000000021d067211 */ /* 0x000fe200078008ff */
[----:B------:R-:W-:-:S03]  /*542a0*/  LEA R5, R28, R29, 0x1 ;  /* 0x0000001d1c057211 */ /* 0x000fc600078e08ff */
[----:B------:R-:W-:Y:S01]  /*542b0*/  LEA.HI.X.SX32 R7, R29, R0, 0x1, P0 ;  /* 0x000000001d077211 */ /* 0x000fe200000f0eff */
[----:B------:R0:W-:Y:S01]  /*542c0*/  STL.64 [R1+0x1eb8], R18 ;  /* 0x001eb81201007387 */ /* 0x0001e20000100a00 */
[----:B------:R-:W-:-:S03]  /*542d0*/  F2FP.BF16.PACK_AB R15, R17, R27 ;  /* 0x0000001b110f723e */ /* 0x000fc600000010ff */
[----:B------:R1:W-:Y:S04]  /*542e0*/  STS.128 [R3+0x200], R8 ;  /* 0x0002000803007388 */ /* 0x0003e80000000c00 */
[----:B0-----:R-:W2:Y:S01]  /*542f0*/  LDL.LU R18, [R1+0x3a0] ;  /* 0x0003a00001127983 */ /* 0x001ea20000300800 */
[----:B------:R-:W3:Y:S02]  /*54300*/  LDL.LU R29, [R1+0x390] ;  /* 0x00039000011d7983 */ /* 0x000ee40000300800 */
[----:B------:R-:W2:Y:S02]  /*54310*/  LDL.LU R27, [R1+0x3a8] ;  /* 0x0003a800011b7983 */ /* 0x000ea40000300800 */
[----:B------:R0:W-:Y:S01]  /*54320*/  STL.64 [R1+0x258], R6 ;  /* 0x0002580601007387 */ /* 0x0001e20000100a00 */
[----:B------:R4:W-:Y:S01]  /*54330*/  STS.128 [R3+0x600], R12 ;  /* 0x0006000c03007388 */ /* 0x0009e20000000c00 */
[----:B-1----:R-:W-:Y:S01]  /*54340*/  IMAD R10, R28, 0x2, R5 ;  /* 0x000000021c0a7824 */ /* 0x002fe200078e0205 */
[----:B0-----:R-:W-:-:S04]  /*54350*/  LEA R6, P0, R5, R2, 0x1 ;  /* 0x0000000205067211 */ /* 0x001fc800078008ff */
[----:B------:R-:W-:Y:S01]  /*54360*/  LEA.HI.X.SX32 R7, R5, R0, 0x1, P0 ;  /* 0x0000000005077211 */ /* 0x000fe200000f0eff */
[----:B----4-:R-:W4:Y:S01]  /*54370*/  LDL.LU R13, [R1+0x388] ;  /* 0x00038800010d7983 */ /* 0x010f220000300800 */
[----:B------:R-:W2:Y:S03]  /*54380*/  LDL.LU R14, [R1+0x398] ;  /* 0x00039800010e7983 */ /* 0x000ea60000300800 */
[----:B------:R0:W-:Y:S01]  /*54390*/  STL.64 [R1+0x230], R6 ;  /* 0x0002300601007387 */ /* 0x0001e20000100a00 */
[----:B------:R-:W2:Y:S02]  /*543a0*/  LDL.LU R19, [R1+0x3b0] ;  /* 0x0003b00001137983 */ /* 0x000ea40000300800 */
[----:B------:R-:W2:Y:S01]  /*543b0*/  LDL.LU R5, [R1+0x3bc] ;  /* 0x0003bc0001057983 */ /* 0x000ea20000300800 */
[----:B------:R-:W-:Y:S01]  /*543c0*/  F2FP.BF16.PACK_AB R8, R22, R23 ;  /* 0x000000171608723e */ /* 0x000fe200000010ff */
[----:B------:R-:W2:Y:S01]  /*543d0*/  LDL.LU R17, [R1+0x3b8] ;  /* 0x0003b80001117983 */ /* 0x000ea20000300800 */
[----:B------:R-:W2:Y:S01]  /*543e0*/  LDL.LU R22, [R1+0x3c4] ;  /* 0x0003c40001167983 */ /* 0x000ea20000300800 */
[----:B------:R-:W-:Y:S01]  /*543f0*/  LEA R11, R28, R10, 0x1 ;  /* 0x0000000a1c0b7211 */ /* 0x000fe200078e08ff */
[----:B------:R-:W2:Y:S01]  /*54400*/  LDL.LU R23, [R1+0x3c0] ;  /* 0x0003c00001177983 */ /* 0x000ea20000300800 */
[----:B0-----:R-:W-:-:S02]  /*54410*/  LEA R6, P0, R10, R2, 0x1 ;  /* 0x000000020a067211 */ /* 0x001fc400078008ff */
[----:B------:R-:W-:Y:S02]  /*54420*/  F2FP.BF16.PACK_AB R12, R21, R26 ;  /* 0x0000001a150c723e */ /* 0x000fe400000010ff */
[----:B------:R-:W-:Y:S02]  /*54430*/  LEA.HI.X.SX32 R7, R10, R0, 0x1, P0 ;  /* 0x000000000a077211 */ /* 0x000fe400000f0eff */
[----:B------:R-:W3:Y:S01]  /*54440*/  LDL.LU R10, [R1+0x394] ;  /* 0x00039400010a7983 */ /* 0x000ee20000300800 */
[----:B------:R-:W2:Y:S02]  /*54450*/  LDL.LU R21, [R1+0x3cc] ;  /* 0x0003cc0001157983 */ /* 0x000ea40000300800 */
[----:B------:R-:W2:Y:S01]  /*54460*/  LDL.LU R26, [R1+0x3c8] ;  /* 0x0003c800011a7983 */ /* 0x000ea20000300800 */
[----:B------:R-:W-:Y:S01]  /*54470*/  F2FP.BF16.PACK_AB R9, R25, R24 ;  /* 0x000000181909723e */ /* 0x000fe200000010ff */
[----:B------:R0:W-:Y:S01]  /*54480*/  STL.64 [R1+0x218], R6 ;  /* 0x0002180601007387 */ /* 0x0001e20000100a00 */
[----:B------:R-:W2:Y:S02]  /*54490*/  LDL.LU R25, [R1+0x3d4] ;  /* 0x0003d40001197983 */ /* 0x000ea40000300800 */
[----:B------:R-:W2:Y:S01]  /*544a0*/  LDL.LU R24, [R1+0x3d0] ;  /* 0x0003d00001187983 */ /* 0x000ea20000300800 */
[----:B0-----:R-:W4:Y:S01]  /*544b0*/  LDL.LU R7, [R1+0x38c] ;  /* 0x00038c0001077983 */ /* 0x001f220000300800 */
[----:B------:R-:W-:Y:S01]  /*544c0*/  LEA R6, P0, R11, R2, 0x1 ;  /* 0x000000020b067211 */ /* 0x000fe200078008ff */
[----:B------:R-:W-:Y:S01]  /*544d0*/  IMAD R15, R28, 0x2, R11 ;  /* 0x000000021c0f7824 */ /* 0x000fe200078e020b */
[----:B----4-:R-:W-:-:S02]  /*544e0*/  F2FP.BF16.PACK_AB R13, R7, R13 ;  /* 0x0000000d070d723e */ /* 0x010fc400000010ff */
[----:B------:R-:W-:Y:S02]  /*544f0*/  LEA.HI.X.SX32 R7, R11, R0, 0x1, P0 ;  /* 0x000000000b077211 */ /* 0x000fe400000f0eff */
[----:B------:R-:W4:Y:S03]  /*54500*/  LDL.LU R11, [R1+0x3a4] ;  /* 0x0003a400010b7983 */ /* 0x000f260000300800 */
[----:B------:R0:W-:Y:S02]  /*54510*/  STL.64 [R1+0x228], R6 ;  /* 0x0002280601007387 */ /* 0x0001e40000100a00 */
[----:B0-----:R-:W2:Y:S01]  /*54520*/  LDL.LU R7, [R1+0x39c] ;  /* 0x00039c0001077983 */ /* 0x001ea20000300800 */
[----:B------:R-:W-:Y:S02]  /*54530*/  LEA R6, P0, R15, R2, 0x1 ;  /* 0x000000020f067211 */ /* 0x000fe400078008ff */
[----:B---3--:R-:W-:Y:S01]  /*54540*/  F2FP.BF16.PACK_AB R10, R10, R29 ;  /* 0x0000001d0a0a723e */ /* 0x008fe200000010ff */
[----:B------:R-:W-:Y:S01]  /*54550*/  LEA R29, R28, R15, 0x1 ;  /* 0x0000000f1c1d7211 */ /* 0x000fe200078e08ff */
[----:B--2---:R-:W-:Y:S01]  /*54560*/  F2FP.BF16.PACK_AB R14, R7, R14 ;  /* 0x0000000e070e723e */ /* 0x004fe200000010ff */
[----:B------:R-:W-:-:S02]  /*54570*/  LEA.HI.X.SX32 R7, R15, R0, 0x1, P0 ;  /* 0x000000000f077211 */ /* 0x000fc400000f0eff */
[----:B------:R-:W2:Y:S01]  /*54580*/  LDL.LU R15, [R1+0x3ac] ;  /* 0x0003ac00010f7983 */ /* 0x000ea20000300800 */
[----:B----4-:R-:W-:Y:S02]  /*54590*/  F2FP.BF16.PACK_AB R11, R11, R18 ;  /* 0x000000120b0b723e */ /* 0x010fe400000010ff */
[----:B------:R0:W-:Y:S03]  /*545a0*/  STL.64 [R1+0x250], R6 ;  /* 0x0002500601007387 */ /* 0x0001e60000100a00 */
[----:B------:R1:W-:Y:S01]  /*545b0*/  STS.128 [R3+0x280], R8 ;  /* 0x0002800803007388 */ /* 0x0003e20000000c00 */
[----:B------:R-:W-:Y:S01]  /*545c0*/  IMAD R18, R28, 0x2, R29 ;  /* 0x000000021c127824 */ /* 0x000fe200078e021d */
[----:B0-----:R-:W-:-:S04]  /*545d0*/  LEA R6, P0, R29, R2, 0x1 ;  /* 0x000000021d067211 */ /* 0x001fc800078008ff */
[----:B------:R-:W-:Y:S02]  /*545e0*/  LEA.HI.X.SX32 R7, R29, R0, 0x1, P0 ;  /* 0x000000001d077211 */ /* 0x000fe400000f0eff */
[----:B--2---:R-:W-:Y:S02]  /*545f0*/  F2FP.BF16.PACK_AB R15, R15, R27 ;  /* 0x0000001b0f0f723e */ /* 0x004fe400000010ff */
[----:B------:R-:W2:Y:S01]  /*54600*/  LDL.LU R27, [R1+0x3e0] ;  /* 0x0003e000011b7983 */ /* 0x000ea20000300800 */
[----:B-1----:R-:W3:Y:S02]  /*54610*/  LDL.LU R11, [R1+0x3b4] ;  /* 0x0003b400010b7983 */ /* 0x002ee40000300800 */
[----:B------:R0:W-:Y:S01]  /*54620*/  STL.64 [R1+0x270], R6 ;  /* 0x0002700601007387 */ /* 0x0001e20000100a00 */
[----:B------:R-:W-:Y:S01]  /*54630*/  LEA R10, R28, R18, 0x1 ;  /* 0x000000121c0a7211 */ /* 0x000fe200078e08ff */
[----:B------:R1:W-:Y:S01]  /*54640*/  STS.128 [R3+0x680], R12 ;  /* 0x0006800c03007388 */ /* 0x0003e20000000c00 */
[----:B0-----:R-:W-:-:S04]  /*54650*/  LEA R6, P0, R18, R2, 0x1 ;  /* 0x0000000212067211 */ /* 0x001fc800078008ff */
[----:B------:R-:W-:Y:S01]  /*54660*/  LEA.HI.X.SX32 R7, R18, R0, 0x1, P0 ;  /* 0x0000000012077211 */ /* 0x000fe200000f0eff */
[----:B-1----:R-:W4:Y:S04]  /*54670*/  LDL.LU R14, [R1+0x3d8] ;  /* 0x0003d800010e7983 */ /* 0x002f280000300800 */
[----:B------:R0:W-:Y:S02]  /*54680*/  STL.64 [R1+0x248], R6 ;  /* 0x0002480601007387 */ /* 0x0001e40000100a00 */
[----:B0-----:R-:W-:-:S04]  /*54690*/  LEA R6, P0, R10, R2, 0x1 ;  /* 0x000000020a067211 */ /* 0x001fc800078008ff */
[----:B------:R-:W-:-:S05]  /*546a0*/  LEA.HI.X.SX32 R7, R10, R0, 0x1, P0 ;  /* 0x000000000a077211 */ /* 0x000fca00000f0eff */
[----:B------:R0:W-:Y:S01]  /*546b0*/  STL.64 [R1+0x220], R6 ;  /* 0x0002200601007387 */ /* 0x0001e20000100a00 */
[----:B------:R-:W2:Y:S01]  /*546c0*/  LDL.LU R18, [R1+0x404] ;  /* 0x0004040001127983 */ /* 0x000ea20000300800 */
[----:B------:R-:W-:Y:S02]  /*546d0*/  F2FP.BF16.PACK_AB R12, R5, R17 ;  /* 0x00000011050c723e */ /* 0x000fe400000010ff */
[----:B---3--:R-:W-:Y:S01]  /*546e0*/  F2FP.BF16.PACK_AB R8, R11, R19 ;  /* 0x000000130b08723e */ /* 0x008fe200000010ff */
[----:B------:R-:W-:Y:S01]  /*546f0*/  IMAD R11, R28, 0x2, R10 ;  /* 0x000000021c0b7824 */ /* 0x000fe200078e020a */
[----:B------:R-:W3:Y:S04]  /*54700*/  LDL.LU R19, [R1+0x400] ;  /* 0x0004000001137983 */ /* 0x000ee80000300800 */
[----:B0-----:R-:W-:-:S02]  /*54710*/  LEA R6, P0, R11, R2, 0x1 ;  /* 0x000000020b067211 */ /* 0x001fc400078008ff */
[----:B------:R-:W-:Y:S02]  /*54720*/  LEA R15, R28, R11, 0x1 ;  /* 0x0000000b1c0f7211 */ /* 0x000fe400078e08ff */
[----:B------:R-:W-:Y:S02]  /*54730*/  LEA.HI.X.SX32 R7, R11, R0, 0x1, P0 ;  /* 0x000000000b077211 */ /* 0x000fe400000f0eff */
[----:B------:R-:W2:Y:S03]  /*54740*/  LDL.LU R11, [R1+0x3e4] ;  /* 0x0003e400010b7983 */ /* 0x000ea60000300800 */
[----:B------:R0:W-:Y:S02]  /*54750*/  STL.64 [R1+0x240], R6 ;  /* 0x0002400601007387 */ /* 0x0001e40000100a00 */
[----:B0-----:R-:W2:Y:S01]  /*54760*/  LDL.LU R6, [R1+0x40c] ;  /* 0x00040c0001067983 */ /* 0x001ea20000300800 */
[----:B------:R-:W2:Y:S02]  /*54770*/  LDL.LU R7, [R1+0x408] ;  /* 0x0004080001077983 */ /* 0x000ea40000300800 */
[----:B------:R-:W2:Y:S01]  /*54780*/  LDL.LU R5, [R1+0x414] ;  /* 0x0004140001057983 */ /* 0x000ea20000300800 */
[----:B------:R-:W-:Y:S01]  /*54790*/  F2FP.BF16.PACK_AB R10, R25, R24 ;  /* 0x00000018190a723e */ /* 0x000fe200000010ff */
[----:B------:R-:W-:Y:S01]  /*547a0*/  LEA R24, P0, R15, R2, 0x1 ;  /* 0x000000020f187211 */ /* 0x000fe200078008ff */
[----:B------:R-:W-:-:S02]  /*547b0*/  F2FP.BF16.PACK_AB R13, R21, R26 ;  /* 0x0000001a150d723e */ /* 0x000fc400000010ff */
[----:B------:R-:W-:Y:S01]  /*547c0*/  F2FP.BF16.PACK_AB R9, R22, R23 ;  /* 0x000000171609723e */ /* 0x000fe200000010ff */
[----:B--2---:R0:W-:Y:S04]  /*547d0*/  STL.64 [R1+0x1f00], R4 ;  /* 0x001f000401007387 */ /* 0x0041e80000100a00 */
[----:B0-----:R-:W4:Y:S01]  /*547e0*/  LDL.LU R5, [R1+0x3dc] ;  /* 0x0003dc0001057983 */ /* 0x001f220000300800 */
[----:B------:R-:W2:Y:S02]  /*547f0*/  LDL.LU R21, [R1+0x410] ;  /* 0x0004100001157983 */ /* 0x000ea40000300800 */
[----:B------:R-:W2:Y:S02]  /*54800*/  LDL.LU R17, [R1+0x41c] ;  /* 0x00041c0001117983 */ /* 0x000ea40000300800 */
[----:B------:R-:W2:Y:S01]  /*54810*/  LDL.LU R22, [R1+0x418] ;  /* 0x0004180001167983 */ /* 0x000ea20000300800 */
[----:B------:R-:W-:Y:S01]  /*54820*/  LEA.HI.X.SX32 R25, R15, R0, 0x1, P0 ;  /* 0x000000000f197211 */ /* 0x000fe200000f0eff */
[----:B------:R-:W2:Y:S01]  /*54830*/  LDL.LU R23, [R1+0x424] ;  /* 0x0004240001177983 */ /* 0x000ea20000300800 */
[----:B------:R-:W2:Y:S02]  /*54840*/  LDL.LU R26, [R1+0x420] ;  /* 0x00042000011a7983 */ /* 0x000ea40000300800 */
[----:B------:R-:W-:Y:S01]  /*54850*/  IMAD R29, R28, 0x2, R15 ;  /* 0x000000021c1d7824 */ /* 0x000fe200078e020f */
[----:B------:R-:W-:Y:S01]  /*54860*/  F2FP.BF16.PACK_AB R11, R11, R27 ;  /* 0x0000001b0b0b723e */ /* 0x000fe200000010ff */
[----:B------:R-:W2:Y:S01]  /*54870*/  LDL.LU R15, [R1+0x3e8] ;  /* 0x0003e800010f7983 */ /* 0x000ea20000300800 */
[----:B------:R-:W2:Y:S02]  /*54880*/  LDL.LU R27, [R1+0x42c] ;  /* 0x00042c00011b7983 */ /* 0x000ea40000300800 */
[----:B------:R0:W-:Y:S02]  /*54890*/  STL.64 [R1+0x268], R24 ;  /* 0x0002681801007387 */ /* 0x0001e40000100a00 */
[----:B0-----:R-:W2:Y:S01]  /*548a0*/  LDL.LU R25, [R1+0x428] ;  /* 0x0004280001197983 */ /* 0x001ea20000300800 */
[----:B----4-:R-:W-:-:S03]  /*548b0*/  F2FP.BF16.PACK_AB R14, R5, R14 ;  /* 0x0000000e050e723e */ /* 0x010fc600000010ff */
[----:B------:R-:W2:Y:S01]  /*548c0*/  LDL.LU R5, [R1+0x3ec] ;  /* 0x0003ec0001057983 */ /* 0x000ea20000300800 */
[----:B------:R-:W-:-:S03]  /*548d0*/  LEA R4, P0, R29, R2, 0x1 ;  /* 0x000000021d047211 */ /* 0x000fc600078008ff */
[----:B------:R0:W-:Y:S01]  /*548e0*/  STS.128 [R3+0x300], R8 ;  /* 0x0003000803007388 */ /* 0x0001e20000000c00 */
[----:B------:R-:W-:-:S03]  /*548f0*/  LEA R24, R28, R29, 0x1 ;  /* 0x0000001d1c187211 */ /* 0x000fc600078e08ff */
[----:B0-----:R-:W4:Y:S01]  /*54900*/  LDL.LU R8, [R1+0x3f4] ;  /* 0x0003f40001087983 */ /* 0x001f220000300800 */
[----:B------:R-:W4:Y:S02]  /*54910*/  LDL.LU R11, [R1+0x3f0] ;  /* 0x0003f000010b7983 */ /* 0x000f240000300800 */
[----:B------:R-:W3:Y:S02]  /*54920*/  LDL.LU R9, [R1+0x3f8] ;  /* 0x0003f80001097983 */ /* 0x000ee40000300800 */
[----:B------:R-:W-:Y:S01]  /*54930*/  IMAD R10, R28, 0x2, R24 ;  /* 0x000000021c0a7824 */ /* 0x000fe200078e0218 */
[----:B--2---:R-:W-:Y:S01]  /*54940*/  F2FP.BF16.PACK_AB R15, R5, R15 ;  /* 0x0000000f050f723e */ /* 0x004fe200000010ff */
[----:B------:R-:W-:Y:S02]  /*54950*/  LEA.HI.X.SX32 R5, R29, R0, 0x1, P0 ;  /* 0x000000001d057211 */ /* 0x000fe400000f0eff */
[----:B------:R-:W3:Y:S03]  /*54960*/  LDL.LU R29, [R1+0x3fc] ;  /* 0x0003fc00011d7983 */ /* 0x000ee60000300800 */
[----:B------:R0:W-:Y:S02]  /*54970*/  STL.64 [R1+0x280], R4 ;  /* 0x0002800401007387 */ /* 0x0001e40000100a00 */
[----:B0-----:R-:W-:-:S04]  /*54980*/  LEA R4, P0, R24, R2, 0x1 ;  /* 0x0000000218047211 */ /* 0x001fc800078008ff */
[----:B------:R-:W-:Y:S02]  /*54990*/  LEA.HI.X.SX32 R5, R24, R0, 0x1, P0 ;  /* 0x0000000018057211 */ /* 0x000fe400000f0eff */
[----:B------:R-:W2:Y:S03]  /*549a0*/  LDL.LU R24, [R1+0x1f08] ;  /* 0x001f080001187983 */ /* 0x000ea60000300800 */
[----:B------:R0:W-:Y:S02]  /*549b0*/  STL.64 [R1+0x260], R4 ;  /* 0x0002600401007387 */ /* 0x0001e40000100a00 */
[----:B0-----:R-:W2:Y:S04]  /*549c0*/  LDL.LU.64 R4, [R1+0x1f00] ;  /* 0x001f000001047983 */ /* 0x001ea80000300a00 */
[----:B------:R0:W-:Y:S01]  /*549d0*/  STS.128 [R3+0x700], R12 ;  /* 0x0007000c03007388 */ /* 0x0001e20000000c00 */
[----:B----4-:R-:W-:Y:S01]  /*549e0*/  F2FP.BF16.PACK_AB R8, R8, R11 ;  /* 0x0000000b0808723e */ /* 0x010fe200000010ff */
[----:B------:R-:W-:Y:S01]  /*549f0*/  LEA R11, R28, R10, 0x1 ;  /* 0x0000000a1c0b7211 */ /* 0x000fe200078e08ff */
[----:B0-----:R-:W-:-:S04]  /*54a00*/  LEA R14, P0, R10, R2, 0x1 ;  /* 0x000000020a0e7211 */ /* 0x001fc800078008ff */
[----:B------:R-:W-:Y:S02]  /*54a10*/  LEA.HI.X.SX32 R15, R10, R0, 0x1, P0 ;  /* 0x000000000a0f7211 */ /* 0x000fe400000f0eff */
[----:B------:R-:W-:-:S03]  /*54a20*/  F2FP.BF16.PACK_AB R13, R6, R7 ;  /* 0x00000007060d723e */ /* 0x000fc600000010ff */
[----:B------:R0:W-:Y:S01]  /*54a30*/  STL.64 [R1+0x278], R14 ;  /* 0x0002780e01007387 */ /* 0x0001e20000100a00 */
[----:B------:R-:W4:Y:S02]  /*54a40*/  LDL.LU.64 R6, [R1+0x1a8] ;  /* 0x0001a80001067983 */ /* 0x000f240000300a00 */
[----:B0-----:R-:W-:Y:S01]  /*54a50*/  IMAD R15, R28, 0x2, R11 ;  /* 0x000000021c0f7824 */ /* 0x001fe200078e020b */
[----:B------:R-:W-:Y:S02]  /*54a60*/  F2FP.BF16.PACK_AB R14, R17, R22 ;  /* 0x00000016110e723e */ /* 0x000fe400000010ff */
[----:B---3--:R-:W-:Y:S01]  /*54a70*/  F2FP.BF16.PACK_AB R12, R29, R9 ;  /* 0x000000091d0c723e */ /* 0x008fe200000010ff */
[----:B------:R-:W-:Y:S01]  /*54a80*/  F2FP.BF16.PACK_AB R9, R18, R19 ;  /* 0x000000131209723e */ /* 0x000fe200000010ff */
[----:B------:R-:W-:-:S04]  /*54a90*/  LEA R18, P0, R11, R2, 0x1 ;  /* 0x000000020b127211 */ /* 0x000fc800078008ff */
[----:B------:R-:W-:Y:S01]  /*54aa0*/  LEA.HI.X.SX32 R19, R11, R0, 0x1, P0 ;  /* 0x000000000b137211 */ /* 0x000fe200000f0eff */
[----:B------:R-:W-:Y:S01]  /*54ab0*/  F2FP.BF16.PACK_AB R11, R23, R26 ;  /* 0x0000001a170b723e */ /* 0x000fe200000010ff */
[----:B--2---:R-:W-:Y:S02]  /*54ac0*/  F2FP.BF16.PACK_AB R10, R5, R21 ;  /* 0x00000015050a723e */ /* 0x004fe400000010ff */
[----:B------:R-:W2:Y:S01]  /*54ad0*/  LDL.LU R5, [R1+0x50] ;  /* 0x0000500001057983 */ /* 0x000ea20000300800 */
[----:B------:R0:W-:Y:S02]  /*54ae0*/  STL.64 [R1+0x298], R18 ;  /* 0x0002981201007387 */ /* 0x0001e40000100a00 */
[----:B------:R-:W2:Y:S02]  /*54af0*/  LDL.LU.64 R22, [R1+0x178] ;  /* 0x0001780001167983 */ /* 0x000ea40000300a00 */
[----:B------:R-:W3:Y:S01]  /*54b00*/  LDL.LU R17, [R1+0x60] ;  /* 0x0000600001117983 */ /* 0x000ee20000300800 */
[----:B0-----:R-:W-:-:S04]  /*54b10*/  LEA R18, P0, R15, R2, 0x1 ;  /* 0x000000020f127211 */ /* 0x001fc800078008ff */
[----:B------:R-:W-:Y:S01]  /*54b20*/  LEA.HI.X.SX32 R19, R15, R0, 0x1, P0 ;  /* 0x000000000f137211 */ /* 0x000fe200000f0eff */
[----:B------:R-:W-:Y:S04]  /*54b30*/  STS.128 [R3+0x380], R8 ;  /* 0x0003800803007388 */ /* 0x000fe80000000c00 */
[----:B------:R-:W-:Y:S01]  /*54b40*/  STL.64 [R1+0x2b0], R18 ;  /* 0x0002b01201007387 */ /* 0x000fe20000100a00 */
[----:B------:R0:W-:Y:S03]  /*54b50*/  STL [R1+0x1ed8], R9 ;  /* 0x001ed80901007387 */ /* 0x0001e60000100800 */
[----:B0-----:R-:W4:Y:S01]  /*54b60*/  LDL.LU R9, [R1+0x40] ;  /* 0x0000400001097983 */ /* 0x001f220000300800 */
[----:B------:R-:W-:-:S04]  /*54b70*/  LEA R21, R28, R15, 0x1 ;  /* 0x0000000f1c157211 */ /* 0x000fc800078e08ff */
[----:B------:R-:W-:Y:S01]  /*54b80*/  LEA R18, P0, R21, R2, 0x1 ;  /* 0x0000000215127211 */ /* 0x000fe200078008ff */
[C---:B------:R-:W-:Y:S01]  /*54b90*/  IMAD R29, R28.reuse, 0x2, R21 ;  /* 0x000000021c1d7824 */ /* 0x040fe200078e0215 */
[----:B------:R-:W-:Y:S02]  /*54ba0*/  F2FP.BF16.PACK_AB R15, R27, R25 ;  /* 0x000000191b0f723e */ /* 0x000fe400000010ff */
[----:B------:R-:W-:Y:S01]  /*54bb0*/  LEA.HI.X.SX32 R19, R21, R0, 0x1, P0 ;  /* 0x0000000015137211 */ /* 0x000fe200000f0eff */
[----:B------:R-:W3:Y:S01]  /*54bc0*/  LDL.LU.64 R26, [R1+0x120] ;  /* 0x00012000011a7983 */ /* 0x000ee20000300a00 */
[C---:B------:R-:W-:Y:S02]  /*54bd0*/  LEA R10, P0, R29.reuse, R2, 0x1 ;  /* 0x000000021d0a7211 */ /* 0x040fe400078008ff */
[----:B------:R-:W-:Y:S01]  /*54be0*/  LEA R8, R28, R29, 0x1 ;  /* 0x0000001d1c087211 */ /* 0x000fe200078e08ff */
[----:B------:R-:W-:Y:S04]  /*54bf0*/  STS.128 [R3+0x780], R12 ;  /* 0x0007800c03007388 */ /* 0x000fe80000000c00 */
[----:B------:R0:W-:Y:S01]  /*54c00*/  STL.64 [R1+0x2c0], R18 ;  /* 0x0002c01201007387 */ /* 0x0001e20000100a00 */
[----:B------:R-:W-:Y:S01]  /*54c10*/  LEA.HI.X.SX32 R11, R29, R0, 0x1, P0 ;  /* 0x000000001d0b7211 */ /* 0x000fe200000f0eff */
[----:B------:R-:W-:Y:S06]  /*54c20*/  BAR.SYNC.DEFER_BLOCKING 0x0 ;  /* 0x0000000000007b1d */ /* 0x000fec0000010000 */
[----:B0-----:R-:W3:Y:S01]  /*54c30*/  LDL.LU R18, [R1+0x80] ;  /* 0x0000800001127983 */ /* 0x001ee20000300800 */
[----:B------:R-:W3:Y:S01]  /*54c40*/  LDL.LU R19, [R1+0x90] ;  /* 0x0000900001137983 */ /* 0x000ee20000300800 */
[----:B------:R-:W-:-:S02]  /*54c50*/  LEA R12, P0, R8, R2, 0x1 ;  /* 0x00000002080c7211 */ /* 0x000fc400078008ff */
[----:B------:R-:W-:Y:S01]  /*54c60*/  STL [R1+0x1e90], R10 ;  /* 0x001e900a01007387 */ /* 0x000fe20000100800 */
[----:B------:R0:W-:Y:S01]  /*54c70*/  STL [R1+0x1e7c], R11 ;  /* 0x001e7c0b01007387 */ /* 0x0001e20000100800 */
[----:B------:R-:W-:Y:S02]  /*54c80*/  LEA.HI.X.SX32 R13, R8, R0, 0x1, P0 ;  /* 0x00000000080d7211 */ /* 0x000fe400000f0eff */
[----:B------:R-:W-:Y:S04]  /*54c90*/  STL [R1+0x1e78], R29 ;  /* 0x001e781d01007387 */ /* 0x000fe80000100800 */
[----:B0-----:R-:W3:Y:S01]  /*54ca0*/  LDL.LU.64 R10, [R1+0x198] ;  /* 0x00019800010a7983 */ /* 0x001ee20000300a00 */
[----:B------:R-:W3:Y:S02]  /*54cb0*/  LDL.LU R21, [R1+0x30] ;  /* 0x0000300001157983 */ /* 0x000ee40000300800 */
[----:B------:R0:W-:Y:S02]  /*54cc0*/  STL.64 [R1+0x1e80], R12 ;  /* 0x001e800c01007387 */ /* 0x0001e40000100a00 */
[----:B------:R-:W-:Y:S01]  /*54cd0*/  IMAD R3, R28, 0x2, R8 ;  /* 0x000000021c037824 */ /* 0x000fe200078e0208 */
[----:B0-----:R-:W3:Y:S04]  /*54ce0*/  LDL.LU.64 R12, [R1+0x8] ;  /* 0x00000800010c7983 */ /* 0x001ee80000300a00 */
[----:B------:R-:W-:-:S04]  /*54cf0*/  LEA R14, P0, R3, R2, 0x1 ;  /* 0x00000002030e7211 */ /* 0x000fc800078008ff */
[----:B------:R-:W-:Y:S01]  /*54d00*/  LEA.HI.X.SX32 R15, R3, R0, 0x1, P0 ;  /* 0x00000000030f7211 */ /* 0x000fe200000f0eff */
[----:B----4-:R-:W-:Y:S01]  /*54d10*/  STG.E.U16 [R6.64], R9 ;  /* 0x0000000906007986 */ /* 0x010fe2000c101504 */
[----:B--2---:R0:W-:Y:S03]  /*54d20*/  STG.E.U16 [R22.64], R5 ;  /* 0x0000000516007986 */ /* 0x0041e6000c101504 */
[----:B0-----:R-:W2:Y:S01]  /*54d30*/  LDL.LU.64 R22, [R1+0x188] ;  /* 0x0001880001167983 */ /* 0x001ea20000300a00 */
[----:B------:R-:W-:Y:S02]  /*54d40*/  STL.64 [R1+0x1ee0], R4 ;  /* 0x001ee00401007387 */ /* 0x000fe40000100a00 */
[----:B------:R-:W4:Y:S02]  /*54d50*/  LDL.LU R25, [R1+0xd0] ;  /* 0x0000d00001197983 */ /* 0x000f240000300800 */
[----:B------:R0:W-:Y:S02]  /*54d60*/  STL.64 [R1+0x1e88], R14 ;  /* 0x001e880e01007387 */ /* 0x0001e40000100a00 */
[----:B0-----:R-:W2:Y:S01]  /*54d70*/  LDL.LU.64 R14, [R1+0x1a0] ;  /* 0x0001a000010e7983 */ /* 0x001ea20000300a00 */
[----:B------:R-:W-:-:S04]  /*54d80*/  LEA R8, R28, R3, 0x1 ;  /* 0x000000031c087211 */ /* 0x000fc800078e08ff */
[----:B------:R-:W-:Y:S01]  /*54d90*/  LEA R6, P0, R8, R2, 0x1 ;  /* 0x0000000208067211 */ /* 0x000fe200078008ff */
[----:B------:R-:W-:-:S03]  /*54da0*/  IMAD R3, R28, 0x2, R8 ;  /* 0x000000021c037824 */ /* 0x000fc600078e0208 */
[----:B------:R-:W-:Y:S02]  /*54db0*/  LEA.HI.X.SX32 R7, R8, R0, 0x1, P0 ;  /* 0x0000000008077211 */ /* 0x000fe400000f0eff */
[C---:B------:R-:W-:Y:S01]  /*54dc0*/  LEA R4, P0, R3.reuse, R2, 0x1 ;  /* 0x0000000203047211 */ /* 0x040fe200078008ff */
[----:B---3--:R-:W-:Y:S01]  /*54dd0*/  STL.64 [R1+0x1ef8], R16 ;  /* 0x001ef81001007387 */ /* 0x008fe20000100a00 */
[C---:B------:R-:W-:Y:S02]  /*54de0*/  LEA R8, R28.reuse, R3, 0x1 ;  /* 0x000000031c087211 */ /* 0x040fe400078e08ff */
[----:B------:R-:W-:Y:S01]  /*54df0*/  LEA.HI.X.SX32 R5, R3, R0, 0x1, P0 ;  /* 0x0000000003057211 */ /* 0x000fe200000f0eff */
[----:B------:R0:W-:Y:S01]  /*54e00*/  STG.E.U16 [R12.64], R17 ;  /* 0x000000110c007986 */ /* 0x0001e2000c101504 */
[----:B------:R1:W-:Y:S03]  /*54e10*/  STG.E.U16 [R26.64], R24 ;  /* 0x000000181a007986 */ /* 0x0003e6000c101504 */
[----:B0-----:R-:W3:Y:S01]  /*54e20*/  LDL.LU R12, [R1+0xb0] ;  /* 0x0000b000010c7983 */ /* 0x001ee20000300800 */
[----:B------:R0:W-:Y:S02]  /*54e30*/  STL.64 [R1+0x2c8], R6 ;  /* 0x0002c80601007387 */ /* 0x0001e40000100a00 */
[----:B-1----:R-:W4:Y:S02]  /*54e40*/  LDL.LU.64 R26, [R1+0x158] ;  /* 0x00015800011a7983 */ /* 0x002f240000300a00 */
[----:B------:R-:W-:Y:S01]  /*54e50*/  IMAD R3, R28, 0x2, R8 ;  /* 0x000000021c037824 */ /* 0x000fe200078e0208 */
[----:B0-----:R-:W3:Y:S01]  /*54e60*/  LDL.LU.64 R6, [R1+0x168] ;  /* 0x0001680001067983 */ /* 0x001ee20000300a00 */
[----:B------:R-:W3:Y:S02]  /*54e70*/  LDL.LU R13, [R1+0x20] ;  /* 0x00002000010d7983 */ /* 0x000ee40000300800 */
[----:B------:R0:W-:Y:S02]  /*54e80*/  STL.64 [R1+0x2e0], R4 ;  /* 0x0002e00401007387 */ /* 0x0001e40000100a00 */
[----:B0-----:R-:W-:-:S04]  /*54e90*/  LEA R4, P0, R8, R2, 0x1 ;  /* 0x0000000208047211 */ /* 0x001fc800078008ff */
[----:B------:R-:W-:-:S05]  /*54ea0*/  LEA.HI.X.SX32 R5, R8, R0, 0x1, P0 ;  /* 0x0000000008057211 */ /* 0x000fca00000f0eff */
[----:B------:R0:W-:Y:S01]  /*54eb0*/  STL.64 [R1+0x2d8], R4 ;  /* 0x0002d80401007387 */ /* 0x0001e20000100a00 */
[----:B------:R-:W3:Y:S02]  /*54ec0*/  LDL.LU.64 R16, [R1+0x160] ;  /* 0x0001600001107983 */ /* 0x000ee40000300a00 */
[----:B------:R-:W-:Y:S01]  /*54ed0*/  STL.64 [R1+0x1ee8], R18 ;  /* 0x001ee81201007387 */ /* 0x000fe20000100a00 */
[----:B------:R-:W-:Y:S01]  /*54ee0*/  LEA R8, R28, R3, 0x1 ;  /* 0x000000031c087211 */ /* 0x000fe200078e08ff */
[----:B------:R-:W3:Y:S01]  /*54ef0*/  LDL.LU R29, [R1+0xc0] ;  /* 0x0000c000011d7983 */ /* 0x000ee20000300800 */
[----:B0-----:R-:W-:-:S04]  /*54f00*/  LEA R4, P0, R3, R2, 0x1 ;  /* 0x0000000203047211 */ /* 0x001fc800078008ff */
[----:B------:R-:W-:Y:S01]  /*54f10*/  LEA.HI.X.SX32 R5, R3, R0, 0x1, P0 ;  /* 0x0000000003057211 */ /* 0x000fe200000f0eff */
[----:B--2---:R-:W-:Y:S01]  /*54f20*/  STG.E.U16 [R14.64], R18 ;  /* 0x000000120e007986 */ /* 0x004fe2000c101504 */
[----:B------:R0:W-:Y:S03]  /*54f30*/  STG.E.U16 [R10.64], R19 ;  /* 0x000000130a007986 */ /* 0x0001e6000c101504 */
[----:B0-----:R-:W2:Y:S01]  /*54f40*/  LDL.LU.64 R18, [R1+0x148] ;  /* 0x0001480001127983 */ /* 0x001ea20000300a00 */
[----:B------:R-:W2:Y:S02]  /*54f50*/  LDL.LU R10, [R1+0x70] ;  /* 0x00007000010a7983 */ /* 0x000ea40000300800 */
[----:B------:R0:W-:Y:S02]  /*54f60*/  STL.64 [R1+0x300], R4 ;  /* 0x0003000401007387 */ /* 0x0001e40000100a00 */
[----:B------:R-:W2:Y:S01]  /*54f70*/  LDL.LU.64 R14, [R1+0xe0] ;  /* 0x0000e000010e7983 */ /* 0x000ea20000300a00 */
[----:B0-----:R-:W-:-:S04]  /*54f80*/  LEA R4, P0, R8, R2, 0x1 ;  /* 0x0000000208047211 */ /* 0x001fc800078008ff */
[----:B------:R-:W-:-:S05]  /*54f90*/  LEA.HI.X.SX32 R5, R8, R0, 0x1, P0 ;  /* 0x0000000008057211 */ /* 0x000fca00000f0eff */
[----:B------:R0:W-:Y:S04]  /*54fa0*/  STL.64 [R1+0x2f8], R4 ;  /* 0x0002f80401007387 */ /* 0x0001e80000100a00 */
[----:B0-----:R-:W2:Y:S01]  /*54fb0*/  LDL.LU.64 R4, [R1+0x100] ;  /* 0x0001000001047983 */ /* 0x001ea20000300a00 */
[----:B------:R-:W-:-:S03]  /*54fc0*/  IMAD R3, R28, 0x2, R8 ;  /* 0x000000021c037824 */ /* 0x000fc600078e0208 */
[----:B------:R-:W-:Y:S04]  /*54fd0*/  STG.E.U16 [R22.64], R21 ;  /* 0x0000001516007986 */ /* 0x000fe8000c101504 */
[----:B--2---:R0:W-:Y:S04]  /*54fe0*/  STL.64 [R1+0x1ef0], R4 ;  /* 0x001ef00401007387 */ /* 0x0041e80000100a00 */
[----:B0-----:R-:W2:Y:S01]  /*54ff0*/  LDL.LU.64 R4, [R1+0xa8] ;  /* 0x0000a80001047983 */ /* 0x001ea20000300a00 */
[C---:B------:R-:W-:Y:S02]  /*55000*/  LEA R22, P0, R3.reuse, R2, 0x1 ;  /* 0x0000000203167211 */ /* 0x040fe400078008ff */
[----:B------:R-:W-:Y:S01]  /*55010*/  LEA R8, R28, R3, 0x1 ;  /* 0x000000031c087211 */ /* 0x000fe200078e08ff */
[----:B------:R-:W3:Y:S01]  /*55020*/  LDL.LU R11, [R1+0x10] ;  /* 0x00001000010b7983 */ /* 0x000ee20000300800 */
[----:B------:R-:W-:-:S03]  /*55030*/  LEA.HI.X.SX32 R23, R3, R0, 0x1, P0 ;  /* 0x0000000003177211 */ /* 0x000fc600000f0eff */
[----:B------:R-:W-:Y:S02]  /*55040*/  IMAD R3, R28, 0x2, R8 ;  /* 0x000000021c037824 */ /* 0x000fe400078e0208 */
[----:B------:R0:W-:Y:S04]  /*55050*/  STL.64 [R1+0x318], R22 ;  /* 0x0003181601007387 */ /* 0x0001e80000100a00 */
[----:B0-----:R-:W3:Y:S04]  /*55060*/  LDL.LU.64 R22, [R1+0x118] ;  /* 0x0001180001167983 */ /* 0x001ee80000300a00 */
[----:B--2---:R0:W-:Y:S01]  /*55070*/  STG.E.U16 [R4.64], R20 ;  /* 0x0000001404007986 */ /* 0x0041e2000c101504 */
[----:B----4-:R1:W-:Y:S01]  /*55080*/  STG.E.U16 [R26.64], R25 ;  /* 0x000000191a007986 */ /* 0x0103e2000c101504 */
[----:B0-----:R-:W-:-:S04]  /*55090*/  LEA R4, P0, R8, R2, 0x1 ;  /* 0x0000000208047211 */ /* 0x001fc800078008ff */
[----:B------:R-:W-:Y:S01]  /*550a0*/  LEA.HI.X.SX32 R5, R8, R0, 0x1, P0 ;  /* 0x0000000008057211 */ /* 0x000fe200000f0eff */
[C---:B-1----:R-:W-:Y:S01]  /*550b0*/  LEA R26, P0, R3.reuse, R2, 0x1 ;  /* 0x00000002031a7211 */ /* 0x042fe200078008ff */
[----:B---3--:R0:W-:Y:S03]  /*550c0*/  STG.E.U16 [R6.64], R12 ;  /* 0x0000000c06007986 */ /* 0x0081e6000c101504 */
[----:B------:R-:W-:Y:S01]  /*550d0*/  LEA.HI.X.SX32 R27, R3, R0, 0x1, P0 ;  /* 0x00000000031b7211 */ /* 0x000fe200000f0eff */
[----:B------:R1:W-:Y:S01]  /*550e0*/  STL.64 [R1+0x310], R4 ;  /* 0x0003100401007387 */ /* 0x0003e20000100a00 */
[----:B------:R-:W-:-:S03]  /*550f0*/  LEA R8, R28, R3, 0x1 ;  /* 0x000000031c087211 */ /* 0x000fc600078e08ff */
[----:B------:R-:W-:Y:S04]  /*55100*/  STG.E.U16 [R16.64], R13 ;  /* 0x0000000d10007986 */ /* 0x000fe8000c101504 */
[----:B0-----:R-:W2:Y:S01]  /*55110*/  LDL.LU.64 R6, [R1+0x108] ;  /* 0x0001080001067983 */ /* 0x001ea20000300a00 */
[----:B------:R0:W-:Y:S01]  /*55120*/  STL.64 [R1+0x1e98], R26 ;  /* 0x001e981a01007387 */ /* 0x0001e20000100a00 */
[C---:B-1----:R-:W-:Y:S02]  /*55130*/  LEA R4, P0, R8.reuse, R2, 0x1 ;  /* 0x0000000208047211 */ /* 0x042fe400078008ff */
[----:B0-----:R-:W3:Y:S01]  /*55140*/  LDL.LU.64 R26, [R1+0x110] ;  /* 0x00011000011a7983 */ /* 0x001ee20000300a00 */
[----:B------:R-:W4:Y:S01]  /*55150*/  LDL.LU.64 R16, [R1+0x1ef8] ;  /* 0x001ef80001107983 */ /* 0x000f220000300a00 */
[----:B------:R-:W-:Y:S01]  /*55160*/  LEA.HI.X.SX32 R5, R8, R0, 0x1, P0 ;  /* 0x0000000008057211 */ /* 0x000fe200000f0eff */
[----:B------:R-:W-:Y:S04]  /*55170*/  STL.64 [R1+0x1ec0], R12 ;  /* 0x001ec00c01007387 */ /* 0x000fe80000100a00 */
[----:B------:R0:W-:Y:S04]  /*55180*/  STL.64 [R1+0x308], R4 ;  /* 0x0003080401007387 */ /* 0x0001e80000100a00 */
[----:B0-----:R-:W2:Y:S01]  /*55190*/  LDL.LU.64 R4, [R1+0x1ef0] ;  /* 0x001ef00001047983 */ /* 0x001ea20000300a00 */
[----:B------:R-:W-:-:S05]  /*551a0*/  IMAD R3, R28, 0x2, R8 ;  /* 0x000000021c037824 */ /* 0x000fca00078e0208 */
[C---:B------:R-:W-:Y:S02]  /*551b0*/  LEA R12, P0, R3.reuse, R2, 0x1 ;  /* 0x00000002030c7211 */ /* 0x040fe400078008ff */
[----:B------:R-:W-:Y:S02]  /*551c0*/  LEA R8, R28, R3, 0x1 ;  /* 0x000000031c087211 */ /* 0x000fe400078e08ff */
[----:B------:R-:W-:Y:S01]  /*551d0*/  LEA.HI.X.SX32 R13, R3, R0, 0x1, P0 ;  /* 0x00000000030d7211 */ /* 0x000fe200000f0eff */
[----:B----4-:R0:W-:Y:S01]  /*551e0*/  STG.E.U16 [R18.64], R16 ;  /* 0x0000001012007986 */ /* 0x0101e2000c101504 */
[----:B------:R1:W-:Y:S03]  /*551f0*/  STG.E.U16 [R14.64], R29 ;  /* 0x0000001d0e007986 */ /* 0x0003e6000c101504 */
[----:B0-----:R-:W4:Y:S01]  /*55200*/  LDL.LU.64 R18, [R1+0x1ee8] ;  /* 0x001ee80001127983 */ /* 0x001f220000300a00 */
[----:B------:R0:W-:Y:S02]  /*55210*/  STL.64 [R1+0x2f0], R12 ;  /* 0x0002f00c01007387 */ /* 0x0001e40000100a00 */
[----:B-1----:R-:W3:Y:S01]  /*55220*/  LDL.LU.64 R14, [R1+0xf8] ;  /* 0x0000f800010e7983 */ /* 0x002ee20000300a00 */
[----:B0-----:R-:W-:-:S04]  /*55230*/  LEA R12, P0, R8, R2, 0x1 ;  /* 0x00000002080c7211 */ /* 0x001fc800078008ff */
[----:B------:R-:W-:Y:S01]  /*55240*/  LEA.HI.X.SX32 R13, R8, R0, 0x1, P0 ;  /* 0x00000000080d7211 */ /* 0x000fe200000f0eff */
[----:B--2---:R0:W-:Y:S04]  /*55250*/  STG.E.U16 [R4.64], R10 ;  /* 0x0000000a04007986 */ /* 0x0041e8000c101504 */
[----:B------:R1:W-:Y:S04]  /*55260*/  STL.64 [R1+0x2e8], R12 ;  /* 0x0002e80c01007387 */ /* 0x0003e80000100a00 */
[----:B0-----:R-:W3:Y:S01]  /*55270*/  LDL.LU.64 R4, [R1+0x1ee0] ;  /* 0x001ee00001047983 */ /* 0x001ee20000300a00 */
[----:B------:R-:W-:-:S05]  /*55280*/  IMAD R3, R28, 0x2, R8 ;  /* 0x000000021c037824 */ /* 0x000fca00078e0208 */
[C---:B-1----:R-:W-:Y:S02]  /*55290*/  LEA R12, P0, R3.reuse, R2, 0x1 ;  /* 0x00000002030c7211 */ /* 0x042fe400078008ff */
[----:B------:R-:W-:Y:S02]  /*552a0*/  LEA R8, R28, R3, 0x1 ;  /* 0x000000031c087211 */ /* 0x000fe400078e08ff */
[----:B------:R-:W-:-:S03]  /*552b0*/  LEA.HI.X.SX32 R13, R3, R0, 0x1, P0 ;  /* 0x00000000030d7211 */ /* 0x000fc600000f0eff */
[----:B------:R-:W-:Y:S02]  /*552c0*/  IMAD R3, R28, 0x2, R8 ;  /* 0x000000021c037824 */ /* 0x000fe400078e0208 */
[----:B------:R0:W-:Y:S04]  /*552d0*/  STL.64 [R1+0x2d0], R12 ;  /* 0x0002d00c01007387 */ /* 0x0001e80000100a00 */
[----:B------:R1:W-:Y:S01]  /*552e0*/  STG.E.U16 [R22.64], R11 ;  /* 0x0000000b16007986 */ /* 0x0003e2000c101504 */
[----:B0-----:R-:W-:-:S04]  /*552f0*/  LEA R12, P0, R8, R2, 0x1 ;  /* 0x00000002080c7211 */ /* 0x001fc800078008ff */
[----:B------:R-:W-:Y:S01]  /*55300*/  LEA.HI.X.SX32 R13, R8, R0, 0x1, P0 ;  /* 0x00000000080d7211 */ /* 0x000fe200000f0eff */
[----:B-1----:R-:W-:Y:S01]  /*55310*/  LEA R22, P0, R3, R2, 0x1 ;  /* 0x0000000203167211 */ /* 0x002fe200078008ff */
[----:B------:R-:W-:-:S03]  /*55320*/  LEA R8, R28, R3, 0x1 ;  /* 0x000000031c087211 */ /* 0x000fc600078e08ff */
[----:B------:R-:W-:Y:S01]  /*55330*/  LEA.HI.X.SX32 R23, R3, R0, 0x1, P0 ;  /* 0x0000000003177211 */ /* 0x000fe200000f0eff */
[----:B------:R0:W-:Y:S04]  /*55340*/  STL.64 [R1+0x2b8], R12 ;  /* 0x0002b80c01007387 */ /* 0x0001e80000100a00 */
[----:B0-----:R-:W2:Y:S04]  /*55350*/  LDL.LU.64 R12, [R1+0xf0] ;  /* 0x0000f000010c7983 */ /* 0x001ea80000300a00 */
[----:B---3--:R0:W-:Y:S02]  /*55360*/  STG.E.U16 [R26.64], R4 ;  /* 0x000000041a007986 */ /* 0x0081e4000c101504 */
[----:B0-----:R-:W-:-:S02]  /*55370*/  PRMT R4, R9, 0x7632, R4 ;  /* 0x0000763209047816 */ /* 0x001fc40000000004 */
[----:B------:R-:W3:Y:S01]  /*55380*/  LDL.LU R9, [R1+0x1ed8] ;  /* 0x001ed80001097983 */ /* 0x000ee20000300800 */
[----:B------:R-:W2:Y:S02]  /*55390*/  LDL.LU.64 R26, [R1+0xe8] ;  /* 0x0000e800011a7983 */ /* 0x000ea40000300a00 */
[----:B------:R0:W-:Y:S02]  /*553a0*/  STL.64 [R1+0x2a8], R22 ;  /* 0x0002a81601007387 */ /* 0x0001e40000100a00 */
[----:B0-----:R-:W-:-:S04]  /*553b0*/  LEA R22, P0, R8, R2, 0x1 ;  /* 0x0000000208167211 */ /* 0x001fc800078008ff */
[----:B------:R-:W-:-:S05]  /*553c0*/  LEA.HI.X.SX32 R23, R8, R0, 0x1, P0 ;  /* 0x0000000008177211 */ /* 0x000fca00000f0eff */
[----:B------:R0:W-:Y:S04]  /*553d0*/  STL.64 [R1+0x1e68], R22 ;  /* 0x001e681601007387 */ /* 0x0001e80000100a00 */
[----:B0-----:R-:W2:Y:S01]  /*553e0*/  LDL.LU.64 R22, [R1+0x130] ;  /* 0x0001300001167983 */ /* 0x001ea20000300a00 */
[----:B------:R-:W-:-:S03]  /*553f0*/  IMAD R3, R28, 0x2, R8 ;  /* 0x000000021c037824 */ /* 0x000fc600078e0208 */
[----:B------:R0:W-:Y:S02]  /*55400*/  STG.E.U16 [R6.64], R4 ;  /* 0x0000000406007986 */ /* 0x0001e4000c101504 */
[----:B------:R-:W-:Y:S02]  /*55410*/  LEA R8, R28, R3, 0x1 ;  /* 0x000000031c087211 */ /* 0x000fe400078e08ff */
[----:B0-----:R-:W-:Y:S02]  /*55420*/  LEA R6, P0, R3, R2, 0x1 ;  /* 0x0000000203067211 */ /* 0x001fe400078008ff */
[----:B------:R-:W-:Y:S02]  /*55430*/  PRMT R4, R5, 0x7632, R4 ;  /* 0x0000763205047816 */ /* 0x000fe40000000004 */
[----:B------:R-:W3:Y:S01]  /*55440*/  LDL.LU R5, [R1+0x1ed4] ;  /* 0x001ed40001057983 */ /* 0x000ee20000300800 */
[----:B------:R-:W-:-:S05]  /*55450*/  LEA.HI.X.SX32 R7, R3, R0, 0x1, P0 ;  /* 0x0000000003077211 */ /* 0x000fca00000f0eff */
[----:B------:R0:W-:Y:S01]  /*55460*/  STL.64 [R1+0x290], R6 ;  /* 0x0002900601007387 */ /* 0x0001e20000100a00 */
[----:B------:R-:W-:Y:S01]  /*55470*/  IMAD R3, R28, 0x2, R8 ;  /* 0x000000021c037824 */ /* 0x000fe200078e0208 */
[----:B0-----:R-:W-:-:S04]  /*55480*/  LEA R6, P0, R8, R2, 0x1 ;  /* 0x0000000208067211 */ /* 0x001fc800078008ff */
[----:B------:R-:W-:Y:S01]  /*55490*/  LEA.HI.X.SX32 R7, R8, R0, 0x1, P0 ;  /* 0x0000000008077211 */ /* 0x000fe200000f0eff */
[----:B------:R-:W-:Y:S01]  /*554a0*/  LEA R8, R28, R3, 0x1 ;  /* 0x000000031c087211 */ /* 0x000fe200078e08ff */
[----:B------:R-:W-:Y:S01]  /*554b0*/  PRMT R24, R24, 0x7632, R24 ;  /* 0x0000763218187816 */ /* 0x000fe20000000018 */
[----:B--2---:R0:W-:Y:S02]  /*554c0*/  STG.E.U16 [R22.64], R4 ;  /* 0x0000000416007986 */ /* 0x0041e4000c101504 */
[----:B0-----:R-:W-:Y:S02]  /*554d0*/  PRMT R4, R17, 0x7632, R4 ;  /* 0x0000763211047816 */ /* 0x001fe40000000004 */
[----:B------:R-:W2:Y:S01]  /*554e0*/  LDL.LU R17, [R1+0x1ed0] ;  /* 0x001ed00001117983 */ /* 0x000ea20000300800 */
[----:B------:R0:W-:Y:S03]  /*554f0*/  STL.64 [R1+0x288], R6 ;  /* 0x0002880601007387 */ /* 0x0001e60000100a00 */
[----:B------:R1:W-:Y:S01]  /*55500*/  STG.E.U16 [R14.64], R4 ;  /* 0x000000040e007986 */ /* 0x0003e2000c101504 */
[----:B0-----:R-:W-:-:S03]  /*55510*/  LEA R6, P0, R3, R2, 0x1 ;  /* 0x0000000203067211 */ /* 0x001fc600078008ff */
[----:B-1----:R-:W2:Y:S01]  /*55520*/  LDL.LU.64 R14, [R1+0x140] ;  /* 0x00014000010e7983 */ /* 0x002ea20000300a00 */
[----:B------:R-:W-:-:S05]  /*55530*/  LEA.HI.X.SX32 R7, R3, R0, 0x1, P0 ;  /* 0x0000000003077211 */ /* 0x000fca00000f0eff */
[----:B------:R0:W-:Y:S01]  /*55540*/  STL.64 [R1+0x210], R6 ;  /* 0x0002100601007387 */ /* 0x0001e20000100a00 */
[----:B------:R-:W-:Y:S01]  /*55550*/  IMAD R3, R28, 0x2, R8 ;  /* 0x000000021c037824 */ /* 0x000fe200078e0208 */
[----:B0-----:R-:W-:-:S04]  /*55560*/  LEA R6, P0, R8, R2, 0x1 ;  /* 0x0000000208067211 */ /* 0x001fc800078008ff */
[----:B------:R-:W-:-:S05]  /*55570*/  LEA.HI.X.SX32 R7, R8, R0, 0x1, P0 ;  /* 0x0000000008077211 */ /* 0x000fca00000f0eff */
[----:B------:R0:W-:Y:S01]  /*55580*/  STL.64 [R1+0x208], R6 ;  /* 0x0002080601007387 */ /* 0x0001e20000100a00 */
[----:B------:R-:W-:Y:S01]  /*55590*/  LEA R8, R28, R3, 0x1 ;  /* 0x000000031c087211 */ /* 0x000fe200078e08ff */
[----:B------:R-:W2:Y:S01]  /*555a0*/  LDL.LU.64 R22, [R1+0x150] ;  /* 0x0001500001167983 */ /* 0x000ea20000300a00 */
[----:B0-----:R-:W-:-:S04]  /*555b0*/  LEA R6, P0, R3, R2, 0x1 ;  /* 0x0000000203067211 */ /* 0x001fc800078008ff */
[----:B------:R-:W-:-:S05]  /*555c0*/  LEA.HI.X.SX32 R7, R3, R0, 0x1, P0 ;  /* 0x0000000003077211 */ /* 0x000fca00000f0eff */
[----:B------:R0:W-:Y:S01]  /*555d0*/  STL.64 [R1+0x200], R6 ;  /* 0x0002000601007387 */ /* 0x0001e20000100a00 */
[----:B------:R-:W-:-:S03]  /*555e0*/  IMAD R3, R28, 0x2, R8 ;  /* 0x000000021c037824 */ /* 0x000fc600078e0208 */
[----:B------:R1:W-:Y:S01]  /*555f0*/  STG.E.U16 [R12.64], R24 ;  /* 0x000000180c007986 */ /* 0x0003e2000c101504 */
[----:B0-----:R-:W-:-:S03]  /*55600*/  LEA R6, P0, R8, R2, 0x1 ;  /* 0x0000000208067211 */ /* 0x001fc600078008ff */
[----:B-1----:R-:W2:Y:S01]  /*55610*/  LDL.LU.64 R12, [R1+0x138] ;  /* 0x00013800010c7983 */ /* 0x002ea20000300a00 */
[----:B------:R-:W-:Y:S02]  /*55620*/  LEA.HI.X.SX32 R7, R8, R0, 0x1, P0 ;  /* 0x0000000008077211 */ /* 0x000fe400000f0eff */
[----:B----4-:R-:W-:-:S03]  /*55630*/  PRMT R4, R18, 0x7632, R4 ;  /* 0x0000763212047816 */ /* 0x010fc60000000004 */
[----:B------:R0:W-:Y:S04]  /*55640*/  STL.64 [R1+0x1f8], R6 ;  /* 0x0001f80601007387 */ /* 0x0001e80000100a00 */
[----:B------:R1:W-:Y:S01]  /*55650*/  STG.E.U16 [R26.64], R4 ;  /* 0x000000041a007986 */ /* 0x0003e2000c101504 */
[----:B0-----:R-:W-:Y:S02]  /*55660*/  LEA R6, P0, R3, R2, 0x1 ;  /* 0x0000000203067211 */ /* 0x001fe400078008ff */
[----:B-1----:R-:W-:Y:S02]  /*55670*/  PRMT R4, R19, 0x7632, R4 ;  /* 0x0000763213047816 */ /* 0x002fe40000000004 */
[----:B------:R-:W4:Y:S01]  /*55680*/  LDL.LU.64 R18, [R1+0x170] ;  /* 0x0001700001127983 */ /* 0x000f220000300a00 */
[----:B------:R-:W-:-:S05]  /*55690*/  LEA.HI.X.SX32 R7, R3, R0, 0x1, P0 ;  /* 0x0000000003077211 */ /* 0x000fca00000f0eff */
[----:B------:R0:W-:Y:S04]  /*556a0*/  STL.64 [R1+0x1e50], R6 ;  /* 0x001e500601007387 */ /* 0x0001e80000100a00 */
[----:B0-----:R-:W2:Y:S01]  /*556b0*/  LDL.LU.64 R6, [R1+0x128] ;  /* 0x0001280001067983 */ /* 0x001ea20000300a00 */
[----:B------:R-:W-:-:S04]  /*556c0*/  LEA R8, R28, R3, 0x1 ;  /* 0x000000031c087211 */ /* 0x000fc800078e08ff */
[----:B------:R-:W-:Y:S01]  /*556d0*/  LEA R26, P0, R8, R2, 0x1 ;  /* 0x00000002081a7211 */ /* 0x000fe200078008ff */
[----:B------:R-:W-:-:S03]  /*556e0*/  IMAD R3, R28, 0x2, R8 ;  /* 0x000000021c037824 */ /* 0x000fc600078e0208 */
[----:B------:R-:W-:Y:S02]  /*556f0*/  LEA.HI.X.SX32 R27, R8, R0, 0x1, P0 ;  /* 0x00000000081b7211 */ /* 0x000fe400000f0eff */
[----:B------:R-:W-:Y:S02]  /*55700*/  LEA R8, R28, R3, 0x1 ;  /* 0x000000031c087211 */ /* 0x000fe400078e08ff */
[----:B------:R-:W-:Y:S01]  /*55710*/  PRMT R20, R20, 0x7632, R20 ;  /* 0x0000763214147816 */ /* 0x000fe20000000014 */
[----:B--2---:R0:W-:Y:S02]  /*55720*/  STG.E.U16 [R6.64], R4 ;  /* 0x0000000406007986 */ /* 0x0041e4000c101504 */
[----:B0-----:R-:W-:Y:S02]  /*55730*/  LEA R6, P0, R3, R2, 0x1 ;  /* 0x0000000203067211 */ /* 0x001fe400078008ff */
[----:B------:R-:W-:Y:S02]  /*55740*/  PRMT R4, R21, 0x7632, R4 ;  /* 0x0000763215047816 */ /* 0x000fe40000000004 */
[----:B------:R-:W2:Y:S01]  /*55750*/  LDL.LU R21, [R1+0x1ecc] ;  /* 0x001ecc0001157983 */ /* 0x000ea20000300800 */
[----:B------:R-:W-:Y:S01]  /*55760*/  LEA.HI.X.SX32 R7, R3, R0, 0x1, P0 ;  /* 0x0000000003077211 */ /* 0x000fe200000f0eff */
[----:B------:R0:W-:Y:S02]  /*55770*/  STL.64 [R1+0xe8], R26 ;  /* 0x0000e81a01007387 */ /* 0x0001e40000100a00 */
[----:B------:R-:W-:Y:S01]  /*55780*/  IMAD R3, R28, 0x2, R8 ;  /* 0x000000021c037824 */ /* 0x000fe200078e0208 */
[----:B------:R1:W-:Y:S04]  /*55790*/  STG.E.U16 [R14.64], R4 ;  /* 0x000000040e007986 */ /* 0x0003e8000c101504 */
[----:B0-----:R-:W2:Y:S01]  /*557a0*/  LDL.LU.64 R26, [R1+0x180] ;  /* 0x00018000011a7983 */ /* 0x001ea20000300a00 */
[----:B------:R0:W-:Y:S02]  /*557b0*/  STL.64 [R1+0xe0], R6 ;  /* 0x0000e00601007387 */ /* 0x0001e40000100a00 */
[----:B-1----:R-:W2:Y:S01]  /*557c0*/  LDL.LU.64 R14, [R1+0x1b8] ;  /* 0x0001b800010e7983 */ /* 0x002ea20000300a00 */
[----:B0-----:R-:W-:-:S04]  /*557d0*/  LEA R6, P0, R8, R2, 0x1 ;  /* 0x0000000208067211 */ /* 0x001fc800078008ff */
[----:B------:R-:W-:-:S05]  /*557e0*/  LEA.HI.X.SX32 R7, R8, R0, 0x1, P0 ;  /* 0x0000000008077211 */ /* 0x000fca00000f0eff */
[----:B------:R0:W-:Y:S01]  /*557f0*/  STL.64 [R1+0xa8], R6 ;  /* 0x0000a80601007387 */ /* 0x0001e20000100a00 */
[----:B------:R-:W-:-:S03]  /*55800*/  PRMT R4, R25, 0x7632, R4 ;  /* 0x0000763219047816 */ /* 0x000fc60000000004 */
[----:B------:R1:W-:Y:S01]  /*55810*/  STG.E.U16 [R22.64], R20 ;  /* 0x0000001416007986 */ /* 0x0003e2000c101504 */
[----:B------:R-:W2:Y:S01]  /*55820*/  LDL.LU R25, [R1+0x1ec8] ;  /* 0x001ec80001197983 */ /* 0x000ea20000300800 */
[C---:B0-----:R-:W-:Y:S02]  /*55830*/  LEA R6, P0, R3.reuse, R2, 0x1 ;  /* 0x0000000203067211 */ /* 0x041fe400078008ff */
[----:B------:R0:W-:Y:S04]  /*55840*/  STG.E.U16 [R12.64], R4 ;  /* 0x000000040c007986 */ /* 0x0001e8000c101504 */
[----:B-1----:R-:W2:Y:S01]  /*55850*/  LDL.LU.64 R22, [R1+0x190] ;  /* 0x0001900001167983 */ /* 0x002ea20000300a00 */
[----:B------:R-:W-:-:S05]  /*55860*/  LEA.HI.X.SX32 R7, R3, R0, 0x1, P0 ;  /* 0x0000000003077211 */ /* 0x000fca00000f0eff */
[----:B------:R1:W-:Y:S04]  /*55870*/  STL.64 [R1+0x100], R6 ;  /* 0x0001000601007387 */ /* 0x0003e80000100a00 */
[----:B0-----:R-:W2:Y:S01]  /*55880*/  LDL.LU.64 R12, [R1+0x1ec0] ;  /* 0x001ec000010c7983 */ /* 0x001ea20000300a00 */
[----:B------:R-:W-:-:S04]  /*55890*/  LEA R8, R28, R3, 0x1 ;  /* 0x000000031c087211 */ /* 0x000fc800078e08ff */
[----:B-1----:R-:W-:Y:S01]  /*558a0*/  LEA R6, P0, R8, R2, 0x1 ;  /* 0x0000000208067211 */ /* 0x002fe200078008ff */
[----:B------:R-:W-:-:S03]  /*558b0*/  IMAD R3, R28, 0x2, R8 ;  /* 0x000000021c037824 */ /* 0x000fc600078e0208 */
[----:B------:R-:W-:-:S05]  /*558c0*/  LEA.HI.X.SX32 R7, R8, R0, 0x1, P0 ;  /* 0x0000000008077211 */ /* 0x000fca00000f0eff */
[----:B------:R0:W-:Y:S01]  /*558d0*/  STL.64 [R1+0xf8], R6 ;  /* 0x0000f80601007387 */ /* 0x0001e20000100a00 */
[----:B------:R-:W-:Y:S02]  /*558e0*/  LEA R8, R28, R3, 0x1 ;  /* 0x000000031c087211 */ /* 0x000fe400078e08ff */
[----:B0-----:R-:W-:-:S04]  /*558f0*/  LEA R6, P0, R3, R2, 0x1 ;  /* 0x0000000203067211 */ /* 0x001fc800078008ff */
[----:B------:R-:W-:-:S05]  /*55900*/  LEA.HI.X.SX32 R7, R3, R0, 0x1, P0 ;  /* 0x0000000003077211 */ /* 0x000fca00000f0eff */
[----:B------:R0:W-:Y:S01]  /*55910*/  STL.64 [R1+0x110], R6 ;  /* 0x0001100601007387 */ /* 0x0001e20000100a00 */
[----:B------:R-:W-:Y:S01]  /*55920*/  IMAD R3, R28, 0x2, R8 ;  /* 0x000000021c037824 */ /* 0x000fe200078e0208 */
[----:B0-----:R-:W-:-:S04]  /*55930*/  LEA R6, P0, R8, R2, 0x1 ;  /* 0x0000000208067211 */ /* 0x001fc800078008ff */
[----:B------:R-:W-:Y:S01]  /*55940*/  LEA.HI.X.SX32 R7, R8, R0, 0x1, P0 ;  /* 0x0000000008077211 */ /* 0x000fe200000f0eff */
[----:B------:R-:W-:Y:S01]  /*55950*/  LEA R8, R28, R3, 0x1 ;  /* 0x000000031c087211 */ /* 0x000fe200078e08ff */
[----:B------:R-:W-:Y:S02]  /*55960*/  PRMT R16, R16, 0x7632, R16 ;  /* 0x0000763210107816 */ /* 0x000fe40000000010 */
[----:B--2---:R-:W-:-:S05]  /*55970*/  PRMT R4, R12, 0x7632, R4 ;  /* 0x000076320c047816 */ /* 0x004fca0000000004 */
[----:B----4-:R0:W-:Y:S04]  /*55980*/  STG.E.U16 [R18.64], R4 ;  /* 0x0000000412007986 */ /* 0x0101e8000c101504 */
[----:B0-----:R-:W2:Y:S01]  /*55990*/  LDL.LU.64 R18, [R1+0x1eb8] ;  /* 0x001eb80001127983 */ /* 0x001ea20000300a00 */
[----:B------:R-:W-:Y:S02]  /*559a0*/  PRMT R4, R13, 0x7632, R4 ;  /* 0x000076320d047816 */ /* 0x000fe40000000004 */
[----:B------:R-:W4:Y:S02]  /*559b0*/  LDL.LU.64 R12, [R1+0x1b0] ;  /* 0x0001b000010c7983 */ /* 0x000f240000300a00 */
[----:B------:R0:W-:Y:S01]  /*559c0*/  STL.64 [R1+0x108], R6 ;  /* 0x0001080601007387 */ /* 0x0001e20000100a00 */
[----:B------:R1:W-:Y:S01]  /*559d0*/  STG.E.U16 [R26.64], R4 ;  /* 0x000000041a007986 */ /* 0x0003e2000c101504 */
[----:B0-----:R-:W-:-:S03]  /*559e0*/  LEA R6, P0, R3, R2, 0x1 ;  /* 0x0000000203067211 */ /* 0x001fc600078008ff */
[----:B-1----:R-:W2:Y:S01]  /*559f0*/  LDL.LU.64 R26, [R1+0x1c0] ;  /* 0x0001c000011a7983 */ /* 0x002ea20000300a00 */
[----:B------:R-:W-:-:S05]  /*55a00*/  LEA.HI.X.SX32 R7, R3, R0, 0x1, P0 ;  /* 0x0000000003077211 */ /* 0x000fca00000f0eff */
[----:B------:R0:W-:Y:S04]  /*55a10*/  STL.64 [R1+0x120], R6 ;  /* 0x0001200601007387 */ /* 0x0001e80000100a00 */
[----:B------:R1:W-:Y:S01]  /*55a20*/  STG.E.U16 [R14.64], R16 ;  /* 0x000000100e007986 */ /* 0x0003e2000c101504 */
[----:B0-----:R-:W-:-:S04]  /*55a30*/  LEA R6, P0, R8, R2, 0x1 ;  /* 0x0000000208067211 */ /* 0x001fc800078008ff */
[----:B------:R-:W-:-:S05]  /*55a40*/  LEA.HI.X.SX32 R7, R8, R0, 0x1, P0 ;  /* 0x0000000008077211 */ /* 0x000fca00000f0eff */
[----:B------:R0:W-:Y:S01]  /*55a50*/  STL.64 [R1+0x118], R6 ;  /* 0x0001180601007387 */ /* 0x0001e20000100a00 */
[----:B-1----:R-:W3:Y:S02]  /*55a60*/  LDL.LU.64 R14, [R1+0x1e0] ;  /* 0x0001e000010e7983 */ /* 0x002ee40000300a00 */
[----:B------:R-:W-:-:S05]  /*55a70*/  IMAD R3, R28, 0x2, R8 ;  /* 0x000000021c037824 */ /* 0x000fca00078e0208 */
[C---:B0-----:R-:W-:Y:S02]  /*55a80*/  LEA R6, P0, R3.reuse, R2, 0x1 ;  /* 0x0000000203067211 */ /* 0x041fe400078008ff */
[----:B------:R-:W-:Y:S02]  /*55a90*/  LEA R8, R28, R3, 0x1 ;  /* 0x000000031c087211 */ /* 0x000fe400078e08ff */
[----:B------:R-:W-:-:S05]  /*55aa0*/  LEA.HI.X.SX32 R7, R3, R0, 0x1, P0 ;  /* 0x0000000003077211 */ /* 0x000fca00000f0eff */
[----:B------:R0:W-:Y:S01]  /*55ab0*/  STL.64 [R1+0x130], R6 ;  /* 0x0001300601007387 */ /* 0x0001e20000100a00 */
[----:B------:R-:W-:Y:S02]  /*55ac0*/  IMAD R3, R28, 0x2, R8 ;  /* 0x000000021c037824 */ /* 0x000fe400078e0208 */
[----:B------:R-:W3:Y:S01]  /*55ad0*/  LDL R16, [R1+0x44] ;  /* 0x0000440001107983 */ /* 0x000ee20000100800 */
[----:B0-----:R-:W-:-:S04]  /*55ae0*/  LEA R6, P0, R8, R2, 0x1 ;  /* 0x0000000208067211 */ /* 0x001fc800078008ff */
[----:B------:R-:W-:Y:S02]  /*55af0*/  LEA.HI.X.SX32 R7, R8, R0, 0x1, P0 ;  /* 0x0000000008077211 */ /* 0x000fe400000f0eff */
[----:B------:R-:W-:-:S03]  /*55b00*/  PRMT R4, R29, 0x7632, R4 ;  /* 0x000076321d047816 */ /* 0x000fc60000000004 */
[----:B------:R0:W-:Y:S04]  /*55b10*/  STL.64 [R1+0x128], R6 ;  /* 0x0001280601007387 */ /* 0x0001e80000100a00 */
[----:B------:R1:W-:Y:S01]  /*55b20*/  STG.E.U16 [R22.64], R4 ;  /* 0x0000000416007986 */ /* 0x0003e2000c101504 */
[----:B------:R-:W-:Y:S02]  /*55b30*/  LEA R8, R28, R3, 0x1 ;  /* 0x000000031c087211 */ /* 0x000fe400078e08ff */
[C---:B0-----:R-:W-:Y:S01]  /*55b40*/  LEA R6, P0, R3.reuse, R2, 0x1 ;  /* 0x0000000203067211 */ /* 0x041fe200078008ff */
[----:B-1----:R-:W3:Y:S01]  /*55b50*/  LDL.LU.64 R22, [R1+0x1d8] ;  /* 0x0001d80001167983 */ /* 0x002ee20000300a00 */
[----:B------:R-:W-:Y:S01]  /*55b60*/  PRMT R4, R10, 0x7632, R4 ;  /* 0x000076320a047816 */ /* 0x000fe20000000004 */
[----:B------:R-:W3:Y:S01]  /*55b70*/  LDL R29, [R1+0x54] ;  /* 0x00005400011d7983 */ /* 0x000ee20000100800 */
[----:B------:R-:W-:Y:S01]  /*55b80*/  LEA.HI.X.SX32 R7, R3, R0, 0x1, P0 ;  /* 0x0000000003077211 */ /* 0x000fe200000f0eff */
[----:B------:R-:W3:Y:S04]  /*55b90*/  LDL.LU R10, [R1+0x64] ;  /* 0x00006400010a7983 */ /* 0x000ee80000300800 */
[----:B------:R0:W-:Y:S01]  /*55ba0*/  STL.64 [R1+0x140], R6 ;  /* 0x0001400601007387 */ /* 0x0001e20000100a00 */
[----:B------:R-:W-:Y:S01]  /*55bb0*/  IMAD R3, R28, 0x2, R8 ;  /* 0x000000021c037824 */ /* 0x000fe200078e0208 */
[----:B0-----:R-:W-:-:S04]  /*55bc0*/  LEA R6, P0, R8, R2, 0x1 ;  /* 0x0000000208067211 */ /* 0x001fc800078008ff */
[----:B------:R-:W-:Y:S01]  /*55bd0*/  LEA.HI.X.SX32 R7, R8, R0, 0x1, P0 ;  /* 0x0000000008077211 */ /* 0x000fe200000f0eff */
[----:B------:R-:W-:Y:S01]  /*55be0*/  LEA R8, R28, R3, 0x1 ;  /* 0x000000031c087211 */ /* 0x000fe200078e08ff */
[----:B----4-:R0:W-:Y:S04]  /*55bf0*/  STG.E.U16 [R12.64], R4 ;  /* 0x000000040c007986 */ /* 0x0101e8000c101504 */
[----:B0-----:R-:W4:Y:S01]  /*55c00*/  LDL.LU.64 R12, [R1+0x1c8] ;  /* 0x0001c800010c7983 */ /* 0x001f220000300a00 */
[----:B------:R0:W-:Y:S01]  /*55c10*/  STL.64 [R1+0x138], R6 ;  /* 0x0001380601007387 */ /* 0x0001e20000100a00 */
[----:B------:R-:W-:-:S05]  /*55c20*/  PRMT R4, R11, 0x7632, R4 ;  /* 0x000076320b047816 */ /* 0x000fca0000000004 */
[----:B--2---:R1:W-:Y:S01]  /*55c30*/  STG.E.U16 [R26.64], R4 ;  /* 0x000000041a007986 */ /* 0x0043e2000c101504 */
[----:B0-----:R-:W-:-:S04]  /*55c40*/  LEA R6, P0, R3, R2, 0x1 ;  /* 0x0000000203067211 */ /* 0x001fc800078008ff */
[----:B------:R-:W-:Y:S01]  /*55c50*/  LEA.HI.X.SX32 R7, R3, R0, 0x1, P0 ;  /* 0x0000000003077211 */ /* 0x000fe200000f0eff */
[----:B-1----:R-:W2:Y:S01]  /*55c60*/  LDL.LU.64 R26, [R1+0x1d0] ;  /* 0x0001d000011a7983 */ /* 0x002ea20000300a00 */
[----:B------:R-:W2:Y:S03]  /*55c70*/  LDL.LU R11, [R1+0x84] ;  /* 0x00008400010b7983 */ /* 0x000ea60000300800 */
[----:B------:R0:W-:Y:S01]  /*55c80*/  STL.64 [R1+0x158], R6 ;  /* 0x0001580601007387 */ /* 0x0001e20000100a00 */
[----:B---3--:R-:W-:Y:S01]  /*55c90*/  PRMT R9, R4, 0x7632, R9 ;  /* 0x0000763204097816 */ /* 0x008fe20000000009 */
[----:B------:R-:W3:Y:S01]  /*55ca0*/  LDL.LU R24, [R1+0x94] ;  /* 0x0000940001187983 */ /* 0x000ee20000300800 */
[----:B------:R-:W-:Y:S01]  /*55cb0*/  IMAD R3, R28, 0x2, R8 ;  /* 0x000000021c037824 */ /* 0x000fe200078e0208 */
[----:B0-----:R-:W-:-:S04]  /*55cc0*/  LEA R6, P0, R8, R2, 0x1 ;  /* 0x0000000208067211 */ /* 0x001fc800078008ff */
[----:B------:R-:W-:Y:S01]  /*55cd0*/  LEA.HI.X.SX32 R7, R8, R0, 0x1, P0 ;  /* 0x0000000008077211 */ /* 0x000fe200000f0eff */
[----:B------:R0:W-:Y:S04]  /*55ce0*/  STG.E.U16 [R14.64], R9 ;  /* 0x000000090e007986 */ /* 0x0001e8000c101504 */
[----:B------:R1:W-:Y:S04]  /*55cf0*/  STL.64 [R1+0x150], R6 ;  /* 0x0001500601007387 */ /* 0x0003e80000100a00 */
[----:B0-----:R-:W2:Y:S01]  /*55d00*/  LDL.LU.64 R8, [R1+0x1e8] ;  /* 0x0001e80001087983 */ /* 0x001ea20000300a00 */
[----:B------:R-:W-:Y:S01]  /*55d10*/  LEA R4, R28, R3, 0x1 ;  /* 0x000000031c047211 */ /* 0x000fe200078e08ff */
[----:B------:R-:W3:Y:S02]  /*55d20*/  LDL.LU.64 R14, [R1+0x258] ;  /* 0x00025800010e7983 */ /* 0x000ee40000300a00 */
[----:B------:R-:W3:Y:S01]  /*55d30*/  LDL.LU R20, [R1+0x34] ;  /* 0x0000340001147983 */ /* 0x000ee20000300800 */
[----:B-1----:R-:W-:-:S04]  /*55d40*/  LEA R6, P0, R3, R2, 0x1 ;  /* 0x0000000203067211 */ /* 0x002fc800078008ff */
[----:B------:R-:W-:-:S05]  /*55d50*/  LEA.HI.X.SX32 R7, R3, R0, 0x1, P0 ;  /* 0x0000000003077211 */ /* 0x000fca00000f0eff */
[----:B------:R0:W-:Y:S01]  /*55d60*/  STL.64 [R1+0x178], R6 ;  /* 0x0001780601007387 */ /* 0x0001e20000100a00 */
[----:B------:R-:W-:Y:S01]  /*55d70*/  IMAD R3, R28, 0x2, R4 ;  /* 0x000000021c037824 */ /* 0x000fe200078e0204 */
[----:B0-----:R-:W-:-:S04]  /*55d80*/  LEA R6, P0, R4, R2, 0x1 ;  /* 0x0000000204067211 */ /* 0x001fc800078008ff */
[----:B------:R-:W-:Y:S01]  /*55d90*/  LEA.HI.X.SX32 R7, R4, R0, 0x1, P0 ;  /* 0x0000000004077211 */ /* 0x000fe200000f0eff */
[----:B------:R-:W-:-:S04]  /*55da0*/  LEA R4, R28, R3, 0x1 ;  /* 0x000000031c047211 */ /* 0x000fc800078e08ff */
[----:B------:R0:W-:Y:S02]  /*55db0*/  STL.64 [R1+0x170], R6 ;  /* 0x0001700601007387 */ /* 0x0001e40000100a00 */
[----:B0-----:R-:W-:-:S04]  /*55dc0*/  LEA R6, P0, R3, R2, 0x1 ;  /* 0x0000000203067211 */ /* 0x001fc800078008ff */
[----:B------:R-:W-:Y:S01]  /*55dd0*/  LEA.HI.X.SX32 R7, R3, R0, 0x1, P0 ;  /* 0x0000000003077211 */ /* 0x000fe200000f0eff */
[----:B------:R-:W-:-:S04]  /*55de0*/  IMAD R3, R28, 0x2, R4 ;  /* 0x000000021c037824 */ /* 0x000fc800078e0204 */
[----:B------:R0:W-:Y:S04]  /*55df0*/  STL.64 [R1+0x1f0], R6 ;  /* 0x0001f00601007387 */ /* 0x0001e80000100a00 */
[----:B0-----:R-:W3:Y:S04]  /*55e00*/  LDL.LU R6, [R1+0xd4] ;  /* 0x0000d40001067983 */ /* 0x001ee80000300800 */
[----:B--2---:R0:W-:Y:S01]  /*55e10*/  STG.E.U16 [R8.64], R16 ;  /* 0x0000001008007986 */ /* 0x0041e2000c101504 */
[----:B------:R-:W-:Y:S02]  /*55e20*/  STG.E.U16 [R22.64], R29 ;  /* 0x0000001d16007986 */ /* 0x000fe4000c101504 */
[----:B----4-:R1:W-:Y:S01]  /*55e30*/  STG.E.U16 [R12.64], R10 ;  /* 0x0000000a0c007986 */ /* 0x0103e2000c101504 */
[C---:B0-----:R-:W-:Y:S01]  /*55e40*/  LEA R8, P0, R4.reuse, R2, 0x1 ;  /* 0x0000000204087211 */ /* 0x041fe200078008ff */
[----:B-1----:R-:W2:Y:S01]  /*55e50*/  LDL.LU.64 R12, [R1+0x218] ;  /* 0x00021800010c7983 */ /* 0x002ea20000300a00 */
[----:B------:R-:W4:Y:S02]  /*55e60*/  LDL.LU R7, [R1+0xb4] ;  /* 0x0000b40001077983 */ /* 0x000f240000300800 */
[----:B------:R-:W-:-:S05]  /*55e70*/  LEA.HI.X.SX32 R9, R4, R0, 0x1, P0 ;  /* 0x0000000004097211 */ /* 0x000fca00000f0eff */
[----:B------:R0:W-:Y:S01]  /*55e80*/  STL.64 [R1+0x1e8], R8 ;  /* 0x0001e80801007387 */ /* 0x0001e20000100a00 */
[----:B------:R-:W-:Y:S01]  /*55e90*/  LEA R4, R28, R3, 0x1 ;  /* 0x000000031c047211 */ /* 0x000fe200078e08ff */
[----:B------:R-:W2:Y:S02]  /*55ea0*/  LDL.LU R16, [R1+0x24] ;  /* 0x0000240001107983 */ /* 0x000ea40000300800 */
[----:B------:R-:W2:Y:S01]  /*55eb0*/  LDL.LU.64 R22, [R1+0x228] ;  /* 0x0002280001167983 */ /* 0x000ea20000300a00 */
[----:B0-----:R-:W-:-:S04]  /*55ec0*/  LEA R8, P0, R3, R2, 0x1 ;  /* 0x0000000203087211 */ /* 0x001fc800078008ff */
[----:B------:R-:W-:-:S05]  /*55ed0*/  LEA.HI.X.SX32 R9, R3, R0, 0x1, P0 ;  /* 0x0000000003097211 */ /* 0x000fca00000f0eff */
[----:B------:R0:W-:Y:S04]  /*55ee0*/  STL.64 [R1+0x1e0], R8 ;  /* 0x0001e00801007387 */ /* 0x0001e80000100a00 */
[----:B------:R-:W-:Y:S01]  /*55ef0*/  STG.E.U16 [R26.64], R25 ;  /* 0x000000191a007986 */ /* 0x000fe2000c101504 */
[----:B------:R-:W-:Y:S02]  /*55f00*/  STG.E.U16 [R18.64], R11 ;  /* 0x0000000b12007986 */ /* 0x000fe4000c101504 */
[----:B------:R1:W-:Y:S01]  /*55f10*/  STL.64 [R1+0x1ea0], R10 ;  /* 0x001ea00a01007387 */ /* 0x0003e20000100a00 */
[C---:B0-----:R-:W-:Y:S01]  /*55f20*/  LEA R8, P0, R4.reuse, R2, 0x1 ;  /* 0x0000000204087211 */ /* 0x041fe200078008ff */
[----:B-1----:R-:W4:Y:S03]  /*55f30*/  LDL.LU.64 R10, [R1+0x250] ;  /* 0x00025000010a7983 */ /* 0x002f260000300a00 */
[----:B------:R-:W-:Y:S01]  /*55f40*/  LEA.HI.X.SX32 R9, R4, R0, 0x1, P0 ;  /* 0x0000000004097211 */ /* 0x000fe200000f0eff */
[----:B------:R-:W2:Y:S04]  /*55f50*/  LDL.LU R19, [R1+0xc4] ;  /* 0x0000c40001137983 */ /* 0x000ea80000300800 */
[----:B------:R0:W-:Y:S01]  /*55f60*/  STL.64 [R1+0x1d8], R8 ;  /* 0x0001d80801007387 */ /* 0x0001e20000100a00 */
[----:B------:R-:W2:Y:S03]  /*55f70*/  LDL.LU.64 R26, [R1+0x248] ;  /* 0x00024800011a7983 */ /* 0x000ea60000300a00 */
[----:B---3--:R-:W-:Y:S01]  /*55f80*/  STG.E.U16 [R14.64], R24 ;  /* 0x000000180e007986 */ /* 0x008fe2000c101504 */
[----:B------:R-:W-:-:S05]  /*55f90*/  IMAD R3, R28, 0x2, R4 ;  /* 0x000000021c037824 */ /* 0x000fca00078e0204 */
[C---:B0-----:R-:W-:Y:S01]  /*55fa0*/  LEA R8, P0, R3.reuse, R2, 0x1 ;  /* 0x0000000203087211 */ /* 0x041fe200078008ff */
[----:B--2---:R0:W-:Y:S04]  /*55fb0*/  STL.64 [R1+0x1eb0], R26 ;  /* 0x001eb01a01007387 */ /* 0x0041e80000100a00 */
[----:B0-----:R-:W2:Y:S01]  /*55fc0*/  LDL.LU.64 R26, [R1+0x270] ;  /* 0x00027000011a7983 */ /* 0x001ea20000300a00 */
[----:B------:R0:W-:Y:S03]  /*55fd0*/  STL.64 [R1+0x1ea8], R24 ;  /* 0x001ea81801007387 */ /* 0x0001e60000100a00 */
[----:B0-----:R-:W3:Y:S01]  /*55fe0*/  LDL.LU.64 R24, [R1+0x230] ;  /* 0x0002300001187983 */ /* 0x001ee20000300a00 */
[----:B------:R-:W-:-:S02]  /*55ff0*/  LEA.HI.X.SX32 R9, R3, R0, 0x1, P0 ;  /* 0x0000000003097211 */ /* 0x000fc400000f0eff */
[C---:B------:R-:W-:Y:S01]  /*56000*/  LEA R4, R28.reuse, R3, 0x1 ;  /* 0x000000031c047211 */ /* 0x040fe200078e08ff */
[----:B------:R-:W2:Y:S01]  /*56010*/  LDL.LU.64 R14, [R1+0x220] ;  /* 0x00022000010e7983 */ /* 0x000ea20000300a00 */
[----:B------:R-:W2:Y:S01]  /*56020*/  LDL.LU R29, [R1+0x74] ;  /* 0x00007400011d7983 */ /* 0x000ea20000300800 */
[----:B------:R0:W-:Y:S02]  /*56030*/  STL.64 [R1+0x1d0], R8 ;  /* 0x0001d00801007387 */ /* 0x0001e40000100a00 */
[----:B------:R-:W-:Y:S01]  /*56040*/  IMAD R3, R28, 0x2, R4 ;  /* 0x000000021c037824 */ /* 0x000fe200078e0204 */
[----:B0-----:R-:W-:-:S04]  /*56050*/  LEA R8, P0, R4, R2, 0x1 ;  /* 0x0000000204087211 */ /* 0x001fc800078008ff */
[----:B------:R-:W-:Y:S01]  /*56060*/  LEA.HI.X.SX32 R9, R4, R0, 0x1, P0 ;  /* 0x0000000004097211 */ /* 0x000fe200000f0eff */
[----:B------:R-:W-:Y:S01]  /*56070*/  LEA R4, R28, R3, 0x1 ;  /* 0x000000031c047211 */ /* 0x000fe200078e08ff */
[----:B---3--:R0:W-:Y:S01]  /*56080*/  STG.E.U16 [R24.64], R20 ;  /* 0x0000001418007986 */ /* 0x0081e2000c101504 */
[----:B------:R1:W-:Y:S03]  /*56090*/  STG.E.U16 [R12.64], R21 ;  /* 0x000000150c007986 */ /* 0x0003e6000c101504 */
[----:B0-----:R-:W3:Y:S01]  /*560a0*/  LDL.LU.64 R24, [R1+0x240] ;  /* 0x0002400001187983 */ /* 0x001ee20000300a00 */
[----:B------:R-:W3:Y:S02]  /*560b0*/  LDL.LU R18, [R1+0x14] ;  /* 0x0000140001127983 */ /* 0x000ee40000300800 */
[----:B------:R0:W-:Y:S02]  /*560c0*/  STL.64 [R1+0x1c8], R8 ;  /* 0x0001c80801007387 */ /* 0x0001e40000100a00 */
[----:B-1----:R-:W3:Y:S01]  /*560d0*/  LDL.LU.64 R12, [R1+0x268] ;  /* 0x00026800010c7983 */ /* 0x002ee20000300a00 */
[----:B0-----:R-:W-:-:S04]  /*560e0*/  LEA R8, P0, R3, R2, 0x1 ;  /* 0x0000000203087211 */ /* 0x001fc800078008ff */
[----:B------:R-:W-:-:S05]  /*560f0*/  LEA.HI.X.SX32 R9, R3, R0, 0x1, P0 ;  /* 0x0000000003097211 */ /* 0x000fca00000f0eff */
[----:B------:R0:W-:Y:S01]  /*56100*/  STL.64 [R1+0x1c0], R8 ;  /* 0x0001c00801007387 */ /* 0x0001e20000100a00 */
[----:B------:R-:W-:-:S03]  /*56110*/  IMAD R3, R28, 0x2, R4 ;  /* 0x000000021c037824 */ /* 0x000fc600078e0204 */
[----:B------:R1:W-:Y:S01]  /*56120*/  STG.E.U16 [R22.64], R6 ;  /* 0x0000000616007986 */ /* 0x0003e2000c101504 */
[----:B0-----:R-:W-:-:S03]  /*56130*/  LEA R8, P0, R4, R2, 0x1 ;  /* 0x0000000204087211 */ /* 0x001fc600078008ff */
[----:B-1----:R-:W3:Y:S01]  /*56140*/  LDL.LU.64 R22, [R1+0x280] ;  /* 0x0002800001167983 */ /* 0x002ee20000300a00 */
[----:B------:R-:W-:-:S05]  /*56150*/  LEA.HI.X.SX32 R9, R4, R0, 0x1, P0 ;  /* 0x0000000004097211 */ /* 0x000fca00000f0eff */
[----:B------:R0:W-:Y:S04]  /*56160*/  STL.64 [R1+0x1b8], R8 ;  /* 0x0001b80801007387 */ /* 0x0001e80000100a00 */
[----:B----4-:R1:W-:Y:S01]  /*56170*/  STG.E.U16 [R10.64], R7 ;  /* 0x000000070a007986 */ /* 0x0103e2000c101504 */
[----:B--2---:R2:W-:Y:S01]  /*56180*/  STG.E.U16 [R26.64], R16 ;  /* 0x000000101a007986 */ /* 0x0045e2000c101504 */
[C---:B0-----:R-:W-:Y:S02]  /*56190*/  LEA R8, P0, R3.reuse, R2, 0x1 ;  /* 0x0000000203087211 */ /* 0x041fe400078008ff */
[----:B-1----:R-:W4:Y:S02]  /*561a0*/  LDL.LU.64 R10, [R1+0x260] ;  /* 0x00026000010a7983 */ /* 0x002f240000300a00 */
[----:B------:R-:W-:-:S05]  /*561b0*/  LEA.HI.X.SX32 R9, R3, R0, 0x1, P0 ;  /* 0x0000000003097211 */ /* 0x000fca00000f0eff */
[----:B------:R0:W-:Y:S01]  /*561c0*/  STL.64 [R1+0x1b0], R8 ;  /* 0x0001b00801007387 */ /* 0x0001e20000100a00 */
[----:B--2---:R-:W2:Y:S01]  /*561d0*/  LDL.LU.64 R26, [R1+0x1eb0] ;  /* 0x001eb000011a7983 */ /* 0x004ea20000300a00 */
[----:B------:R-:W-:-:S05]  /*561e0*/  LEA R4, R28, R3, 0x1 ;  /* 0x000000031c047211 */ /* 0x000fca00078e08ff */
[----:B------:R-:W-:Y:S01]  /*561f0*/  IMAD R3, R28, 0x2, R4 ;  /* 0x000000021c037824 */ /* 0x000fe200078e0204 */
[----:B0-----:R-:W-:-:S04]  /*56200*/  LEA R8, P0, R4, R2, 0x1 ;  /* 0x0000000204087211 */ /* 0x001fc800078008ff */
[----:B------:R-:W-:-:S05]  /*56210*/  LEA.HI.X.SX32 R9, R4, R0, 0x1, P0 ;  /* 0x0000000004097211 */ /* 0x000fca00000f0eff */
[----:B------:R0:W-:Y:S01]  /*56220*/  STL.64 [R1+0x1a8], R8 ;  /* 0x0001a80801007387 */ /* 0x0001e20000100a00 */
[----:B------:R-:W-:Y:S02]  /*56230*/  LEA R4, R28, R3, 0x1 ;  /* 0x000000031c047211 */ /* 0x000fe400078e08ff */
[----:B0-----:R-:W-:-:S04]  /*56240*/  LEA R8, P0, R3, R2, 0x1 ;  /* 0x0000000203087211 */ /* 0x001fc800078008ff */
[----:B------:R-:W-:Y:S01]  /*56250*/  LEA.HI.X.SX32 R9, R3, R0, 0x1, P0 ;  /* 0x0000000003097211 */ /* 0x000fe200000f0eff */
[----:B------:R-:W-:Y:S01]  /*56260*/  IMAD R3, R28, 0x2, R4 ;  /* 0x000000021c037824 */ /* 0x000fe200078e0204 */
[----:B--2---:R0:W-:Y:S01]  /*56270*/  STG.E.U16 [R26.64], R17 ;  /* 0x000000111a007986 */ /* 0x0041e2000c101504 */
[----:B------:R1:W-:Y:S03]  /*56280*/  STG.E.U16 [R14.64], R19 ;  /* 0x000000130e007986 */ /* 0x0003e6000c101504 */
[----:B0-----:R-:W2:Y:S01]  /*56290*/  LDL.LU.64 R26, [R1+0x278] ;  /* 0x00027800011a7983 */ /* 0x001ea20000300a00 */
[----:B------:R0:W-:Y:S02]  /*562a0*/  STL.64 [R1+0x1a0], R8 ;  /* 0x0001a00801007387 */ /* 0x0001e40000100a00 */
[----:B-1----:R-:W2:Y:S01]  /*562b0*/  LDL.LU.64 R14, [R1+0x298] ;  /* 0x00029800010e7983 */ /* 0x002ea20000300a00 */
[----:B0-----:R-:W-:-:S04]  /*562c0*/  LEA R8, P0, R4, R2, 0x1 ;  /* 0x0000000204087211 */ /* 0x001fc800078008ff */
[----:B------:R-:W-:-:S05]  /*562d0*/  LEA.HI.X.SX32 R9, R4, R0, 0x1, P0 ;  /* 0x0000000004097211 */ /* 0x000fca00000f0eff */
[----:B------:R0:W-:Y:S01]  /*562e0*/  STL.64 [R1+0x198], R8 ;  /* 0x0001980801007387 */ /* 0x0001e20000100a00 */
[----:B------:R-:W-:-:S03]  /*562f0*/  LEA R4, R28, R3, 0x1 ;  /* 0x000000031c047211 */ /* 0x000fc600078e08ff */
[----:B---3--:R1:W-:Y:S01]  /*56300*/  STG.E.U16 [R24.64], R29 ;  /* 0x0000001d18007986 */ /* 0x0083e2000c101504 */
[----:B0-----:R-:W-:-:S03]  /*56310*/  LEA R8, P0, R3, R2, 0x1 ;  /* 0x0000000203087211 */ /* 0x001fc600078008ff */
[----:B-1----:R-:W3:Y:S01]  /*56320*/  LDL.LU.64 R24, [R1+0x1ea8] ;  /* 0x001ea80001187983 */ /* 0x002ee20000300a00 */
[----:B------:R-:W-:-:S05]  /*56330*/  LEA.HI.X.SX32 R9, R3, R0, 0x1, P0 ;  /* 0x0000000003097211 */ /* 0x000fca00000f0eff */
[----:B------:R0:W-:Y:S04]  /*56340*/  STL.64 [R1+0x190], R8 ;  /* 0x0001900801007387 */ /* 0x0001e80000100a00 */
[----:B------:R1:W-:Y:S01]  /*56350*/  STG.E.U16 [R12.64], R18 ;  /* 0x000000120c007986 */ /* 0x0003e2000c101504 */
[----:B0-----:R-:W-:-:S03]  /*56360*/  LEA R8, P0, R4, R2, 0x1 ;  /* 0x0000000204087211 */ /* 0x001fc600078008ff */
[----:B-1----:R-:W2:Y:S01]  /*56370*/  LDL.LU.64 R12, [R1+0x2b0] ;  /* 0x0002b000010c7983 */ /* 0x002ea20000300a00 */
[----:B------:R-:W-:-:S05]  /*56380*/  LEA.HI.X.SX32 R9, R4, R0, 0x1, P0 ;  /* 0x0000000004097211 */ /* 0x000fca00000f0eff */
[----:B------:R0:W-:Y:S04]  /*56390*/  STL.64 [R1+0x188], R8 ;  /* 0x0001880801007387 */ /* 0x0001e80000100a00 */
[----:B0-----:R-:W2:Y:S01]  /*563a0*/  LDL.LU R9, [R1+0x44] ;  /* 0x0000440001097983 */ /* 0x001ea20000300800 */
[----:B------:R-:W-:-:S03]  /*563b0*/  IMAD R3, R28, 0x2, R4 ;  /* 0x000000021c037824 */ /* 0x000fc600078e0204 */
[----:B------:R0:W-:Y:S02]  /*563c0*/  STG.E.U16 [R22.64], R5 ;  /* 0x0000000516007986 */ /* 0x0001e4000c101504 */
[----:B------:R-:W-:Y:S02]  /*563d0*/  LEA R8, P0, R3, R2, 0x1 ;  /* 0x0000000203087211 */ /* 0x000fe400078008ff */
[----:B------:R-:W-:Y:S01]  /*563e0*/  LEA R4, R28, R3, 0x1 ;  /* 0x000000031c047211 */ /* 0x000fe200078e08ff */
[----:B0-----:R-:W3:Y:S01]  /*563f0*/  LDL.LU.64 R22, [R1+0x2c0] ;  /* 0x0002c00001167983 */ /* 0x001ee20000300a00 */
[----:B--2---:R-:W-:Y:S01]  /*56400*/  PRMT R5, R9, 0x7632, R5 ;  /* 0x0000763209057816 */ /* 0x004fe20000000005 */
[----:B------:R-:W-:-:S05]  /*56410*/  LEA.HI.X.SX32 R9, R3, R0, 0x1, P0 ;  /* 0x0000000003097211 */ /* 0x000fca00000f0eff */
[----:B------:R0:W-:Y:S04]  /*56420*/  STL.64 [R1+0x180], R8 ;  /* 0x0001800801007387 */ /* 0x0001e80000100a00 */
[----:B----4-:R1:W-:Y:S01]  /*56430*/  STG.E.U16 [R10.64], R5 ;  /* 0x000000050a007986 */ /* 0x0103e2000c101504 */
[----:B0-----:R-:W-:-:S03]  /*56440*/  LEA R8, P0, R4, R2, 0x1 ;  /* 0x0000000204087211 */ /* 0x001fc600078008ff */
[----:B-1----:R-:W2:Y:S01]  /*56450*/  LDL.LU.64 R10, [R1+0x1ea0] ;  /* 0x001ea000010a7983 */ /* 0x002ea20000300a00 */
[----:B------:R-:W-:-:S05]  /*56460*/  LEA.HI.X.SX32 R9, R4, R0, 0x1, P0 ;  /* 0x0000000004097211 */ /* 0x000fca00000f0eff */
[----:B------:R0:W-:Y:S04]  /*56470*/  STL.64 [R1+0x168], R8 ;  /* 0x0001680801007387 */ /* 0x0001e80000100a00 */
[----:B0-----:R-:W4:Y:S01]  /*56480*/  LDL.LU R9, [R1+0x54] ;  /* 0x0000540001097983 */ /* 0x001f220000300800 */
[----:B------:R-:W-:-:S05]  /*56490*/  IMAD R3, R28, 0x2, R4 ;  /* 0x000000021c037824 */ /* 0x000fca00078e0204 */
[----:B------:R-:W-:Y:S02]  /*564a0*/  LEA R8, P0, R3, R2, 0x1 ;  /* 0x0000000203087211 */ /* 0x000fe400078008ff */
[----:B------:R-:W-:Y:S02]  /*564b0*/  LEA R4, R28, R3, 0x1 ;  /* 0x000000031c047211 */ /* 0x000fe400078e08ff */
[----:B---3--:R-:W-:Y:S02]  /*564c0*/  PRMT R25, R25, 0x7632, R25 ;  /* 0x0000763219197816 */ /* 0x008fe40000000019 */
[----:B----4-:R-:W-:Y:S01]  /*564d0*/  PRMT R5, R9, 0x7632, R5 ;  /* 0x0000763209057816 */ /* 0x010fe20000000005 */
[----:B------:R-:W-:-:S05]  /*564e0*/  LEA.HI.X.SX32 R9, R3, R0, 0x1, P0 ;  /* 0x0000000003097211 */ /* 0x000fca00000f0eff */
[----:B------:R0:W-:Y:S01]  /*564f0*/  STL.64 [R1+0x160], R8 ;  /* 0x0001600801007387 */ /* 0x0001e20000100a00 */
[----:B------:R-:W-:-:S03]  /*56500*/  IMAD R3, R28, 0x2, R4 ;  /* 0x000000021c037824 */ /* 0x000fc600078e0204 */
[----:B------:R1:W-:Y:S01]  /*56510*/  STG.E.U16 [R26.64], R5 ;  /* 0x000000051a007986 */ /* 0x0003e2000c101504 */
[----:B0-----:R-:W-:-:S03]  /*56520*/  LEA R8, P0, R4, R2, 0x1 ;  /* 0x0000000204087211 */ /* 0x001fc600078008ff */
[----:B-1----:R-:W3:Y:S01]  /*56530*/  LDL.LU.64 R26, [R1+0x1e98] ;  /* 0x001e9800011a7983 */ /* 0x002ee20000300a00 */
[----:B------:R-:W-:Y:S02]  /*56540*/  LEA.HI.X.SX32 R9, R4, R0, 0x1, P0 ;  /* 0x0000000004097211 */ /* 0x000fe400000f0eff */
[----:B--2---:R-:W-:Y:S02]  /*56550*/  PRMT R5, R10, 0x7632, R5 ;  /* 0x000076320a057816 */ /* 0x004fe40000000005 */
[----:B------:R-:W2:Y:S01]  /*56560*/  LDL.LU R10, [R1+0x1e90] ;  /* 0x001e9000010a7983 */ /* 0x000ea20000300800 */
[----:B------:R0:W-:Y:S01]  /*56570*/  STL.64 [R1+0x148], R8 ;  /* 0x0001480801007387 */ /* 0x0001e20000100a00 */
[----:B------:R-:W-:Y:S02]  /*56580*/  LEA R4, R28, R3, 0x1 ;  /* 0x000000031c047211 */ /* 0x000fe400078e08ff */
[----:B------:R1:W-:Y:S01]  /*56590*/  STG.E.U16 [R14.64], R5 ;  /* 0x000000050e007986 */ /* 0x0003e2000c101504 */
[----:B0-----:R-:W-:-:S03]  /*565a0*/  LEA R8, P0, R3, R2, 0x1 ;  /* 0x0000000203087211 */ /* 0x001fc600078008ff */
[----:B-1----:R-:W4:Y:S01]  /*565b0*/  LDL.LU.64 R14, [R1+0x1e88] ;  /* 0x001e8800010e7983 */ /* 0x002f220000300a00 */
[----:B------:R-:W-:-:S05]  /*565c0*/  LEA.HI.X.SX32 R9, R3, R0, 0x1, P0 ;  /* 0x0000000003097211 */ /* 0x000fca00000f0eff */
[----:B------:R0:W-:Y:S04]  /*565d0*/  STL.64 [R1+0x60], R8 ;  /* 0x0000600801007387 */ /* 0x0001e80000100a00 */
[----:B------:R1:W-:Y:S01]  /*565e0*/  STG.E.U16 [R12.64], R25 ;  /* 0x000000190c007986 */ /* 0x0003e2000c101504 */
[----:B------:R-:W-:Y:S02]  /*565f0*/  PRMT R5, R11, 0x7632, R5 ;  /* 0x000076320b057816 */ /* 0x000fe40000000005 */
[----:B0-----:R-:W-:-:S04]  /*56600*/  LEA R8, P0, R4, R2, 0x1 ;  /* 0x0000000204087211 */ /* 0x001fc800078008ff */
[----:B------:R-:W-:-:S05]  /*56610*/  LEA.HI.X.SX32 R9, R4, R0, 0x1, P0 ;  /* 0x0000000004097211 */ /* 0x000fca00000f0eff */
[----:B------:R0:W-:Y:S01]  /*56620*/  STL.64 [R1+0x50], R8 ;  /* 0x0000500801007387 */ /* 0x0001e20000100a00 */
[----:B-1----:R-:W2:Y:S02]  /*56630*/  LDL.LU.64 R12, [R1+0x1e80] ;  /* 0x001e8000010c7983 */ /* 0x002ea40000300a00 */
[----:B------:R-:W2:Y:S02]  /*56640*/  LDL.LU R11, [R1+0x1e7c] ;  /* 0x001e7c00010b7983 */ /* 0x000ea40000300800 */
[----:B------:R-:W-:-:S05]  /*56650*/  IMAD R3, R28, 0x2, R4 ;  /* 0x000000021c037824 */ /* 0x000fca00078e0204 */
[C---:B0-----:R-:W-:Y:S02]  /*56660*/  LEA R8, P0, R3.reuse, R2, 0x1 ;  /* 0x0000000203087211 */ /* 0x041fe400078008ff */
[----:B------:R-:W-:Y:S02]  /*56670*/  LEA R4, R28, R3, 0x1 ;  /* 0x000000031c047211 */ /* 0x000fe400078e08ff */
[----:B------:R-:W-:-:S05]  /*56680*/  LEA.HI.X.SX32 R9, R3, R0, 0x1, P0 ;  /* 0x0000000003097211 */ /* 0x000fca00000f0eff */
[----:B------:R0:W-:Y:S01]  /*56690*/  STL.64 [R1+0x40], R8 ;  /* 0x0000400801007387 */ /* 0x0001e20000100a00 */
[----:B------:R-:W-:-:S03]  /*566a0*/  IMAD R3, R28, 0x2, R4 ;  /* 0x000000021c037824 */ /* 0x000fc600078e0204 */
[----:B------:R1:W-:Y:S01]  /*566b0*/  STG.E.U16 [R22.64], R5 ;  /* 0x0000000516007986 */ /* 0x0003e2000c101504 */
[----:B0-----:R-:W-:-:S04]  /*566c0*/  LEA R8, P0, R4, R2, 0x1 ;  /* 0x0000000204087211 */ /* 0x001fc800078008ff */
[----:B------:R-:W-:Y:S01]  /*566d0*/  LEA.HI.X.SX32 R9, R4, R0, 0x1, P0 ;  /* 0x0000000004097211 */ /* 0x000fe200000f0eff */
[----:B-1----:R-:W-:-:S04]  /*566e0*/  LEA R22, P0, R3, R2, 0x1 ;  /* 0x0000000203167211 */ /* 0x002fc800078008ff */
[----:B------:R0:W-:Y:S01]  /*566f0*/  STL.64 [R1+0x8], R8 ;  /* 0x0000080801007387 */ /* 0x0001e20000100a00 */
[----:B------:R-:W-:Y:S02]  /*56700*/  PRMT R5, R24, 0x7632, R5 ;  /* 0x0000763218057816 */ /* 0x000fe40000000005 */
[----:B------:R-:W-:Y:S02]  /*56710*/  LEA.HI.X.SX32 R23, R3, R0, 0x1, P0 ;  /* 0x0000000003177211 */ /* 0x000fe400000f0eff */
[----:B0-----:R-:W-:-:S04]  /*56720*/  LEA R8, R28, R3, 0x1 ;  /* 0x000000031c087211 */ /* 0x001fc800078e08ff */
[----:B------:R-:W-:Y:S01]  /*56730*/  LEA R24, P0, R8, R2, 0x1 ;  /* 0x0000000208187211 */ /* 0x000fe200078008ff */
[----:B------:R-:W-:-:S03]  /*56740*/  IMAD R4, R28, 0x2, R8 ;  /* 0x000000021c047824 */ /* 0x000fc600078e0208 */
[----:B------:R-:W-:Y:S02]  /*56750*/  LEA.HI.X.SX32 R25, R8, R0, 0x1, P0 ;  /* 0x0000000008197211 */ /* 0x000fe400000f0eff */
[----:B------:R-:W-:Y:S01]  /*56760*/  LEA R3, R28, R4, 0x1 ;  /* 0x000000041c037211 */ /* 0x000fe200078e08ff */
[----:B------:R0:W-:Y:S04]  /*56770*/  STL.64 [R1], R22 ;  /* 0x0000001601007387 */ /* 0x0001e80000100a00 */
[----:B0-----:R-:W3:Y:S01]  /*56780*/  LDL.LU.64 R22, [R1+0x2c8] ;  /* 0x0002c80001167983 */ /* 0x001ee20000300a00 */
[----:B------:R0:W-:Y:S03]  /*56790*/  STL.64 [R1+0x1d90], R24 ;  /* 0x001d901801007387 */ /* 0x0001e60000100a00 */
[----:B0-----:R-:W3:Y:S04]  /*567a0*/  LDL.LU.64 R24, [R1+0x2d8] ;  /* 0x0002d80001187983 */ /* 0x001ee80000300a00 */
[----:B--2---:R0:W-:Y:S02]  /*567b0*/  STG.E.U16 [R10.64], R5 ;  /* 0x000000050a007986 */ /* 0x0041e4000c101504 */
[----:B0-----:R-:W-:-:S04]  /*567c0*/  LEA R10, P0, R4, R2, 0x1 ;  /* 0x00000002040a7211 */ /* 0x001fc800078008ff */
[----:B------:R-:W-:Y:S01]  /*567d0*/  LEA.HI.X.SX32 R11, R4, R0, 0x1, P0 ;  /* 0x00000000040b7211 */ /* 0x000fe200000f0eff */
[----:B------:R-:W-:-:S04]  /*567e0*/  LEA R8, P0, R3, R2, 0x1 ;  /* 0x0000000203087211 */ /* 0x000fc800078008ff */
[----:B------:R-:W-:Y:S01]  /*567f0*/  LEA.HI.X.SX32 R9, R3, R0, 0x1, P0 ;  /* 0x0000000003097211 */ /* 0x000fe200000f0eff */
[----:B------:R-:W-:Y:S01]  /*56800*/  STL.64 [R1+0x1d98], R10 ;  /* 0x001d980a01007387 */ /* 0x000fe20000100a00 */
[----:B------:R-:W-:Y:S03]  /*56810*/  STL [R1+0x1db0], R8 ;  /* 0x001db00801007387 */ /* 0x000fe60000100800 */
[----:B------:R-:W-:Y:S01]  /*56820*/  STL [R1+0x1da0], R9 ;  /* 0x001da00901007387 */ /* 0x000fe20000100800 */
[----:B------:R0:W-:Y:S03]  /*56830*/  STL.64 [R1+0x1e08], R8 ;  /* 0x001e080801007387 */ /* 0x0001e60000100a00 */
[----:B0-----:R-:W2:Y:S01]  /*56840*/  LDL.LU.64 R8, [R1+0x2e0] ;  /* 0x0002e00001087983 */ /* 0x001ea20000300a00 */
[----:B------:R-:W-:Y:S01]  /*56850*/  PRMT R5, R20, 0x7632, R5 ;  /* 0x0000763214057816 */ /* 0x000fe20000000005 */
[C---:B------:R-:W-:Y:S01]  /*56860*/  IMAD R4, R28.reuse, 0x2, R3 ;  /* 0x000000021c047824 */ /* 0x040fe200078e0203 */
[----:B------:R-:W-:Y:S01]  /*56870*/  PRMT R21, R21, 0x7632, R21 ;  /* 0x0000763215157816 */ /* 0x000fe20000000015 */
[----:B------:R-:W2:Y:S04]  /*56880*/  LDL.LU.64 R10, [R1+0x300] ;  /* 0x00030000010a7983 */ /* 0x000ea80000300a00 */
[----:B------:R0:W-:Y:S01]  /*56890*/  STG.E.U16 [R12.64], R5 ;  /* 0x000000050c007986 */ /* 0x0001e2000c101504 */
[----:B------:R-:W-:Y:S01]  /*568a0*/  LEA R3, R28, R4, 0x1 ;  /* 0x000000041c037211 */ /* 0x000fe200078e08ff */
[----:B----4-:R1:W-:Y:S01]  /*568b0*/  STG.E.U16 [R14.64], R21 ;  /* 0x000000150e007986 */ /* 0x0103e2000c101504 */
[----:B0-----:R-:W-:-:S02]  /*568c0*/  LEA R12, P0, R4, R2, 0x1 ;  /* 0x00000002040c7211 */ /* 0x001fc400078008ff */
[----:B------:R-:W-:Y:S02]  /*568d0*/  PRMT R5, R6, 0x7632, R5 ;  /* 0x0000763206057816 */ /* 0x000fe40000000005 */
[----:B------:R-:W-:Y:S01]  /*568e0*/  LEA.HI.X.SX32 R13, R4, R0, 0x1, P0 ;  /* 0x00000000040d7211 */ /* 0x000fe200000f0eff */
[C---:B-1----:R-:W-:Y:S02]  /*568f0*/  LEA R14, P0, R3.reuse, R2, 0x1 ;  /* 0x00000002030e7211 */ /* 0x042fe400078008ff */
[----:B------:R-:W-:Y:S02]  /*56900*/  IMAD R4, R28, 0x2, R3 ;  /* 0x000000021c047824 */ /* 0x000fe400078e0203 */
[----:B------:R-:W-:Y:S01]  /*56910*/  STL.64 [R1+0x1d88], R12 ;  /* 0x001d880c01007387 */ /* 0x000fe20000100a00 */
[----:B------:R-:W-:Y:S01]  /*56920*/  STL [R1+0x1de0], R13 ;  /* 0x001de00d01007387 */ /* 0x000fe20000100800 */
[----:B------:R-:W-:Y:S01]  /*56930*/  LEA.HI.X.SX32 R15, R3, R0, 0x1, P0 ;  /* 0x00000000030f7211 */ /* 0x000fe200000f0eff */
[C---:B------:R-:W-:Y:S01]  /*56940*/  LEA R20, P0, R4.reuse, R2, 0x1 ;  /* 0x0000000204147211 */ /* 0x040fe200078008ff */
[----:B---3--:R0:W-:Y:S03]  /*56950*/  STG.E.U16 [R22.64], R5 ;  /* 0x0000000516007986 */ /* 0x0081e6000c101504 */
[----:B------:R-:W-:Y:S01]  /*56960*/  LEA.HI.X.SX32 R21, R4, R0, 0x1, P0 ;  /* 0x0000000004157211 */ /* 0x000fe200000f0eff */
[----:B0-----:R-:W3:Y:S01]  /*56970*/  LDL.LU.64 R22, [R1+0x2f8] ;  /* 0x0002f80001167983 */ /* 0x001ee20000300a00 */
[----:B------:R-:W-:Y:S01]  /*56980*/  PRMT R5, R7, 0x7632, R5 ;  /* 0x0000763207057816 */ /* 0x000fe20000000005 */
[----:B------:R-:W-:Y:S02]  /*56990*/  STL.64 [R1+0x1da8], R14 ;  /* 0x001da80e01007387 */ /* 0x000fe40000100a00 */
[----:B------:R-:W-:Y:S02]  /*569a0*/  STL.64 [R1+0x1db8], R20 ;  /* 0x001db81401007387 */ /* 0x000fe40000100a00 */
[----:B--2---:R0:W-:Y:S04]  /*569b0*/  STG.E.U16 [R8.64], R5 ;  /* 0x0000000508007986 */ /* 0x0041e8000c101504 */
[----:B0-----:R-:W2:Y:S01]  /*569c0*/  LDL.LU.64 R8, [R1+0x318] ;  /* 0x0003180001087983 */ /* 0x001ea20000300a00 */
[----:B------:R-:W-:-:S04]  /*569d0*/  LEA R3, R28, R4, 0x1 ;  /* 0x000000041c037211 */ /* 0x000fc800078e08ff */
[----:B------:R-:W-:Y:S01]  /*569e0*/  LEA R6, P0, R3, R2, 0x1 ;  /* 0x0000000203067211 */ /* 0x000fe200078008ff */
[----:B------:R-:W-:-:S03]  /*569f0*/  IMAD R4, R28, 0x2, R3 ;  /* 0x000000021c047824 */ /* 0x000fc600078e0203 */
[----:B------:R-:W-:Y:S02]  /*56a00*/  LEA.HI.X.SX32 R7, R3, R0, 0x1, P0 ;  /* 0x0000000003077211 */ /* 0x000fe400000f0eff */
[----:B------:R-:W-:-:S03]  /*56a10*/  LEA R3, R28, R4, 0x1 ;  /* 0x000000041c037211 */ /* 0x000fc600078e08ff */
[----:B------:R0:W-:Y:S01]  /*56a20*/  STL.64 [R1+0x20], R6 ;  /* 0x0000200601007387 */ /* 0x0001e20000100a00 */
[----:B------:R-:W-:Y:S02]  /*56a30*/  PRMT R5, R16, 0x7632, R5 ;  /* 0x0000763210057816 */ /* 0x000fe40000000005 */
[----:B0-----:R-:W-:-:S03]  /*56a40*/  LEA R6, P0, R4, R2, 0x1 ;  /* 0x0000000204067211 */ /* 0x001fc600078008ff */
[----:B------:R0:W-:Y:S01]  /*56a50*/  STG.E.U16 [R24.64], R5 ;  /* 0x0000000518007986 */ /* 0x0001e2000c101504 */
[----:B------:R-:W-:Y:S01]  /*56a60*/  LEA.HI.X.SX32 R7, R4, R0, 0x1, P0 ;  /* 0x0000000004077211 */ /* 0x000fe200000f0eff */
[----:B------:R-:W-:Y:S02]  /*56a70*/  LEA R16, P0, R3, R2, 0x1 ;  /* 0x0000000203107211 */ /* 0x000fe400078008ff */
[C---:B------:R-:W-:Y:S01]  /*56a80*/  IMAD R4, R28.reuse, 0x2, R3 ;  /* 0x000000021c047824 */ /* 0x040fe200078e0203 */
[----:B0-----:R-:W4:Y:S01]  /*56a90*/  LDL.LU.64 R24, [R1+0x310] ;  /* 0x0003100001187983 */ /* 0x001f220000300a00 */
[----:B------:R-:W-:Y:S01]  /*56aa0*/  PRMT R5, R17, 0x7632, R5 ;  /* 0x0000763211057816 */ /* 0x000fe20000000005 */
[----:B------:R0:W-:Y:S01]  /*56ab0*/  STL.64 [R1+0x30], R6 ;  /* 0x0000300601007387 */ /* 0x0001e20000100a00 */
[----:B------:R-:W-:Y:S01]  /*56ac0*/  LEA.HI.X.SX32 R17, R3, R0, 0x1, P0 ;  /* 0x0000000003117211 */ /* 0x000fe200000f0eff */
[----:B------:R-:W-:Y:S01]  /*56ad0*/  STL [R1+0x1dc0], R16 ;  /* 0x001dc01001007387 */ /* 0x000fe20000100800 */
[----:B------:R-:W-:-:S03]  /*56ae0*/  LEA R3, R28, R4, 0x1 ;  /* 0x000000041c037211 */ /* 0x000fc600078e08ff */
[----:B------:R1:W-:Y:S04]  /*56af0*/  STG.E.U16 [R10.64], R5 ;  /* 0x000000050a007986 */ /* 0x0003e8000c101504 */
[----:B------:R-:W-:Y:S01]  /*56b00*/  STL [R1+0x1d80], R17 ;  /* 0x001d801101007387 */ /* 0x000fe20000100800 */
[----:B0-----:R-:W-:-:S03]  /*56b10*/  LEA R6, P0, R4, R2, 0x1 ;  /* 0x0000000204067211 */ /* 0x001fc600078008ff */
[----:B------:R-:W-:Y:S01]  /*56b20*/  STL.64 [R1+0x1e10], R16 ;  /* 0x001e101001007387 */ /* 0x000fe20000100a00 */
[----:B-1----:R-:W4:Y:S01]  /*56b30*/  LDL.LU R11, [R1+0x48] ;  /* 0x00004800010b7983 */ /* 0x002f220000300800 */
[----:B------:R-:W-:Y:S02]  /*56b40*/  LEA.HI.X.SX32 R7, R4, R0, 0x1, P0 ;  /* 0x0000000004077211 */ /* 0x000fe400000f0eff */
[----:B------:R-:W-:-:S03]  /*56b50*/  PRMT R5, R19, 0x7632, R5 ;  /* 0x0000763213057816 */ /* 0x000fc60000000005 */
[----:B------:R0:W-:Y:S01]  /*56b60*/  STL.64 [R1+0xb0], R6 ;  /* 0x0000b00601007387 */ /* 0x0001e20000100a00 */
[----:B------:R-:W-:-:S03]  /*56b70*/  IMAD R4, R28, 0x2, R3 ;  /* 0x000000021c047824 */ /* 0x000fc600078e0203 */
[----:B---3--:R1:W-:Y:S01]  /*56b80*/  STG.E.U16 [R22.64], R5 ;  /* 0x0000000516007986 */ /* 0x0083e2000c101504 */
[----:B0-----:R-:W-:-:S03]  /*56b90*/  LEA R6, P0, R3, R2, 0x1 ;  /* 0x0000000203067211 */ /* 0x001fc600078008ff */
[----:B-1----:R-:W3:Y:S01]  /*56ba0*/  LDL.LU.64 R22, [R1+0x308] ;  /* 0x0003080001167983 */ /* 0x002ee20000300a00 */
[----:B------:R-:W3:Y:S01]  /*56bb0*/  LDL.LU R19, [R1+0x58] ;  /* 0x0000580001137983 */ /* 0x000ee20000300800 */
[----:B------:R-:W-:Y:S02]  /*56bc0*/  LEA.HI.X.SX32 R7, R3, R0, 0x1, P0 ;  /* 0x0000000003077211 */ /* 0x000fe400000f0eff */
[----:B------:R-:W-:-:S03]  /*56bd0*/  PRMT R5, R29, 0x7632, R5 ;  /* 0x000076321d057816 */ /* 0x000fc60000000005 */
[----:B------:R0:W-:Y:S01]  /*56be0*/  STL.64 [R1+0xc0], R6 ;  /* 0x0000c00601007387 */ /* 0x0001e20000100a00 */
[----:B------:R-:W3:Y:S02]  /*56bf0*/  LDL.LU R29, [R1+0x1e78] ;  /* 0x001e7800011d7983 */ /* 0x000ee40000300800 */
[----:B------:R-:W3:Y:S02]  /*56c00*/  LDL.LU.64 R14, [R1+0x2f0] ;  /* 0x0002f000010e7983 */ /* 0x000ee40000300a00 */
[----:B------:R-:W3:Y:S01]  /*56c10*/  LDL.LU R21, [R1+0x68] ;  /* 0x0000680001157983 */ /* 0x000ee20000300800 */
[----:B0-----:R-:W-:-:S04]  /*56c20*/  LEA R6, P0, R4, R2, 0x1 ;  /* 0x0000000204067211 */ /* 0x001fc800078008ff */
[----:B------:R-:W-:-:S05]  /*56c30*/  LEA.HI.X.SX32 R7, R4, R0, 0x1, P0 ;  /* 0x0000000004077211 */ /* 0x000fca00000f0eff */
[----:B------:R-:W-:Y:S04]  /*56c40*/  STL.64 [R1+0x70], R6 ;  /* 0x0000700601007387 */ /* 0x000fe80000100a00 */
[----:B--2---:R0:W-:Y:S02]  /*56c50*/  STG.E.U16 [R8.64], R5 ;  /* 0x0000000508007986 */ /* 0x0041e4000c101504 */
[----:B0-----:R-:W-:Y:S02]  /*56c60*/  PRMT R5, R18, 0x7632, R5 ;  /* 0x0000763212057816 */ /* 0x001fe40000000005 */
[----:B------:R-:W2:Y:S01]  /*56c70*/  LDL.LU R18, [R1+0x1e74] ;  /* 0x001e740001127983 */ /* 0x000ea20000300800 */
[----:B------:R-:W2:Y:S01]  /*56c80*/  LDL.LU.64 R8, [R1+0x2e8] ;  /* 0x0002e80001087983 */ /* 0x000ea20000300a00 */
[----:B------:R-:W-:-:S04]  /*56c90*/  LEA R3, R28, R4, 0x1 ;  /* 0x000000041c037211 */ /* 0x000fc800078e08ff */
[----:B------:R-:W-:Y:S01]  /*56ca0*/  LEA R6, P0, R3, R2, 0x1 ;  /* 0x0000000203067211 */ /* 0x000fe200078008ff */
[----:B------:R-:W-:-:S03]  /*56cb0*/  IMAD R4, R28, 0x2, R3 ;  /* 0x000000021c047824 */ /* 0x000fc600078e0203 */
[----:B------:R-:W-:-:S05]  /*56cc0*/  LEA.HI.X.SX32 R7, R3, R0, 0x1, P0 ;  /* 0x0000000003077211 */ /* 0x000fca00000f0eff */
[----:B------:R0:W-:Y:S01]  /*56cd0*/  STL.64 [R1+0xd0], R6 ;  /* 0x0000d00601007387 */ /* 0x0001e20000100a00 */
[----:B------:R-:W-:Y:S01]  /*56ce0*/  LEA R3, R28, R4, 0x1 ;  /* 0x000000041c037211 */ /* 0x000fe200078e08ff */
[----:B------:R-:W2:Y:S01]  /*56cf0*/  LDL.LU R16, [R1+0x88] ;  /* 0x0000880001107983 */ /* 0x000ea20000300800 */
[----:B0-----:R-:W-:-:S04]  /*56d00*/  LEA R6, P0, R4, R2, 0x1 ;  /* 0x0000000204067211 */ /* 0x001fc800078008ff */
[----:B------:R-:W-:-:S05]  /*56d10*/  LEA.HI.X.SX32 R7, R4, R0, 0x1, P0 ;  /* 0x0000000004077211 */ /* 0x000fca00000f0eff */
[----:B------:R0:W-:Y:S01]  /*56d20*/  STL.64 [R1+0x2e0], R6 ;  /* 0x0002e00601007387 */ /* 0x0001e20000100a00 */
[----:B------:R-:W-:-:S03]  /*56d30*/  IMAD R4, R28, 0x2, R3 ;  /* 0x000000021c047824 */ /* 0x000fc600078e0203 */
[----:B----4-:R1:W-:Y:S01]  /*56d40*/  STG.E.U16 [R24.64], R5 ;  /* 0x0000000518007986 */ /* 0x0103e2000c101504 */
[----:B0-----:R-:W-:-:S03]  /*56d50*/  LEA R6, P0, R3, R2, 0x1 ;  /* 0x0000000203067211 */ /* 0x001fc600078008ff */
[----:B-1----:R-:W4:Y:S01]  /*56d60*/  LDL.LU.64 R24, [R1+0x2b8] ;  /* 0x0002b80001187983 */ /* 0x002f220000300a00 */
[----:B------:R-:W4:Y:S01]  /*56d70*/  LDL.LU R17, [R1+0x98] ;  /* 0x0000980001117983 */ /* 0x000f220000300800 */
[----:B------:R-:W-:Y:S02]  /*56d80*/  LEA.HI.X.SX32 R7, R3, R0, 0x1, P0 ;  /* 0x0000000003077211 */ /* 0x000fe400000f0eff */
[----:B------:R-:W-:-:S03]  /*56d90*/  PRMT R5, R5, 0x7632, R5 ;  /* 0x0000763205057816 */ /* 0x000fc60000000005 */
[----:B------:R0:W-:Y:S01]  /*56da0*/  STL.64 [R1+0x300], R6 ;  /* 0x0003000601007387 */ /* 0x0001e20000100a00 */
[----:B------:R-:W-:-:S03]  /*56db0*/  LEA R3, R28, R4, 0x1 ;  /* 0x000000041c037211 */ /* 0x000fc600078e08ff */
[----:B------:R1:W-:Y:S01]  /*56dc0*/  STG.E.U16 [R26.64], R5 ;  /* 0x000000051a007986 */ /* 0x0003e2000c101504 */
[----:B0-----:R-:W-:-:S03]  /*56dd0*/  LEA R6, P0, R4, R2, 0x1 ;  /* 0x0000000204067211 */ /* 0x001fc600078008ff */
[----:B-1----:R-:W4:Y:S01]  /*56de0*/  LDL.LU R26, [R1+0x1e70] ;  /* 0x001e7000011a7983 */ /* 0x002f220000300800 */
[----:B------:R-:W4:Y:S01]  /*56df0*/  LDL.LU R27, [R1+0x38] ;  /* 0x00003800011b7983 */ /* 0x000f220000300800 */
[----:B------:R-:W-:-:S05]  /*56e00*/  LEA.HI.X.SX32 R7, R4, R0, 0x1, P0 ;  /* 0x0000000004077211 */ /* 0x000fca00000f0eff */
[----:B------:R0:W-:Y:S01]  /*56e10*/  STL.64 [R1+0x318], R6 ;  /* 0x0003180601007387 */ /* 0x0001e20000100a00 */
[----:B------:R-:W-:-:S03]  /*56e20*/  IMAD R4, R28, 0x2, R3 ;  /* 0x000000021c047824 */ /* 0x000fc600078e0203 */
[----:B---3--:R1:W-:Y:S01]  /*56e30*/  STG.E.U16 [R22.64], R11 ;  /* 0x0000000b16007986 */ /* 0x0083e2000c101504 */
[----:B0-----:R-:W-:-:S03]  /*56e40*/  LEA R6, P0, R3, R2, 0x1 ;  /* 0x0000000203067211 */ /* 0x001fc600078008ff */
[----:B-1----:R-:W3:Y:S01]  /*56e50*/  LDL.LU.64 R22, [R1+0x1e68] ;  /* 0x001e680001167983 */ /* 0x002ee20000300a00 */
[----:B------:R-:W-:Y:S01]  /*56e60*/  LEA.HI.X.SX32 R7, R3, R0, 0x1, P0 ;  /* 0x0000000003077211 */ /* 0x000fe200000f0eff */
[----:B------:R-:W-:Y:S02]  /*56e70*/  STL [R1+0x1e40], R11 ;  /* 0x001e400b01007387 */ /* 0x000fe40000100800 */
[----:B------:R-:W-:Y:S04]  /*56e80*/  STG.E.U16 [R14.64], R19 ;  /* 0x000000130e007986 */ /* 0x000fe8000c101504 */
[----:B------:R0:W-:Y:S02]  /*56e90*/  STL.64 [R1+0x330], R6 ;  /* 0x0003300601007387 */ /* 0x0001e40000100a00 */
[----:B0-----:R-:W-:-:S04]  /*56ea0*/  LEA R6, P0, R4, R2, 0x1 ;  /* 0x0000000204067211 */ /* 0x001fc800078008ff */
[----:B------:R-:W-:Y:S01]  /*56eb0*/  LEA.HI.X.SX32 R7, R4, R0, 0x1, P0 ;  /* 0x0000000004077211 */ /* 0x000fe200000f0eff */
[----:B--2---:R0:W-:Y:S04]  /*56ec0*/  STL.64 [R1+0x1e58], R18 ;  /* 0x001e581201007387 */ /* 0x0041e80000100a00 */
[----:B------:R-:W-:Y:S04]  /*56ed0*/  STG.E.U16 [R8.64], R21 ;  /* 0x0000001508007986 */ /* 0x000fe8000c101504 */
[----:B0-----:R-:W4:Y:S01]  /*56ee0*/  LDL.LU.64 R18, [R1+0x2d0] ;  /* 0x0002d00001127983 */ /* 0x001f220000300a00 */
[----:B------:R-:W2:Y:S02]  /*56ef0*/  LDL.LU R15, [R1+0xd8] ;  /* 0x0000d800010f7983 */ /* 0x000ea40000300800 */
[----:B------:R-:W-:Y:S02]  /*56f00*/  STL.64 [R1+0x348], R6 ;  /* 0x0003480601007387 */ /* 0x000fe40000100a00 */
[----:B------:R0:W-:Y:S02]  /*56f10*/  STL [R1+0x1e38], R21 ;  /* 0x001e381501007387 */ /* 0x0001e40000100800 */
[----:B0-----:R-:W2:Y:S01]  /*56f20*/  LDL.LU.64 R20, [R1+0x2a8] ;  /* 0x0002a80001147983 */ /* 0x001ea20000300a00 */
[C---:B------:R-:W-:Y:S01]  /*56f30*/  LEA R3, R28.reuse, R4, 0x1 ;  /* 0x000000041c037211 */ /* 0x040fe200078e08ff */
[----:B------:R-:W2:Y:S02]  /*56f40*/  LDL.LU.64 R10, [R1+0x288] ;  /* 0x00028800010a7983 */ /* 0x000ea40000300a00 */
[----:B------:R-:W3:Y:S01]  /*56f50*/  LDL.LU R8, [R1+0xb8] ;  /* 0x0000b80001087983 */ /* 0x000ee20000300800 */
[----:B------:R-:W-:Y:S01]  /*56f60*/  LEA R6, P0, R3, R2, 0x1 ;  /* 0x0000000203067211 */ /* 0x000fe200078008ff */
[----:B------:R-:W-:-:S03]  /*56f70*/  IMAD R4, R28, 0x2, R3 ;  /* 0x000000021c047824 */ /* 0x000fc600078e0203 */
[----:B------:R-:W-:-:S05]  /*56f80*/  LEA.HI.X.SX32 R7, R3, R0, 0x1, P0 ;  /* 0x0000000003077211 */ /* 0x000fca00000f0eff */
[----:B------:R0:W-:Y:S01]  /*56f90*/  STL.64 [R1+0x398], R6 ;  /* 0x0003980601007387 */ /* 0x0001e20000100a00 */
[----:B------:R-:W-:Y:S01]  /*56fa0*/  LEA R3, R28, R4, 0x1 ;  /* 0x000000041c037211 */ /* 0x000fe200078e08ff */
[----:B------:R-:W3:Y:S01]  /*56fb0*/  LDL.LU R9, [R1+0x28] ;  /* 0x0000280001097983 */ /* 0x000ee20000300800 */
[----:B0-----:R-:W-:-:S04]  /*56fc0*/  LEA R6, P0, R4, R2, 0x1 ;  /* 0x0000000204067211 */ /* 0x001fc800078008ff */
[----:B------:R-:W-:-:S05]  /*56fd0*/  LEA.HI.X.SX32 R7, R4, R0, 0x1, P0 ;  /* 0x0000000004077211 */ /* 0x000fca00000f0eff */
[----:B------:R0:W-:Y:S01]  /*56fe0*/  STL.64 [R1+0x390], R6 ;  /* 0x0003900601007387 */ /* 0x0001e20000100a00 */
[----:B------:R-:W-:Y:S01]  /*56ff0*/  IMAD R4, R28, 0x2, R3 ;  /* 0x000000021c047824 */ /* 0x000fe200078e0203 */
[----:B0-----:R-:W-:-:S04]  /*57000*/  LEA R6, P0, R3, R2, 0x1 ;  /* 0x0000000203067211 */ /* 0x001fc800078008ff */
[----:B------:R-:W-:Y:S01]  /*57010*/  LEA.HI.X.SX32 R7, R3, R0, 0x1, P0 ;  /* 0x0000000003077211 */ /* 0x000fe200000f0eff */
[----:B----4-:R0:W-:Y:S01]  /*57020*/  STG.E.U16 [R18.64], R26 ;  /* 0x0000001a12007986 */ /* 0x0101e2000c101504 */
[----:B------:R1:W-:Y:S03]  /*57030*/  STG.E.U16 [R24.64], R16 ;  /* 0x0000001018007986 */ /* 0x0003e6000c101504 */
[----:B0-----:R-:W4:Y:S01]  /*57040*/  LDL.LU.64 R18, [R1+0x208] ;  /* 0x0002080001127983 */ /* 0x001f220000300a00 */
[----:B-1----:R-:W4:Y:S02]  /*57050*/  LDL.LU R24, [R1+0xc8] ;  /* 0x0000c80001187983 */ /* 0x002f240000300800 */
[----:B------:R0:W-:Y:S01]  /*57060*/  STL.64 [R1+0x388], R6 ;  /* 0x0003880601007387 */ /* 0x0001e20000100a00 */
[----:B--2---:R-:W-:Y:S01]  /*57070*/  STG.E.U16 [R20.64], R17 ;  /* 0x0000001114007986 */ /* 0x004fe2000c101504 */
[----:B------:R1:W-:Y:S02]  /*57080*/  STL.64 [R1+0x1e30], R16 ;  /* 0x001e301001007387 */ /* 0x0003e40000100a00 */
[----:B---3--:R2:W-:Y:S01]  /*57090*/  STG.E.U16 [R22.64], R27 ;  /* 0x0000001b16007986 */ /* 0x0085e2000c101504 */
[C---:B0-----:R-:W-:Y:S01]  /*570a0*/  LEA R6, P0, R4.reuse, R2, 0x1 ;  /* 0x0000000204067211 */ /* 0x041fe200078008ff */
[----:B-1----:R-:W3:Y:S01]  /*570b0*/  LDL.LU.64 R16, [R1+0x290] ;  /* 0x0002900001107983 */ /* 0x002ee20000300a00 */
[----:B------:R-:W3:Y:S02]  /*570c0*/  LDL.LU.64 R20, [R1+0x200] ;  /* 0x0002000001147983 */ /* 0x000ee40000300a00 */
[----:B------:R-:W-:Y:S01]  /*570d0*/  LEA.HI.X.SX32 R7, R4, R0, 0x1, P0 ;  /* 0x0000000004077211 */ /* 0x000fe200000f0eff */
[----:B------:R-:W3:Y:S04]  /*570e0*/  LDL.LU R12, [R1+0x78] ;  /* 0x00007800010c7983 */ /* 0x000ee80000300800 */
[----:B------:R0:W-:Y:S01]  /*570f0*/  STL.64 [R1+0x380], R6 ;  /* 0x0003800601007387 */ /* 0x0001e20000100a00 */
[----:B--2---:R-:W3:Y:S01]  /*57100*/  LDL.LU.64 R22, [R1+0x1e60] ;  /* 0x001e600001167983 */ /* 0x004ee20000300a00 */
[----:B------:R-:W-:Y:S01]  /*57110*/  LEA R3, R28, R4, 0x1 ;  /* 0x000000041c037211 */ /* 0x000fe200078e08ff */
[----:B------:R-:W2:Y:S03]  /*57120*/  LDL.LU R25, [R1+0x18] ;  /* 0x0000180001197983 */ /* 0x000ea60000300800 */
[----:B0-----:R-:W-:-:S04]  /*57130*/  LEA R6, P0, R3, R2, 0x1 ;  /* 0x0000000203067211 */ /* 0x001fc800078008ff */
[----:B------:R-:W-:-:S05]  /*57140*/  LEA.HI.X.SX32 R7, R3, R0, 0x1, P0 ;  /* 0x0000000003077211 */ /* 0x000fca00000f0eff */
[----:B------:R-:W-:Y:S01]  /*57150*/  STL.64 [R1+0x378], R6 ;  /* 0x0003780601007387 */ /* 0x000fe20000100a00 */
[----:B------:R-:W-:-:S03]  /*57160*/  LEA R4, R28, R3, 0x1 ;  /* 0x000000031c047211 */ /* 0x000fc600078e08ff */
[----:B---3--:R-:W-:Y:S04]  /*57170*/  STG.E.U16 [R16.64], R22 ;  /* 0x0000001610007986 */ /* 0x008fe8000c101504 */
[----:B------:R0:W-:Y:S04]  /*57180*/  STL.64 [R1+0x1e28], R22 ;  /* 0x001e281601007387 */ /* 0x0001e80000100a00 */
[----:B0-----:R-:W3:Y:S01]  /*57190*/  LDL.LU.64 R22, [R1+0x210] ;  /* 0x0002100001167983 */ /* 0x001ee20000300a00 */
[----:B------:R-:W-:Y:S01]  /*571a0*/  LEA R6, P0, R4, R2, 0x1 ;  /* 0x0000000204067211 */ /* 0x000fe200078008ff */
[----:B------:R-:W-:-:S02]  /*571b0*/  IMAD R3, R28, 0x2, R4 ;  /* 0x000000021c037824 */ /* 0x000fc400078e0204 */
[----:B------:R-:W2:Y:S01]  /*571c0*/  LDL.LU.64 R16, [R1+0xe8] ;  /* 0x0000e80001107983 */ /* 0x000ea20000300a00 */
[----:B------:R-:W-:-:S05]  /*571d0*/  LEA.HI.X.SX32 R7, R4, R0, 0x1, P0 ;  /* 0x0000000004077211 */ /* 0x000fca00000f0eff */
[----:B------:R0:W-:Y:S01]  /*571e0*/  STL.64 [R1+0x370], R6 ;  /* 0x0003700601007387 */ /* 0x0001e20000100a00 */
[----:B------:R-:W-:-:S03]  /*571f0*/  LEA R4, R28, R3, 0x1 ;  /* 0x000000031c047211 */ /* 0x000fc600078e08ff */
[----:B------:R-:W-:Y:S01]  /*57200*/  STG.E.U16 [R10.64], R15 ;  /* 0x0000000f0a007986 */ /* 0x000fe2000c101504 */
[----:B------:R1:W-:Y:S01]  /*57210*/  STL [R1+0x1e20], R15 ;  /* 0x001e200f01007387 */ /* 0x0003e20000100800 */
[C---:B0-----:R-:W-:Y:S02]  /*57220*/  LEA R6, P0, R3.reuse, R2, 0x1 ;  /* 0x0000000203067211 */ /* 0x041fe400078008ff */
[----:B-1----:R-:W2:Y:S01]  /*57230*/  LDL.LU.64 R14, [R1+0x1f8] ;  /* 0x0001f800010e7983 */ /* 0x002ea20000300a00 */
[----:B------:R-:W2:Y:S01]  /*57240*/  LDL.LU.64 R10, [R1+0xe0] ;  /* 0x0000e000010a7983 */ /* 0x000ea20000300a00 */
[----:B------:R-:W-:-:S05]  /*57250*/  LEA.HI.X.SX32 R7, R3, R0, 0x1, P0 ;  /* 0x0000000003077211 */ /* 0x000fca00000f0eff */
[----:B------:R0:W-:Y:S01]  /*57260*/  STL.64 [R1+0x368], R6 ;  /* 0x0003680601007387 */ /* 0x0001e20000100a00 */
[----:B------:R-:W-:Y:S02]  /*57270*/  LEA R3, R28, R4, 0x1 ;  /* 0x000000041c037211 */ /* 0x000fe400078e08ff */
[----:B0-----:R-:W-:-:S04]  /*57280*/  LEA R6, P0, R4, R2, 0x1 ;  /* 0x0000000204067211 */ /* 0x001fc800078008ff */
[----:B------:R-:W-:Y:S01]  /*57290*/  LEA.HI.X.SX32 R7, R4, R0, 0x1, P0 ;  /* 0x0000000004077211 */ /* 0x000fe200000f0eff */
[----:B---3--:R0:W-:Y:S01]  /*572a0*/  STG.E.U16 [R22.64], R8 ;  /* 0x0000000816007986 */ /* 0x0081e2000c101504 */
[----:B----4-:R1:W-:Y:S03]  /*572b0*/  STG.E.U16 [R18.64], R9 ;  /* 0x0000000912007986 */ /* 0x0103e6000c101504 */
[----:B0-----:R-:W3:Y:S01]  /*572c0*/  LDL.LU.64 R22, [R1+0xa8] ;  /* 0x0000a80001167983 */ /* 0x001ee20000300a00 */
[----:B------:R0:W-:Y:S02]  /*572d0*/  STL.64 [R1+0x360], R6 ;  /* 0x0003600601007387 */ /* 0x0001e40000100a00 */
[----:B-1----:R-:W4:Y:S02]  /*572e0*/  LDL.LU.64 R18, [R1+0x1e58] ;  /* 0x001e580001127983 */ /* 0x002f240000300a00 */
[----:B------:R-:W-:Y:S01]  /*572f0*/  STL.64 [R1+0x1e18], R8 ;  /* 0x001e180801007387 */ /* 0x000fe20000100a00 */
[----:B0-----:R-:W-:-:S04]  /*57300*/  LEA R6, P0, R3, R2, 0x1 ;  /* 0x0000000203067211 */ /* 0x001fc800078008ff */
[----:B------:R-:W-:-:S05]  /*57310*/  LEA.HI.X.SX32 R7, R3, R0, 0x1, P0 ;  /* 0x0000000003077211 */ /* 0x000fca00000f0eff */
[----:B------:R0:W-:Y:S04]  /*57320*/  STL.64 [R1+0x3b0], R6 ;  /* 0x0003b00601007387 */ /* 0x0001e80000100a00 */
[----:B0-----:R-:W3:Y:S01]  /*57330*/  LDL.LU.64 R6, [R1+0x1e50] ;  /* 0x001e500001067983 */ /* 0x001ee20000300a00 */
[----:B------:R-:W-:-:S05]  /*57340*/  IMAD R4, R28, 0x2, R3 ;  /* 0x000000021c047824 */ /* 0x000fca00078e0203 */
[----:B------:R-:W-:Y:S02]  /*57350*/  LEA R8, P0, R4, R2, 0x1 ;  /* 0x0000000204087211 */ /* 0x000fe400078008ff */
[----:B------:R-:W-:Y:S02]  /*57360*/  LEA R3, R28, R4, 0x1 ;  /* 0x000000041c037211 */ /* 0x000fe400078e08ff */
[----:B------:R-:W-:Y:S01]  /*57370*/  LEA.HI.X.SX32 R9, R4, R0, 0x1, P0 ;  /* 0x0000000004097211 */ /* 0x000fe200000f0eff */
[----:B----4-:R0:W-:Y:S01]  /*57380*/  STG.E.U16 [R20.64], R18 ;  /* 0x0000001214007986 */ /* 0x0101e2000c101504 */
[----:B--2---:R1:W-:Y:S03]  /*57390*/  STG.E.U16 [R14.64], R24 ;  /* 0x000000180e007986 */ /* 0x0043e6000c101504 */
[----:B0-----:R-:W2:Y:S01]  /*573a0*/  LDL.LU.64 R20, [R1+0x100] ;  /* 0x0001000001147983 */ /* 0x001ea20000300a00 */
[----:B------:R0:W-:Y:S02]  /*573b0*/  STL.64 [R1+0x3a8], R8 ;  /* 0x0003a80801007387 */ /* 0x0001e40000100a00 */
[----:B-1----:R-:W4:Y:S01]  /*573c0*/  LDL.LU.64 R14, [R1+0xf8] ;  /* 0x0000f800010e7983 */ /* 0x002f220000300a00 */
[----:B0-----:R-:W-:-:S04]  /*573d0*/  LEA R8, P0, R3, R2, 0x1 ;  /* 0x0000000203087211 */ /* 0x001fc800078008ff */
[----:B------:R-:W-:Y:S01]  /*573e0*/  LEA.HI.X.SX32 R9, R3, R0, 0x1, P0 ;  /* 0x0000000003097211 */ /* 0x000fe200000f0eff */
[----:B---3--:R0:W-:Y:S04]  /*573f0*/  STG.E.U16 [R6.64], R12 ;  /* 0x0000000c06007986 */ /* 0x0081e8000c101504 */
[----:B------:R1:W-:Y:S04]  /*57400*/  STL.64 [R1+0x3c8], R8 ;  /* 0x0003c80801007387 */ /* 0x0003e80000100a00 */
[----:B0-----:R-:W3:Y:S01]  /*57410*/  LDL.LU.64 R6, [R1+0x1e48] ;  /* 0x001e480001067983 */ /* 0x001ee20000300a00 */
[----:B------:R-:W-:-:S04]  /*57420*/  LEA R4, R28, R3, 0x1 ;  /* 0x000000031c047211 */ /* 0x000fc800078e08ff */
[----:B-1----:R-:W-:Y:S01]  /*57430*/  LEA R8, P0, R4, R2, 0x1 ;  /* 0x0000000204087211 */ /* 0x002fe200078008ff */
[----:B------:R-:W-:-:S03]  /*57440*/  IMAD R3, R28, 0x2, R4 ;  /* 0x000000021c037824 */ /* 0x000fc600078e0204 */
[----:B------:R-:W-:-:S05]  /*57450*/  LEA.HI.X.SX32 R9, R4, R0, 0x1, P0 ;  /* 0x0000000004097211 */ /* 0x000fca00000f0eff */
[----:B------:R0:W-:Y:S04]  /*57460*/  STL.64 [R1+0x3c0], R8 ;  /* 0x0003c00801007387 */ /* 0x0001e80000100a00 */
[----:B------:R1:W-:Y:S01]  /*57470*/  STG.E.U16 [R16.64], R25 ;  /* 0x0000001910007986 */ /* 0x0003e2000c101504 */
[----:B0-----:R-:W-:-:S03]  /*57480*/  LEA R8, P0, R3, R2, 0x1 ;  /* 0x0000000203087211 */ /* 0x001fc600078008ff */
[----:B-1----:R-:W2:Y:S01]  /*57490*/  LDL.LU.64 R16, [R1+0x110] ;  /* 0x0001100001107983 */ /* 0x002ea20000300a00 */
[----:B------:R-:W-:-:S05]  /*574a0*/  LEA.HI.X.SX32 R9, R3, R0, 0x1, P0 ;  /* 0x0000000003097211 */ /* 0x000fca00000f0eff */
[----:B------:R-:W-:Y:S04]  /*574b0*/  STL.64 [R1+0xf0], R8 ;  /* 0x0000f00801007387 */ /* 0x000fe80000100a00 */
[----:B---3--:R0:W-:Y:S04]  /*574c0*/  STG.E.U16 [R10.64], R6 ;  /* 0x000000060a007986 */ /* 0x0081e8000c101504 */
[----:B0-----:R-:W3:Y:S01]  /*574d0*/  LDL.LU R11, [R1+0x1e40] ;  /* 0x001e4000010b7983 */ /* 0x001ee20000300800 */
[----:B------:R-:W-:-:S04]  /*574e0*/  LEA R4, R28, R3, 0x1 ;  /* 0x000000031c047211 */ /* 0x000fc800078e08ff */
[----:B------:R-:W-:Y:S02]  /*574f0*/  LEA R8, P0, R4, R2, 0x1 ;  /* 0x0000000204087211 */ /* 0x000fe400078008ff */
[----:B------:R-:W-:Y:S02]  /*57500*/  LEA R3, R28, R4, 0x1 ;  /* 0x000000041c037211 */ /* 0x000fe400078e08ff */
[----:B------:R-:W-:Y:S02]  /*57510*/  LEA.HI.X.SX32 R9, R4, R0, 0x1, P0 ;  /* 0x0000000004097211 */ /* 0x000fe400000f0eff */
[----:B------:R-:W-:Y:S02]  /*57520*/  LEA R10, P0, R3, R2, 0x1 ;  /* 0x00000002030a7211 */ /* 0x000fe400078008ff */
[----:B------:R-:W-:Y:S01]  /*57530*/  IMAD R4, R28, 0x2, R3 ;  /* 0x000000021c047824 */ /* 0x000fe200078e0203 */
[----:B------:R0:W-:Y:S04]  /*57540*/  STL.64 [R1+0xe8], R8 ;  /* 0x0000e80801007387 */ /* 0x0001e80000100a00 */
[----:B0-----:R-:W4:Y:S01]  /*57550*/  LDL.LU.64 R8, [R1+0x108] ;  /* 0x0001080001087983 */ /* 0x001f220000300a00 */
[----:B---3--:R-:W-:Y:S01]  /*57560*/  PRMT R5, R11, 0x7632, R5 ;  /* 0x000076320b057816 */ /* 0x008fe20000000005 */
[----:B------:R-:W-:-:S05]  /*57570*/  LEA.HI.X.SX32 R11, R3, R0, 0x1, P0 ;  /* 0x00000000030b7211 */ /* 0x000fca00000f0eff */
[----:B------:R0:W-:Y:S04]  /*57580*/  STL.64 [R1+0xe0], R10 ;  /* 0x0000e00a01007387 */ /* 0x0001e80000100a00 */
[----:B------:R1:W-:Y:S01]  /*57590*/  STG.E.U16 [R22.64], R5 ;  /* 0x0000000516007986 */ /* 0x0003e2000c101504 */
[C---:B0-----:R-:W-:Y:S02]  /*575a0*/  LEA R10, P0, R4.reuse, R2, 0x1 ;  /* 0x00000002040a7211 */ /* 0x041fe400078008ff */
[----:B-1----:R-:W-:Y:S02]  /*575b0*/  PRMT R5, R19, 0x7632, R5 ;  /* 0x0000763213057816 */ /* 0x002fe40000000005 */
[----:B------:R-:W3:Y:S01]  /*575c0*/  LDL.LU R19, [R1+0x1e3c] ;  /* 0x001e3c0001137983 */ /* 0x000ee20000300800 */
[----:B------:R-:W-:Y:S01]  /*575d0*/  LEA.HI.X.SX32 R11, R4, R0, 0x1, P0 ;  /* 0x00000000040b7211 */ /* 0x000fe200000f0eff */
[----:B------:R-:W3:Y:S02]  /*575e0*/  LDL.LU.64 R22, [R1+0x120] ;  /* 0x0001200001167983 */ /* 0x000ee40000300a00 */
[----:B--2---:R0:W-:Y:S04]  /*575f0*/  STG.E.U16 [R20.64], R5 ;  /* 0x0000000514007986 */ /* 0x0041e8000c101504 */
[----:B------:R1:W-:Y:S04]  /*57600*/  STL.64 [R1+0xa8], R10 ;  /* 0x0000a80a01007387 */ /* 0x0003e80000100a00 */
[----:B0-----:R-:W2:Y:S01]  /*57610*/  LDL.LU R21, [R1+0x1e38] ;  /* 0x001e380001157983 */ /* 0x001ea20000300800 */
[----:B------:R-:W-:-:S04]  /*57620*/  LEA R3, R28, R4, 0x1 ;  /* 0x000000041c037211 */ /* 0x000fc800078e08ff */
[C---:B-1----:R-:W-:Y:S02]  /*57630*/  LEA R10, P0, R3.reuse, R2, 0x1 ;  /* 0x00000002030a7211 */ /* 0x042fe400078008ff */
[----:B------:R-:W-:Y:S02]  /*57640*/  LEA R4, R28, R3, 0x1 ;  /* 0x000000031c047211 */ /* 0x000fe400078e08ff */
[----:B------:R-:W-:-:S03]  /*57650*/  LEA.HI.X.SX32 R11, R3, R0, 0x1, P0 ;  /* 0x00000000030b7211 */ /* 0x000fc600000f0eff */
[----:B------:R-:W-:Y:S01]  /*57660*/  IMAD R3, R28, 0x2, R4 ;  /* 0x000000021c037824 */ /* 0x000fe200078e0204 */
[----:B------:R-:W-:Y:S02]  /*57670*/  PRMT R26, R26, 0x7632, R26 ;  /* 0x000076321a1a7816 */ /* 0x000fe4000000001a */
[----:B--2---:R-:W-:Y:S02]  /*57680*/  PRMT R5, R21, 0x7632, R5 ;  /* 0x0000763215057816 */ /* 0x004fe40000000005 */
[----:B------:R-:W2:Y:S01]  /*57690*/  LDL.LU.64 R20, [R1+0x118] ;  /* 0x0001180001147983 */ /* 0x000ea20000300a00 */
[----:B------:R0:W-:Y:S02]  /*576a0*/  STL.64 [R1+0x3f8], R10 ;  /* 0x0003f80a01007387 */ /* 0x0001e40000100a00 */
[----:B0-----:R-:W-:-:S04]  /*576b0*/  LEA R10, P0, R4, R2, 0x1 ;  /* 0x00000002040a7211 */ /* 0x001fc800078008ff */
[----:B------:R-:W-:-:S05]  /*576c0*/  LEA.HI.X.SX32 R11, R4, R0, 0x1, P0 ;  /* 0x00000000040b7211 */ /* 0x000fca00000f0eff */
[----:B------:R0:W-:Y:S04]  /*576d0*/  STL.64 [R1+0x3f0], R10 ;  /* 0x0003f00a01007387 */ /* 0x0001e80000100a00 */
[----:B----4-:R1:W-:Y:S01]  /*576e0*/  STG.E.U16 [R14.64], R5 ;  /* 0x000000050e007986 */ /* 0x0103e2000c101504 */
[----:B------:R4:W-:Y:S01]  /*576f0*/  STG.E.U16 [R16.64], R26 ;  /* 0x0000001a10007986 */ /* 0x0009e2000c101504 */
[C---:B0-----:R-:W-:Y:S02]  /*57700*/  LEA R10, P0, R3.reuse, R2, 0x1 ;  /* 0x00000002030a7211 */ /* 0x041fe400078008ff */
[----:B-1----:R-:W2:Y:S02]  /*57710*/  LDL.LU.64 R14, [R1+0x130] ;  /* 0x00013000010e7983 */ /* 0x002ea40000300a00 */
[----:B------:R-:W-:-:S05]  /*57720*/  LEA.HI.X.SX32 R11, R3, R0, 0x1, P0 ;  /* 0x00000000030b7211 */ /* 0x000fca00000f0eff */
[----:B------:R0:W-:Y:S01]  /*57730*/  STL.64 [R1+0x408], R10 ;  /* 0x0004080a01007387 */ /* 0x0001e20000100a00 */
[----:B----4-:R-:W4:Y:S01]  /*57740*/  LDL.LU.64 R16, [R1+0x1e30] ;  /* 0x001e300001107983 */ /* 0x010f220000300a00 */
[----:B------:R-:W-:-:S04]  /*57750*/  LEA R4, R28, R3, 0x1 ;  /* 0x000000031c047211 */ /* 0x000fc800078e08ff */
[----:B------:R-:W-:Y:S02]  /*57760*/  LEA R3, R28, R4, 0x1 ;  /* 0x000000041c037211 */ /* 0x000fe400078e08ff */
[----:B0-----:R-:W-:-:S04]  /*57770*/  LEA R10, P0, R4, R2, 0x1 ;  /* 0x00000002040a7211 */ /* 0x001fc800078008ff */
[----:B------:R-:W-:-:S05]  /*57780*/  LEA.HI.X.SX32 R11, R4, R0, 0x1, P0 ;  /* 0x00000000040b7211 */ /* 0x000fca00000f0eff */
[----:B------:R0:W-:Y:S01]  /*57790*/  STL.64 [R1+0x418], R10 ;  /* 0x0004180a01007387 */ /* 0x0001e20000100a00 */
[----:B------:R-:W-:Y:S01]  /*577a0*/  IMAD R4, R28, 0x2, R3 ;  /* 0x000000021c047824 */ /* 0x000fe200078e0203 */
[----:B0-----:R-:W-:-:S04]  /*577b0*/  LEA R10, P0, R3, R2, 0x1 ;  /* 0x00000002030a7211 */ /* 0x001fc800078008ff */
[----:B------:R-:W-:Y:S02]  /*577c0*/  LEA.HI.X.SX32 R11, R3, R0, 0x1, P0 ;  /* 0x00000000030b7211 */ /* 0x000fe400000f0eff */
[----:B----4-:R-:W-:-:S05]  /*577d0*/  PRMT R5, R16, 0x7632, R5 ;  /* 0x0000763210057816 */ /* 0x010fca0000000005 */
[----:B------:R0:W-:Y:S04]  /*577e0*/  STG.E.U16 [R8.64], R5 ;  /* 0x0000000508007986 */ /* 0x0001e8000c101504 */
[----:B0-----:R-:W4:Y:S01]  /*577f0*/  LDL.LU.64 R8, [R1+0x128] ;  /* 0x0001280001087983 */ /* 0x001f220000300a00 */
[----:B------:R0:W-:Y:S01]  /*57800*/  STL.64 [R1+0x428], R10 ;  /* 0x0004280a01007387 */ /* 0x0001e20000100a00 */
[----:B------:R-:W-:Y:S02]  /*57810*/  PRMT R5, R17, 0x7632, R5 ;  /* 0x0000763211057816 */ /* 0x000fe40000000005 */
[----:B------:R-:W4:Y:S01]  /*57820*/  LDL.LU.64 R16, [R1+0x140] ;  /* 0x0001400001107983 */ /* 0x000f220000300a00 */
[----:B0-----:R-:W-:-:S04]  /*57830*/  LEA R10, P0, R4, R2, 0x1 ;  /* 0x00000002040a7211 */ /* 0x001fc800078008ff */
[----:B------:R-:W-:Y:S01]  /*57840*/  LEA.HI.X.SX32 R11, R4, R0, 0x1, P0 ;  /* 0x00000000040b7211 */ /* 0x000fe200000f0eff */
[----:B---3--:R0:W-:Y:S04]  /*57850*/  STG.E.U16 [R22.64], R5 ;  /* 0x0000000516007986 */ /* 0x0081e8000c101504 */
[----:B------:R1:W-:Y:S04]  /*57860*/  STL.64 [R1+0x458], R10 ;  /* 0x0004580a01007387 */ /* 0x0003e80000100a00 */
[----:B0-----:R-:W3:Y:S01]  /*57870*/  LDL.LU.64 R22, [R1+0x1e28] ;  /* 0x001e280001167983 */ /* 0x001ee20000300a00 */
[----:B------:R-:W-:-:S04]  /*57880*/  LEA R3, R28, R4, 0x1 ;  /* 0x000000041c037211 */ /* 0x000fc800078e08ff */
[C---:B-1----:R-:W-:Y:S02]  /*57890*/  LEA R10, P0, R3.reuse, R2, 0x1 ;  /* 0x00000002030a7211 */ /* 0x042fe400078008ff */
[C---:B------:R-:W-:Y:S02]  /*578a0*/  LEA R4, R28.reuse, R3, 0x1 ;  /* 0x000000031c047211 */ /* 0x040fe400078e08ff */
[----:B------:R-:W-:Y:S02]  /*578b0*/  LEA.HI.X.SX32 R11, R3, R0, 0x1, P0 ;  /* 0x00000000030b7211 */ /* 0x000fe400000f0eff */
[----:B------:R-:W-:Y:S02]  /*578c0*/  PRMT R5, R27, 0x7632, R5 ;  /* 0x000076321b057816 */ /* 0x000fe40000000005 */
[----:B------:R-:W4:Y:S01]  /*578d0*/  LDL.LU R27, [R1+0x1e24] ;  /* 0x001e2400011b7983 */ /* 0x000f220000300800 */
[----:B------:R0:W-:Y:S02]  /*578e0*/  STL.64 [R1+0x450], R10 ;  /* 0x0004500a01007387 */ /* 0x0001e40000100a00 */
[----:B------:R-:W-:Y:S01]  /*578f0*/  IMAD R3, R28, 0x2, R4 ;  /* 0x000000021c037824 */ /* 0x000fe200078e0204 */
[----:B0-----:R-:W-:-:S04]  /*57900*/  LEA R10, P0, R4, R2, 0x1 ;  /* 0x00000002040a7211 */ /* 0x001fc800078008ff */
[----:B------:R-:W-:-:S05]  /*57910*/  LEA.HI.X.SX32 R11, R4, R0, 0x1, P0 ;  /* 0x00000000040b7211 */ /* 0x000fca00000f0eff */
[----:B------:R0:W-:Y:S04]  /*57920*/  STL.64 [R1+0x448], R10 ;  /* 0x0004480a01007387 */ /* 0x0001e80000100a00 */
[----:B--2---:R1:W-:Y:S01]  /*57930*/  STG.E.U16 [R20.64], R5 ;  /* 0x0000000514007986 */ /* 0x0043e2000c101504 */
[----:B0-----:R-:W-:-:S03]  /*57940*/  LEA R10, P0, R3, R2, 0x1 ;  /* 0x00000002030a7211 */ /* 0x001fc600078008ff */
[----:B-1----:R-:W2:Y:S01]  /*57950*/  LDL.LU.64 R20, [R1+0x158] ;  /* 0x0001580001147983 */ /* 0x002ea20000300a00 */
[----:B------:R-:W-:-:S05]  /*57960*/  LEA.HI.X.SX32 R11, R3, R0, 0x1, P0 ;  /* 0x00000000030b7211 */ /* 0x000fca00000f0eff */
[----:B------:R-:W-:Y:S01]  /*57970*/  STL.64 [R1+0x440], R10 ;  /* 0x0004400a01007387 */ /* 0x000fe20000100a00 */
[----:B---3--:R-:W-:-:S05]  /*57980*/  PRMT R22, R22, 0x7632, R22 ;  /* 0x0000763216167816 */ /* 0x008fca0000000016 */
[----:B------:R0:W-:Y:S04]  /*57990*/  STG.E.U16 [R14.64], R22 ;  /* 0x000000160e007986 */ /* 0x0001e8000c101504 */
[----:B0-----:R-:W3:Y:S01]  /*579a0*/  LDL.LU R15, [R1+0x1e20] ;  /* 0x001e2000010f7983 */ /* 0x001ee20000300800 */
[----:B------:R-:W-:-:S04]  /*579b0*/  LEA R4, R28, R3, 0x1 ;  /* 0x000000031c047211 */ /* 0x000fc800078e08ff */
[C---:B------:R-:W-:Y:S01]  /*579c0*/  LEA R10, P0, R4.reuse, R2, 0x1 ;  /* 0x00000002040a7211 */ /* 0x040fe200078008ff */
[----:B------:R0:W-:Y:S03]  /*579d0*/  STL.64 [R1+0x1df8], R22 ;  /* 0x001df81601007387 */ /* 0x0001e60000100a00 */
[----:B------:R-:W-:Y:S01]  /*579e0*/  LEA.HI.X.SX32 R11, R4, R0, 0x1, P0 ;  /* 0x00000000040b7211 */ /* 0x000fe200000f0eff */
[----:B0-----:R-:W2:Y:S01]  /*579f0*/  LDL.LU.64 R22, [R1+0x138] ;  /* 0x0001380001167983 */ /* 0x001ea20000300a00 */
[----:B---3--:R-:W-:-:S03]  /*57a00*/  PRMT R5, R15, 0x7632, R5 ;  /* 0x000076320f057816 */ /* 0x008fc60000000005 */
[----:B------:R-:W3:Y:S01]  /*57a10*/  LDL.LU.64 R14, [R1+0x150] ;  /* 0x00015000010e7983 */ /* 0x000ee20000300a00 */
[----:B------:R-:W-:Y:S03]  /*57a20*/  STL.64 [R1+0x438], R10 ;  /* 0x0004380a01007387 */ /* 0x000fe60000100a00 */
[----:B----4-:R0:W-:Y:S04]  /*57a30*/  STG.E.U16 [R8.64], R5 ;  /* 0x0000000508007986 */ /* 0x0101e8000c101504 */
[----:B0-----:R-:W4:Y:S01]  /*57a40*/  LDL.LU.64 R8, [R1+0x1e18] ;  /* 0x001e180001087983 */ /* 0x001f220000300a00 */
[----:B------:R-:W-:-:S04]  /*57a50*/  LEA R3, R28, R4, 0x1 ;  /* 0x000000041c037211 */ /* 0x000fc800078e08ff */
[----:B------:R-:W-:Y:S01]  /*57a60*/  LEA R10, P0, R3, R2, 0x1 ;  /* 0x00000002030a7211 */ /* 0x000fe200078008ff */
[----:B------:R-:W-:-:S03]  /*57a70*/  IMAD R4, R28, 0x2, R3 ;  /* 0x000000021c047824 */ /* 0x000fc600078e0203 */
[----:B------:R-:W-:-:S05]  /*57a80*/  LEA.HI.X.SX32 R11, R3, R0, 0x1, P0 ;  /* 0x00000000030b7211 */ /* 0x000fca00000f0eff */
[----:B------:R0:W-:Y:S02]  /*57a90*/  STL.64 [R1+0x430], R10 ;  /* 0x0004300a01007387 */ /* 0x0001e40000100a00 */
[----:B0-----:R-:W-:-:S04]  /*57aa0*/  LEA R10, P0, R4, R2, 0x1 ;  /* 0x00000002040a7211 */ /* 0x001fc800078008ff */
[----:B------:R-:W-:-:S05]  /*57ab0*/  LEA.HI.X.SX32 R11, R4, R0, 0x1, P0 ;  /* 0x00000000040b7211 */ /* 0x000fca00000f0eff */
[----:B------:R0:W-:Y:S01]  /*57ac0*/  STL.64 [R1+0x420], R10 ;  /* 0x0004200a01007387 */ /* 0x0001e20000100a00 */
[----:B------:R-:W-:-:S04]  /*57ad0*/  LEA R3, R28, R4, 0x1 ;  /* 0x000000041c037211 */ /* 0x000fc800078e08ff */
[----:B------:R-:W-:Y:S02]  /*57ae0*/  LEA R4, R28, R3, 0x1 ;  /* 0x000000031c047211 */ /* 0x000fe400078e08ff */
[----:B0-----:R-:W-:Y:S02]  /*57af0*/  LEA R10, P0, R3, R2, 0x1 ;  /* 0x00000002030a7211 */ /* 0x001fe400078008ff */
[----:B----4-:R-:W-:-:S05]  /*57b00*/  PRMT R5, R8, 0x7632, R5 ;  /* 0x0000763208057816 */ /* 0x010fca0000000005 */
[----:B------:R0:W-:Y:S04]  /*57b10*/  STG.E.U16 [R16.64], R5 ;  /* 0x0000000510007986 */ /* 0x0001e8000c101504 */
[----:B0-----:R-:W4:Y:S01]  /*57b20*/  LDL.LU.64 R16, [R1+0x1e10] ;  /* 0x001e100001107983 */ /* 0x001f220000300a00 */
[----:B------:R-:W-:Y:S02]  /*57b30*/  PRMT R5, R9, 0x7632, R5 ;  /* 0x0000763209057816 */ /* 0x000fe40000000005 */
[----:B------:R-:W4:Y:S01]  /*57b40*/  LDL.LU.64 R8, [R1+0x178] ;  /* 0x0001780001087983 */ /* 0x000f220000300a00 */
[----:B------:R-:W-:-:S05]  /*57b50*/  LEA.HI.X.SX32 R11, R3, R0, 0x1, P0 ;  /* 0x00000000030b7211 */ /* 0x000fca00000f0eff */
[----:B------:R0:W-:Y:S01]  /*57b60*/  STL.64 [R1+0x410], R10 ;  /* 0x0004100a01007387 */ /* 0x0001e20000100a00 */
[----:B------:R-:W-:Y:S01]  /*57b70*/  IMAD R3, R28, 0x2, R4 ;  /* 0x000000021c037824 */ /* 0x000fe200078e0204 */
[----:B0-----:R-:W-:-:S04]  /*57b80*/  LEA R10, P0, R4, R2, 0x1 ;  /* 0x00000002040a7211 */ /* 0x001fc800078008ff */
[----:B------:R-:W-:-:S05]  /*57b90*/  LEA.HI.X.SX32 R11, R4, R0, 0x1, P0 ;  /* 0x00000000040b7211 */ /* 0x000fca00000f0eff */
[----:B------:R0:W-:Y:S01]  /*57ba0*/  STL.64 [R1+0x400], R10 ;  /* 0x0004000a01007387 */ /* 0x0001e20000100a00 */
[----:B------:R-:W-:Y:S02]  /*57bb0*/  LEA R4, R28, R3, 0x1 ;  /* 0x000000031c047211 */ /* 0x000fe400078e08ff */
[----:B0-----:R-:W-:-:S04]  /*57bc0*/  LEA R10, P0, R3, R2, 0x1 ;  /* 0x00000002030a7211 */ /* 0x001fc800078008ff */
[----:B------:R-:W-:Y:S02]  /*57bd0*/  LEA.HI.X.SX32 R11, R3, R0, 0x1, P0 ;  /* 0x00000000030b7211 */ /* 0x000fe400000f0eff */
[----:B------:R-:W-:-:S03]  /*57be0*/  PRMT R18, R18, 0x7632, R18 ;  /* 0x0000763212127816 */ /* 0x000fc60000000012 */
[----:B------:R0:W-:Y:S04]  /*57bf0*/  STL.64 [R1+0x3e8], R10 ;  /* 0x0003e80a01007387 */ /* 0x0001e80000100a00 */
[----:B--2---:R-:W-:Y:S01]  /*57c00*/  STG.E.U16 [R22.64], R5 ;  /* 0x0000000516007986 */ /* 0x004fe2000c101504 */
[----:B------:R-:W-:Y:S01]  /*57c10*/  LEA R3, R28, R4, 0x1 ;  /* 0x000000041c037211 */ /* 0x000fe200078e08ff */
[----:B------:R-:W-:Y:S02]  /*57c20*/  STG.E.U16 [R20.64], R18 ;  /* 0x0000001214007986 */ /* 0x000fe4000c101504 */
[----:B------:R1:W-:Y:S01]  /*57c30*/  STL.64 [R1+0x1e00], R18 ;  /* 0x001e001201007387 */ /* 0x0003e20000100a00 */
[----:B0-----:R-:W-:-:S04]  /*57c40*/  LEA R10, P0, R4, R2, 0x1 ;  /* 0x00000002040a7211 */ /* 0x001fc800078008ff */
[----:B------:R-:W-:Y:S01]  /*57c50*/  LEA.HI.X.SX32 R11, R4, R0, 0x1, P0 ;  /* 0x00000000040b7211 */ /* 0x000fe200000f0eff */
[----:B-1----:R-:W2:Y:S01]  /*57c60*/  LDL.LU.64 R18, [R1+0x170] ;  /* 0x0001700001127983 */ /* 0x002ea20000300a00 */
[----:B------:R-:W2:Y:S03]  /*57c70*/  LDL.LU.64 R20, [R1+0x1f0] ;  /* 0x0001f00001147983 */ /* 0x000ea60000300a00 */
[----:B------:R0:W-:Y:S01]  /*57c80*/  STL.64 [R1+0x3e0], R10 ;  /* 0x0003e00a01007387 */ /* 0x0001e20000100a00 */
[----:B------:R-:W-:Y:S01]  /*57c90*/  IMAD R4, R28, 0x2, R3 ;  /* 0x000000021c047824 */ /* 0x000fe200078e0203 */
[----:B------:R-:W-:Y:S02]  /*57ca0*/  PRMT R5, R24, 0x7632, R5 ;  /* 0x0000763218057816 */ /* 0x000fe40000000005 */
[----:B------:R-:W2:Y:S01]  /*57cb0*/  LDL.LU R24, [R1+0x4c] ;  /* 0x00004c0001187983 */ /* 0x000ea20000300800 */
[----:B------:R-:W2:Y:S01]  /*57cc0*/  LDL.LU.64 R22, [R1+0x1e8] ;  /* 0x0001e80001167983 */ /* 0x000ea20000300a00 */
[----:B0-----:R-:W-:-:S04]  /*57cd0*/  LEA R10, P0, R3, R2, 0x1 ;  /* 0x00000002030a7211 */ /* 0x001fc800078008ff */
[----:B------:R-:W-:Y:S01]  /*57ce0*/  LEA.HI.X.SX32 R11, R3, R0, 0x1, P0 ;  /* 0x00000000030b7211 */ /* 0x000fe200000f0eff */
[----:B---3--:R0:W-:Y:S04]  /*57cf0*/  STG.E.U16 [R14.64], R5 ;  /* 0x000000050e007986 */ /* 0x0081e8000c101504 */
[----:B------:R1:W-:Y:S01]  /*57d00*/  STL.64 [R1+0x3d8], R10 ;  /* 0x0003d80a01007387 */ /* 0x0003e20000100a00 */
[----:B0-----:R-:W-:-:S03]  /*57d10*/  PRMT R5, R12, 0x7632, R5 ;  /* 0x000076320c057816 */ /* 0x001fc60000000005 */
[----:B------:R-:W3:Y:S01]  /*57d20*/  LDL.LU R12, [R1+0x5c] ;  /* 0x00005c00010c7983 */ /* 0x000ee20000300800 */
[----:B-1----:R-:W-:-:S04]  /*57d30*/  LEA R10, P0, R4, R2, 0x1 ;  /* 0x00000002040a7211 */ /* 0x002fc800078008ff */
[----:B------:R-:W-:-:S05]  /*57d40*/  LEA.HI.X.SX32 R11, R4, R0, 0x1, P0 ;  /* 0x00000000040b7211 */ /* 0x000fca00000f0eff */
[----:B------:R-:W-:Y:S04]  /*57d50*/  STL.64 [R1+0x3d0], R10 ;  /* 0x0003d00a01007387 */ /* 0x000fe80000100a00 */
[----:B----4-:R0:W-:Y:S04]  /*57d60*/  STG.E.U16 [R8.64], R5 ;  /* 0x0000000508007986 */ /* 0x0101e8000c101504 */
[----:B0-----:R-:W4:Y:S01]  /*57d70*/  LDL.LU.64 R8, [R1+0x1e0] ;  /* 0x0001e00001087983 */ /* 0x001f220000300a00 */
[----:B------:R-:W-:Y:S02]  /*57d80*/  LEA R3, R28, R4, 0x1 ;  /* 0x000000041c037211 */ /* 0x000fe400078e08ff */
[----:B------:R-:W-:Y:S01]  /*57d90*/  PRMT R5, R25, 0x7632, R5 ;  /* 0x0000763219057816 */ /* 0x000fe20000000005 */
[----:B------:R-:W4:Y:S01]  /*57da0*/  LDL.LU.64 R14, [R1+0x1d8] ;  /* 0x0001d800010e7983 */ /* 0x000f220000300a00 */
[----:B------:R-:W4:Y:S01]  /*57db0*/  LDL.LU R25, [R1+0x6c] ;  /* 0x00006c0001197983 */ /* 0x000f220000300800 */
[----:B------:R-:W-:-:S02]  /*57dc0*/  LEA R10, P0, R3, R2, 0x1 ;  /* 0x00000002030a7211 */ /* 0x000fc400078008ff */
[----:B------:R-:W-:Y:S02]  /*57dd0*/  LEA R4, R28, R3, 0x1 ;  /* 0x000000031c047211 */ /* 0x000fe400078e08ff */
        /* <DEDUP_REMOVED lines=11> */
[----:B--2---:R1:W-:Y:S01]  /*57e90*/  STG.E.U16 [R18.64], R5 ;  /* 0x0000000512007986 */ /* 0x0043e2000c101504 */
[----:B------:R-:W-:Y:S01]  /*57ea0*/  LEA R3, R28, R4, 0x1 ;  /* 0x000000041c037211 */ /* 0x000fe200078e08ff */
[----:B------:R2:W-:Y:S01]  /*57eb0*/  STG.E.U16 [R20.64], R6 ;  /* 0x0000000614007986 */ /* 0x0005e2000c101504 */
[C---:B0-----:R-:W-:Y:S01]  /*57ec0*/  LEA R10, P0, R4.reuse, R2, 0x1 ;  /* 0x00000002040a7211 */ /* 0x041fe200078008ff */
[----:B-1----:R-:W4:Y:S01]  /*57ed0*/  LDL.LU.64 R18, [R1+0x1c8] ;  /* 0x0001c80001127983 */ /* 0x002f220000300a00 */
[----:B--2---:R-:W2:Y:S02]  /*57ee0*/  LDL.LU R20, [R1+0x8c] ;  /* 0x00008c0001147983 */ /* 0x004ea40000300800 */
[----:B------:R-:W-:-:S02]  /*57ef0*/  LEA.HI.X.SX32 R11, R4, R0, 0x1, P0 ;  /* 0x00000000040b7211 */ /* 0x000fc400000f0eff */
[----:B------:R-:W-:-:S03]  /*57f00*/  PRMT R13, R24, 0x7632, R13 ;  /* 0x00007632180d7816 */ /* 0x000fc6000000000d */
[----:B------:R0:W-:Y:S04]  /*57f10*/  STL.64 [R1+0x350], R10 ;  /* 0x0003500a01007387 */ /* 0x0001e80000100a00 */
[----:B------:R1:W-:Y:S01]  /*57f20*/  STG.E.U16 [R22.64], R24 ;  /* 0x0000001816007986 */ /* 0x0003e2000c101504 */
[----:B------:R-:W-:Y:S01]  /*57f30*/  STL.S16 [R1+0x28], R13 ;  /* 0x0000280d01007387 */ /* 0x000fe20000100600 */
[C---:B0-----:R-:W-:Y:S02]  /*57f40*/  LEA R10, P0, R3.reuse, R2, 0x1 ;  /* 0x00000002030a7211 */ /* 0x041fe400078008ff */
[----:B---3--:R-:W-:Y:S01]  /*57f50*/  PRMT R16, R12, 0x7632, R16 ;  /* 0x000076320c107816 */ /* 0x008fe20000000010 */
[----:B-1----:R-:W3:Y:S01]  /*57f60*/  LDL.LU.64 R22, [R1+0x1c0] ;  /* 0x0001c00001167983 */ /* 0x002ee20000300a00 */
[----:B------:R-:W3:Y:S01]  /*57f70*/  LDL.LU R21, [R1+0x9c] ;  /* 0x00009c0001157983 */ /* 0x000ee20000300800 */
[----:B------:R-:W-:Y:S01]  /*57f80*/  LEA.HI.X.SX32 R11, R3, R0, 0x1, P0 ;  /* 0x00000000030b7211 */ /* 0x000fe200000f0eff */
[----:B------:R-:W2:Y:S04]  /*57f90*/  LDL.LU R24, [R1+0x3c] ;  /* 0x00003c0001187983 */ /* 0x000ea80000300800 */
[----:B------:R-:W-:Y:S01]  /*57fa0*/  STL.64 [R1+0x340], R10 ;  /* 0x0003400a01007387 */ /* 0x000fe20000100a00 */
[----:B------:R-:W-:Y:S03]  /*57fb0*/  STL [R1+0x1df0], R16 ;  /* 0x001df01001007387 */ /* 0x000fe60000100800 */
[----:B----4-:R0:W-:Y:S04]  /*57fc0*/  STG.E.U16 [R8.64], R12 ;  /* 0x0000000c08007986 */ /* 0x0101e8000c101504 */
[----:B0-----:R-:W4:Y:S01]  /*57fd0*/  LDL.LU.64 R8, [R1+0x1e08] ;  /* 0x001e080001087983 */ /* 0x001f220000300a00 */
[----:B------:R-:W-:-:S02]  /*57fe0*/  IMAD R4, R28, 0x2, R3 ;  /* 0x000000021c047824 */ /* 0x000fc400078e0203 */
[----:B------:R-:W2:Y:S03]  /*57ff0*/  LDL.LU.64 R12, [R1+0x1b8] ;  /* 0x0001b800010c7983 */ /* 0x000ea60000300a00 */
[----:B------:R-:W-:Y:S02]  /*58000*/  LEA R10, P0, R4, R2, 0x1 ;  /* 0x00000002040a7211 */ /* 0x000fe400078008ff */
[----:B------:R-:W-:Y:S02]  /*58010*/  LEA R3, R28, R4, 0x1 ;  /* 0x000000041c037211 */ /* 0x000fe400078e08ff */
[----:B------:R-:W-:-:S05]  /*58020*/  LEA.HI.X.SX32 R11, R4, R0, 0x1, P0 ;  /* 0x00000000040b7211 */ /* 0x000fca00000f0eff */
[----:B------:R0:W-:Y:S04]  /*58030*/  STL.64 [R1+0x338], R10 ;  /* 0x0003380a01007387 */ /* 0x0001e80000100a00 */
[----:B------:R1:W-:Y:S01]  /*58040*/  STG.E.U16 [R14.64], R25 ;  /* 0x000000190e007986 */ /* 0x0003e2000c101504 */
[----:B0-----:R-:W-:-:S03]  /*58050*/  LEA R10, P0, R3, R2, 0x1 ;  /* 0x00000002030a7211 */ /* 0x001fc600078008ff */
[----:B-1----:R-:W2:Y:S01]  /*58060*/  LDL.LU.64 R14, [R1+0x1b0] ;  /* 0x0001b000010e7983 */ /* 0x002ea20000300a00 */
[----:B------:R-:W-:-:S05]  /*58070*/  LEA.HI.X.SX32 R11, R3, R0, 0x1, P0 ;  /* 0x00000000030b7211 */ /* 0x000fca00000f0eff */
[----:B------:R-:W-:Y:S01]  /*58080*/  STL.64 [R1+0x328], R10 ;  /* 0x0003280a01007387 */ /* 0x000fe20000100a00 */
[----:B----4-:R-:W-:Y:S02]  /*58090*/  PRMT R8, R25, 0x7632, R8 ;  /* 0x0000763219087816 */ /* 0x010fe40000000008 */
[----:B------:R-:W-:-:S05]  /*580a0*/  PRMT R9, R27, 0x7632, R9 ;  /* 0x000076321b097816 */ /* 0x000fca0000000009 */
[----:B------:R0:W-:Y:S04]  /*580b0*/  STL.64 [R1+0x1dc8], R8 ;  /* 0x001dc80801007387 */ /* 0x0001e80000100a00 */
[----:B0-----:R-:W4:Y:S01]  /*580c0*/  LDL.LU.64 R8, [R1+0x1d0] ;  /* 0x0001d00001087983 */ /* 0x001f220000300a00 */
[----:B------:R-:W-:Y:S01]  /*580d0*/  LEA R4, R28, R3, 0x1 ;  /* 0x000000031c047211 */ /* 0x000fe200078e08ff */
[----:B------:R-:W3:Y:S03]  /*580e0*/  LDL.LU R25, [R1+0xdc] ;  /* 0x0000dc0001197983 */ /* 0x000ee60000300800 */
[----:B------:R-:W-:Y:S01]  /*580f0*/  LEA R10, P0, R4, R2, 0x1 ;  /* 0x00000002040a7211 */ /* 0x000fe200078008ff */
[----:B------:R-:W-:-:S03]  /*58100*/  IMAD R3, R28, 0x2, R4 ;  /* 0x000000021c037824 */ /* 0x000fc600078e0204 */
[----:B------:R-:W-:Y:S02]  /*58110*/  LEA.HI.X.SX32 R11, R4, R0, 0x1, P0 ;  /* 0x00000000040b7211 */ /* 0x000fe400000f0eff */
[----:B--2---:R-:W-:-:S03]  /*58120*/  PRMT R29, R20, 0x7632, R29 ;  /* 0x00007632141d7816 */ /* 0x004fc6000000001d */
[----:B------:R0:W-:Y:S04]  /*58130*/  STL.64 [R1+0x320], R10 ;  /* 0x0003200a01007387 */ /* 0x0001e80000100a00 */
[----:B0-----:R-:W2:Y:S04]  /*58140*/  LDL.LU.64 R10, [R1+0x1a8] ;  /* 0x0001a800010a7983 */ /* 0x001ea80000300a00 */
[----:B----4-:R0:W-:Y:S01]  /*58150*/  STG.E.U16 [R8.64], R27 ;  /* 0x0000001b08007986 */ /* 0x0101e2000c101504 */
[----:B------:R1:W-:Y:S02]  /*58160*/  STG.E.U16 [R18.64], R20 ;  /* 0x0000001412007986 */ /* 0x0003e4000c101504 */
[----:B---3--:R3:W-:Y:S01]  /*58170*/  STG.E.U16 [R22.64], R21 ;  /* 0x0000001516007986 */ /* 0x0087e2000c101504 */
[C---:B0-----:R-:W-:Y:S01]  /*58180*/  LEA R8, P0, R3.reuse, R2, 0x1 ;  /* 0x0000000203087211 */ /* 0x041fe200078008ff */
[----:B-1----:R-:W4:Y:S01]  /*58190*/  LDL.LU.64 R18, [R1+0x1e00] ;  /* 0x001e000001127983 */ /* 0x002f220000300a00 */
[----:B------:R-:W2:Y:S02]  /*581a0*/  LDL.LU R20, [R1+0xbc] ;  /* 0x0000bc0001147983 */ /* 0x000ea40000300800 */
[----:B------:R-:W-:-:S05]  /*581b0*/  LEA.HI.X.SX32 R9, R3, R0, 0x1, P0 ;  /* 0x0000000003097211 */ /* 0x000fca00000f0eff */
[----:B------:R0:W-:Y:S01]  /*581c0*/  STL.64 [R1+0x310], R8 ;  /* 0x0003100801007387 */ /* 0x0001e20000100a00 */
[----:B---3--:R-:W3:Y:S01]  /*581d0*/  LDL.LU.64 R22, [R1+0x1df8] ;  /* 0x001df80001167983 */ /* 0x008ee20000300a00 */
[C---:B------:R-:W-:Y:S02]  /*581e0*/  LEA R4, R28.reuse, R3, 0x1 ;  /* 0x000000031c047211 */ /* 0x040fe400078e08ff */
[----:B------:R-:W-:Y:S02]  /*581f0*/  PRMT R27, R21, 0x7632, R27 ;  /* 0x00007632151b7816 */ /* 0x000fe4000000001b */
[----:B------:R-:W4:Y:S01]  /*58200*/  LDL.LU R21, [R1+0x2c] ;  /* 0x00002c0001157983 */ /* 0x000f220000300800 */
[----:B------:R-:W-:Y:S02]  /*58210*/  LEA R3, R28, R4, 0x1 ;  /* 0x000000041c037211 */ /* 0x000fe400078e08ff */
[----:B0-----:R-:W-:-:S04]  /*58220*/  LEA R8, P0, R4, R2, 0x1 ;  /* 0x0000000204087211 */ /* 0x001fc800078008ff */
[----:B------:R-:W-:Y:S02]  /*58230*/  LEA.HI.X.SX32 R9, R4, R0, 0x1, P0 ;  /* 0x0000000004097211 */ /* 0x000fe400000f0eff */
[----:B------:R-:W-:-:S03]  /*58240*/  PRMT R26, R24, 0x7632, R26 ;  /* 0x00007632181a7816 */ /* 0x000fc6000000001a */
[----:B------:R0:W-:Y:S01]  /*58250*/  STL.64 [R1+0x308], R8 ;  /* 0x0003080801007387 */ /* 0x0001e20000100a00 */
[----:B------:R-:W-:Y:S02]  /*58260*/  IMAD R4, R28, 0x2, R3 ;  /* 0x000000021c047824 */ /* 0x000fe400078e0203 */
[----:B------:R1:W-:Y:S01]  /*58270*/  STL.64 [R1+0x1dd0], R26 ;  /* 0x001dd01a01007387 */ /* 0x0003e20000100a00 */
[----:B------:R1:W-:Y:S01]  /*58280*/  STG.E.U16 [R12.64], R24 ;  /* 0x000000180c007986 */ /* 0x0003e2000c101504 */
[----:B0-----:R-:W-:-:S03]  /*58290*/  LEA R8, P0, R3, R2, 0x1 ;  /* 0x0000000203087211 */ /* 0x001fc600078008ff */
[----:B-1----:R-:W4:Y:S01]  /*582a0*/  LDL.LU.64 R26, [R1+0x198] ;  /* 0x00019800011a7983 */ /* 0x002f220000300a00 */
[----:B------:R-:W4:Y:S01]  /*582b0*/  LDL.LU.64 R12, [R1+0x190] ;  /* 0x00019000010c7983 */ /* 0x000f220000300a00 */
[----:B------:R-:W-:-:S05]  /*582c0*/  LEA.HI.X.SX32 R9, R3, R0, 0x1, P0 ;  /* 0x0000000003097211 */ /* 0x000fca00000f0eff */
[----:B------:R0:W-:Y:S01]  /*582d0*/  STL.64 [R1+0x2f8], R8 ;  /* 0x0002f80801007387 */ /* 0x0001e20000100a00 */
[----:B------:R-:W-:Y:S02]  /*582e0*/  LEA R3, R28, R4, 0x1 ;  /* 0x000000041c037211 */ /* 0x000fe400078e08ff */
[----:B0-----:R-:W-:-:S04]  /*582f0*/  LEA R8, P0, R4, R2, 0x1 ;  /* 0x0000000204087211 */ /* 0x001fc800078008ff */
[----:B------:R-:W-:Y:S01]  /*58300*/  LEA.HI.X.SX32 R9, R4, R0, 0x1, P0 ;  /* 0x0000000004097211 */ /* 0x000fe200000f0eff */
[----:B---3--:R0:W-:Y:S01]  /*58310*/  STG.E.U16 [R14.64], R23 ;  /* 0x000000170e007986 */ /* 0x0081e2000c101504 */
[----:B--2---:R-:W-:Y:S01]  /*58320*/  PRMT R6, R20, 0x7632, R6 ;  /* 0x0000763214067816 */ /* 0x004fe20000000006 */
[----:B------:R1:W-:Y:S02]  /*58330*/  STG.E.U16 [R10.64], R25 ;  /* 0x000000190a007986 */ /* 0x0003e4000c101504 */
[----:B0-----:R-:W2:Y:S01]  /*58340*/  LDL.LU.64 R14, [R1+0x188] ;  /* 0x00018800010e7983 */ /* 0x001ea20000300a00 */
[----:B------:R-:W2:Y:S02]  /*58350*/  LDL.LU R24, [R1+0xcc] ;  /* 0x0000cc0001187983 */ /* 0x000ea40000300800 */
[----:B------:R0:W-:Y:S01]  /*58360*/  STL.64 [R1+0x2f0], R8 ;  /* 0x0002f00801007387 */ /* 0x0001e20000100a00 */
[----:B----4-:R-:W-:Y:S01]  /*58370*/  PRMT R18, R25, 0x7632, R18 ;  /* 0x0000763219127816 */ /* 0x010fe20000000012 */
[----:B-1----:R-:W3:Y:S01]  /*58380*/  LDL.LU.64 R10, [R1+0x180] ;  /* 0x00018000010a7983 */ /* 0x002ee20000300a00 */
[----:B------:R-:W3:Y:S01]  /*58390*/  LDL.LU R25, [R1+0x7c] ;  /* 0x00007c0001197983 */ /* 0x000ee20000300800 */
[----:B0-----:R-:W-:-:S04]  /*583a0*/  LEA R8, P0, R3, R2, 0x1 ;  /* 0x0000000203087211 */ /* 0x001fc800078008ff */
[----:B------:R-:W-:-:S05]  /*583b0*/  LEA.HI.X.SX32 R9, R3, R0, 0x1, P0 ;  /* 0x0000000003097211 */ /* 0x000fca00000f0eff */
[----:B------:R-:W-:Y:S01]  /*583c0*/  STL.64 [R1+0x2e8], R8 ;  /* 0x0002e80801007387 */ /* 0x000fe20000100a00 */
[----:B------:R0:W-:Y:S03]  /*583d0*/  STL.64 [R1+0x1de8], R6 ;  /* 0x001de80601007387 */ /* 0x0001e60000100a00 */
[----:B0-----:R-:W4:Y:S01]  /*583e0*/  LDL.LU.64 R6, [R1+0x1a0] ;  /* 0x0001a00001067983 */ /* 0x001f220000300a00 */
[----:B------:R-:W-:-:S04]  /*583f0*/  LEA R4, R28, R3, 0x1 ;  /* 0x000000031c047211 */ /* 0x000fc800078e08ff */
[----:B------:R-:W-:-:S04]  /*58400*/  LEA R8, P0, R4, R2, 0x1 ;  /* 0x0000000204087211 */ /* 0x000fc800078008ff */
[----:B------:R-:W-:Y:S01]  /*58410*/  LEA.HI.X.SX32 R9, R4, R0, 0x1, P0 ;  /* 0x0000000004097211 */ /* 0x000fe200000f0eff */
[----:B----4-:R0:W-:Y:S01]  /*58420*/  STG.E.U16 [R6.64], R20 ;  /* 0x0000001406007986 */ /* 0x0101e2000c101504 */
[----:B------:R1:W-:Y:S03]  /*58430*/  STG.E.U16 [R26.64], R21 ;  /* 0x000000151a007986 */ /* 0x0003e6000c101504 */
[----:B0-----:R-:W4:Y:S01]  /*58440*/  LDL.LU.64 R6, [R1+0x168] ;  /* 0x0001680001067983 */ /* 0x001f220000300a00 */
[----:B------:R0:W-:Y:S02]  /*58450*/  STL.64 [R1+0x2d8], R8 ;  /* 0x0002d80801007387 */ /* 0x0001e40000100a00 */
[----:B-1----:R-:W4:Y:S02]  /*58460*/  LDL.LU.64 R26, [R1+0x148] ;  /* 0x00014800011a7983 */ /* 0x002f240000300a00 */
[----:B------:R-:W-:-:S05]  /*58470*/  IMAD R3, R28, 0x2, R4 ;  /* 0x000000021c037824 */ /* 0x000fca00078e0204 */
[C---:B0-----:R-:W-:Y:S02]  /*58480*/  LEA R8, P0, R3.reuse, R2, 0x1 ;  /* 0x0000000203087211 */ /* 0x041fe400078008ff */
[C---:B------:R-:W-:Y:S02]  /*58490*/  LEA R4, R28.reuse, R3, 0x1 ;  /* 0x000000031c047211 */ /* 0x040fe400078e08ff */
[----:B------:R-:W-:Y:S02]  /*584a0*/  LEA.HI.X.SX32 R9, R3, R0, 0x1, P0 ;  /* 0x0000000003097211 */ /* 0x000fe400000f0eff */
[----:B------:R-:W-:Y:S01]  /*584b0*/  LEA R3, R28, R4, 0x1 ;  /* 0x000000041c037211 */ /* 0x000fe200078e08ff */
[----:B------:R0:W-:Y:S01]  /*584c0*/  STG.E.U16 [R12.64], R19 ;  /* 0x000000130c007986 */ /* 0x0001e2000c101504 */
[----:B------:R-:W-:Y:S01]  /*584d0*/  PRMT R5, R21, 0x7632, R5 ;  /* 0x0000763215057816 */ /* 0x000fe20000000005 */
[----:B--2---:R-:W-:Y:S01]  /*584e0*/  STG.E.U16 [R14.64], R24 ;  /* 0x000000180e007986 */ /* 0x004fe2000c101504 */
[----:B------:R-:W-:Y:S01]  /*584f0*/  PRMT R22, R23, 0x7632, R22 ;  /* 0x0000763217167816 */ /* 0x000fe20000000016 */
[----:B------:R-:W-:Y:S01]  /*58500*/  PRMT R23, R19, 0x7632, R23 ;  /* 0x0000763213177816 */ /* 0x000fe20000000017 */
[----:B---3--:R-:W-:Y:S01]  /*58510*/  STG.E.U16 [R10.64], R25 ;  /* 0x000000190a007986 */ /* 0x008fe2000c101504 */
[----:B------:R-:W-:-:S02]  /*58520*/  PRMT R17, R25, 0x7632, R17 ;  /* 0x0000763219117816 */ /* 0x000fc40000000011 */
[----:B0-----:R-:W-:Y:S01]  /*58530*/  PRMT R19, R24, 0x7632, R19 ;  /* 0x0000763218137816 */ /* 0x001fe20000000013 */
[----:B----4-:R0:W-:Y:S04]  /*58540*/  STL.64 [R1+0x1dd8], R26 ;  /* 0x001dd81a01007387 */ /* 0x0101e80000100a00 */
[----:B0-----:R-:W2:Y:S01]  /*58550*/  LDL.LU.64 R26, [R1+0x160] ;  /* 0x00016000011a7983 */ /* 0x001ea20000300a00 */
[----:B------:R0:W-:Y:S02]  /*58560*/  STL.64 [R1+0x2d0], R8 ;  /* 0x0002d00801007387 */ /* 0x0001e40000100a00 */
[----:B0-----:R-:W-:-:S04]  /*58570*/  LEA R8, P0, R4, R2, 0x1 ;  /* 0x0000000204087211 */ /* 0x001fc800078008ff */
[----:B------:R-:W-:Y:S01]  /*58580*/  LEA.HI.X.SX32 R9, R4, R0, 0x1, P0 ;  /* 0x0000000004097211 */ /* 0x000fe200000f0eff */
[C---:B------:R-:W-:Y:S02]  /*58590*/  LEA R12, P0, R3.reuse, R2, 0x1 ;  /* 0x00000002030c7211 */ /* 0x040fe400078008ff */
[----:B------:R-:W-:Y:S02]  /*585a0*/  IMAD R4, R28, 0x2, R3 ;  /* 0x000000021c047824 */ /* 0x000fe400078e0203 */
[----:B------:R-:W-:Y:S01]  /*585b0*/  LEA.HI.X.SX32 R13, R3, R0, 0x1, P0 ;  /* 0x00000000030d7211 */ /* 0x000fe200000f0eff */
[----:B------:R0:W-:Y:S04]  /*585c0*/  STL.64 [R1+0x2c8], R8 ;  /* 0x0002c80801007387 */ /* 0x0001e80000100a00 */
[----:B0-----:R-:W3:Y:S01]  /*585d0*/  LDL.LU.64 R8, [R1+0x60] ;  /* 0x0000600001087983 */ /* 0x001ee20000300a00 */
[----:B------:R-:W4:Y:S02]  /*585e0*/  LDL.LU.64 R20, [R1+0x50] ;  /* 0x0000500001147983 */ /* 0x000f240000300a00 */
[----:B------:R-:W2:Y:S02]  /*585f0*/  LDL.LU.64 R14, [R1+0x40] ;  /* 0x00004000010e7983 */ /* 0x000ea40000300a00 */
[----:B------:R0:W-:Y:S01]  /*58600*/  STL.64 [R1+0x2c0], R12 ;  /* 0x0002c00c01007387 */ /* 0x0001e20000100a00 */
[----:B------:R-:W2:Y:S01]  /*58610*/  LDL.LU.64 R10, [R1+0x8] ;  /* 0x00000800010a7983 */ /* 0x000ea20000300a00 */
[----:B------:R-:W2:Y:S01]  /*58620*/  LDL.LU.64 R24, [R1] ;  /* 0x0000000001187983 */ /* 0x000ea20000300a00 */
[----:B0-----:R-:W-:-:S04]  /*58630*/  LEA R12, P0, R4, R2, 0x1 ;  /* 0x00000002040c7211 */ /* 0x001fc800078008ff */
[----:B------:R-:W-:-:S05]  /*58640*/  LEA.HI.X.SX32 R13, R4, R0, 0x1, P0 ;  /* 0x00000000040d7211 */ /* 0x000fca00000f0eff */
[----:B------:R0:W-:Y:S04]  /*58650*/  STL.64 [R1+0x2b8], R12 ;  /* 0x0002b80c01007387 */ /* 0x0001e80000100a00 */
[----:B0-----:R-:W2:Y:S01]  /*58660*/  LDL.LU R13, [R1+0x1c] ;  /* 0x00001c00010d7983 */ /* 0x001ea20000300800 */
[----:B------:R-:W-:-:S04]  /*58670*/  LEA R3, R28, R4, 0x1 ;  /* 0x000000041c037211 */ /* 0x000fc800078e08ff */
[----:B------:R-:W-:Y:S02]  /*58680*/  LEA R12, P0, R3, R2, 0x1 ;  /* 0x00000002030c7211 */ /* 0x000fe400078008ff */
[----:B--2---:R-:W-:Y:S01]  /*58690*/  PRMT R16, R13, 0x7632, R16 ;  /* 0x000076320d107816 */ /* 0x004fe20000000010 */
[----:B------:R0:W-:Y:S04]  /*586a0*/  STG.E.U16 [R6.64], R13 ;  /* 0x0000000d06007986 */ /* 0x0001e8000c101504 */
[----:B------:R1:W-:Y:S01]  /*586b0*/  STL.S16 [R1+0x38], R16 ;  /* 0x0000381001007387 */ /* 0x0003e20000100600 */
[----:B0-----:R-:W-:-:S03]  /*586c0*/  LEA.HI.X.SX32 R13, R3, R0, 0x1, P0 ;  /* 0x00000000030d7211 */ /* 0x001fc600000f0eff */
[----:B-1----:R-:W3:Y:S01]  /*586d0*/  LDL.LU R16, [R1+0x1df0] ;  /* 0x001df00001107983 */ /* 0x002ee20000300800 */
[----:B------:R-:W2:Y:S02]  /*586e0*/  LDL.LU.64 R6, [R1+0x1de8] ;  /* 0x001de80001067983 */ /* 0x000ea40000300a00 */
[----:B------:R0:W-:Y:S02]  /*586f0*/  STL.64 [R1+0x2b0], R12 ;  /* 0x0002b00c01007387 */ /* 0x0001e40000100a00 */
[----:B0-----:R-:W3:Y:S01]  /*58700*/  LDL.LU R13, [R1+0x1de0] ;  /* 0x001de000010d7983 */ /* 0x001ee20000300800 */
[----:B------:R-:W-:-:S03]  /*58710*/  LEA R4, R28, R3, 0x1 ;  /* 0x000000031c047211 */ /* 0x000fc600078e08ff */
[----:B--2---:R0:W-:Y:S04]  /*58720*/  STG.E.U16 [R26.64], R7 ;  /* 0x000000071a007986 */ /* 0x0041e8000c101504 */
[----:B0-----:R-:W2:Y:S01]  /*58730*/  LDL.LU.64 R26, [R1+0x1dd8] ;  /* 0x001dd800011a7983 */ /* 0x001ea20000300a00 */
[----:B---3--:R-:W-:-:S05]  /*58740*/  PRMT R13, R7, 0x7632, R13 ;  /* 0x00007632070d7816 */ /* 0x008fca000000000d */
[----:B------:R0:W-:Y:S01]  /*58750*/  STL.S16 [R1+0x3c], R13 ;  /* 0x00003c0d01007387 */ /* 0x0001e20000100600 */
[----:B------:R-:W2:Y:S01]  /*58760*/  LDL.LU.S16 R7, [R1+0x28] ;  /* 0x0000280001077983 */ /* 0x000ea20000300600 */
[----:B------:R-:W-:Y:S01]  /*58770*/  LEA R12, P0, R4, R2, 0x1 ;  /* 0x00000002040c7211 */ /* 0x000fe200078008ff */
[----:B------:R-:W-:-:S03]  /*58780*/  IMAD R3, R28, 0x2, R4 ;  /* 0x000000021c037824 */ /* 0x000fc600078e0204 */
[----:B0-----:R-:W-:-:S05]  /*58790*/  LEA.HI.X.SX32 R13, R4, R0, 0x1, P0 ;  /* 0x00000000040d7211 */ /* 0x001fca00000f0eff */
[----:B------:R0:W-:Y:S02]  /*587a0*/  STL.64 [R1+0x2a8], R12 ;  /* 0x0002a80c01007387 */ /* 0x0001e40000100a00 */
[----:B0-----:R-:W-:-:S04]  /*587b0*/  LEA R12, P0, R3, R2, 0x1 ;  /* 0x00000002030c7211 */ /* 0x001fc800078008ff */
[----:B------:R-:W-:Y:S01]  /*587c0*/  LEA.HI.X.SX32 R13, R3, R0, 0x1, P0 ;  /* 0x00000000030d7211 */ /* 0x000fe200000f0eff */
[----:B--2---:R0:W-:Y:S01]  /*587d0*/  STG.E.U16 [R26.64], R7 ;  /* 0x000000071a007986 */ /* 0x0041e2000c101504 */
[----:B------:R1:W-:Y:S03]  /*587e0*/  STG.E.U16 [R8.64], R16 ;  /* 0x0000001008007986 */ /* 0x0003e6000c101504 */
[----:B0-----:R-:W2:Y:S01]  /*587f0*/  LDL.LU.64 R26, [R1+0x1dd0] ;  /* 0x001dd000011a7983 */ /* 0x001ea20000300a00 */
[----:B------:R0:W-:Y:S02]  /*58800*/  STL.64 [R1+0x2a0], R12 ;  /* 0x0002a00c01007387 */ /* 0x0001e40000100a00 */
[----:B-1----:R-:W4:Y:S01]  /*58810*/  LDL.LU.64 R8, [R1+0x1dc8] ;  /* 0x001dc80001087983 */ /* 0x002f220000300a00 */
[C---:B------:R-:W-:Y:S01]  /*58820*/  LEA R4, R28.reuse, R3, 0x1 ;  /* 0x000000031c047211 */ /* 0x040fe200078e08ff */
[----:B------:R-:W3:Y:S03]  /*58830*/  LDL.LU R16, [R1+0x1dc0] ;  /* 0x001dc00001107983 */ /* 0x000ee60000300800 */
[----:B------:R-:W-:-:S02]  /*58840*/  LEA R3, R28, R4, 0x1 ;  /* 0x000000041c037211 */ /* 0x000fc400078e08ff */
[----:B0-----:R-:W-:-:S04]  /*58850*/  LEA R12, P0, R4, R2, 0x1 ;  /* 0x00000002040c7211 */ /* 0x001fc800078008ff */
[----:B------:R-:W-:-:S05]  /*58860*/  LEA.HI.X.SX32 R13, R4, R0, 0x1, P0 ;  /* 0x00000000040d7211 */ /* 0x000fca00000f0eff */
[----:B------:R0:W-:Y:S01]  /*58870*/  STL.64 [R1+0x298], R12 ;  /* 0x0002980c01007387 */ /* 0x0001e20000100a00 */
[----:B------:R-:W-:Y:S01]  /*58880*/  IMAD R4, R28, 0x2, R3 ;  /* 0x000000021c047824 */ /* 0x000fe200078e0203 */
[----:B0-----:R-:W-:-:S04]  /*58890*/  LEA R12, P0, R3, R2, 0x1 ;  /* 0x00000002030c7211 */ /* 0x001fc800078008ff */
[----:B------:R-:W-:Y:S01]  /*588a0*/  LEA.HI.X.SX32 R13, R3, R0, 0x1, P0 ;  /* 0x00000000030d7211 */ /* 0x000fe200000f0eff */
[----:B------:R-:W-:Y:S01]  /*588b0*/  LEA R3, R28, R4, 0x1 ;  /* 0x000000041c037211 */ /* 0x000fe200078e08ff */
[----:B----4-:R0:W-:Y:S01]  /*588c0*/  STG.E.U16 [R20.64], R8 ;  /* 0x0000000814007986 */ /* 0x0101e2000c101504 */
[----:B------:R1:W-:Y:S03]  /*588d0*/  STG.E.U16 [R14.64], R9 ;  /* 0x000000090e007986 */ /* 0x0003e6000c101504 */
[----:B0-----:R-:W4:Y:S01]  /*588e0*/  LDL.LU.64 R20, [R1+0x1db8] ;  /* 0x001db80001147983 */ /* 0x001f220000300a00 */
[----:B------:R-:W3:Y:S02]  /*588f0*/  LDL.LU R8, [R1+0x1db0] ;  /* 0x001db00001087983 */ /* 0x000ee40000300800 */
[----:B------:R0:W-:Y:S02]  /*58900*/  STL.64 [R1+0x290], R12 ;  /* 0x0002900c01007387 */ /* 0x0001e40000100a00 */
[----:B-1----:R-:W3:Y:S01]  /*58910*/  LDL.LU.64 R14, [R1+0x1da8] ;  /* 0x001da800010e7983 */ /* 0x002ee20000300a00 */
[----:B------:R-:W3:Y:S01]  /*58920*/  LDL.LU R9, [R1+0x1da0] ;  /* 0x001da00001097983 */ /* 0x000ee20000300800 */
[----:B0-----:R-:W-:-:S04]  /*58930*/  LEA R12, P0, R4, R2, 0x1 ;  /* 0x00000002040c7211 */ /* 0x001fc800078008ff */
[----:B------:R-:W-:-:S05]  /*58940*/  LEA.HI.X.SX32 R13, R4, R0, 0x1, P0 ;  /* 0x00000000040d7211 */ /* 0x000fca00000f0eff */
[----:B------:R0:W-:Y:S01]  /*58950*/  STL.64 [R1+0x288], R12 ;  /* 0x0002880c01007387 */ /* 0x0001e20000100a00 */
[----:B------:R-:W-:-:S03]  /*58960*/  LEA R4, R28, R3, 0x1 ;  /* 0x000000031c047211 */ /* 0x000fc600078e08ff */
[----:B------:R1:W-:Y:S01]  /*58970*/  STG.E.U16 [R10.64], R29 ;  /* 0x0000001d0a007986 */ /* 0x0003e2000c101504 */
[----:B0-----:R-:W-:-:S03]  /*58980*/  LEA R12, P0, R3, R2, 0x1 ;  /* 0x00000002030c7211 */ /* 0x001fc600078008ff */
[----:B-1----:R-:W3:Y:S01]  /*58990*/  LDL.LU.64 R10, [R1+0x1d98] ;  /* 0x001d9800010a7983 */ /* 0x002ee20000300a00 */
[----:B------:R-:W-:-:S05]  /*589a0*/  LEA.HI.X.SX32 R13, R3, R0, 0x1, P0 ;  /* 0x00000000030d7211 */ /* 0x000fca00000f0eff */
[----:B------:R0:W-:Y:S01]  /*589b0*/  STL.64 [R1+0x280], R12 ;  /* 0x0002800c01007387 */ /* 0x0001e20000100a00 */
[----:B------:R-:W-:-:S03]  /*589c0*/  IMAD R3, R28, 0x2, R4 ;  /* 0x000000021c037824 */ /* 0x000fc600078e0204 */
[----:B--2---:R1:W-:Y:S01]  /*589d0*/  STG.E.U16 [R24.64], R27 ;  /* 0x0000001b18007986 */ /* 0x0043e2000c101504 */
[----:B0-----:R-:W-:-:S03]  /*589e0*/  LEA R12, P0, R4, R2, 0x1 ;  /* 0x00000002040c7211 */ /* 0x001fc600078008ff */
[----:B-1----:R-:W2:Y:S01]  /*589f0*/  LDL.LU.64 R24, [R1+0x1d90] ;  /* 0x001d900001187983 */ /* 0x002ea20000300a00 */
[----:B------:R-:W-:-:S05]  /*58a00*/  LEA.HI.X.SX32 R13, R4, R0, 0x1, P0 ;  /* 0x00000000040d7211 */ /* 0x000fca00000f0eff */
[----:B------:R0:W-:Y:S02]  /*58a10*/  STL.64 [R1+0x278], R12 ;  /* 0x0002780c01007387 */ /* 0x0001e40000100a00 */
[----:B0-----:R-:W-:-:S04]  /*58a20*/  LEA R12, P0, R3, R2, 0x1 ;  /* 0x00000002030c7211 */ /* 0x001fc800078008ff */
[----:B------:R-:W-:-:S05]  /*58a30*/  LEA.HI.X.SX32 R13, R3, R0, 0x1, P0 ;  /* 0x00000000030d7211 */ /* 0x000fca00000f0eff */
[----:B------:R0:W-:Y:S04]  /*58a40*/  STL.64 [R1+0x270], R12 ;  /* 0x0002700c01007387 */ /* 0x0001e80000100a00 */
[----:B0-----:R-:W4:Y:S04]  /*58a50*/  LDL.LU.64 R12, [R1+0x1d88] ;  /* 0x001d8800010c7983 */ /* 0x001f280000300a00 */
[----:B------:R-:W0:Y:S01]  /*58a60*/  S2R R29, SR_TID.X ;  /* 0x00000000001d7919 */ /* 0x000e220000002100 */
[----:B------:R-:W-:-:S03]  /*58a70*/  LEA R4, R28, R3, 0x1 ;  /* 0x000000031c047211 */ /* 0x000fc600078e08ff */
[----:B------:R-:W1:Y:S01]  /*58a80*/  S2R R7, SR_TID.X ;  /* 0x0000000000077919 */ /* 0x000e620000002100 */
[C---:B0-----:R-:W-:Y:S01]  /*58a90*/  IMAD.SHL.U32 R27, R29.reuse, 0x1000, RZ ;  /* 0x000010001d1b7824 */ /* 0x041fe200078e00ff */
[----:B------:R-:W-:-:S04]  /*58aa0*/  LOP3.LUT R29, R29, 0x7f, RZ, 0xc0, !PT ;  /* 0x0000007f1d1d7812 */ /* 0x000fc800078ec0ff */
[----:B------:R-:W-:-:S05]  /*58ab0*/  LOP3.LUT R27, R27, 0x6000, RZ, 0xc0, !PT ;  /* 0x000060001b1b7812 */ /* 0x000fca00078ec0ff */
[----:B------:R-:W-:Y:S01]  /*58ac0*/  IMAD R29, R29, 0x10, R27 ;  /* 0x000000101d1d7824 */ /* 0x000fe200078e021b */
[----:B------:R-:W-:Y:S02]  /*58ad0*/  LEA R3, R28, R4, 0x1 ;  /* 0x000000041c037211 */ /* 0x000fe400078e08ff */
[----:B-1----:R-:W-:Y:S01]  /*58ae0*/  LOP3.LUT R27, R7, 0x7f, RZ, 0xc0, !PT ;  /* 0x0000007f071b7812 */ /* 0x002fe200078ec0ff */
[----:B--2---:R0:W-:Y:S01]  /*58af0*/  STG.E.U16 [R24.64], R26 ;  /* 0x0000001a18007986 */ /* 0x0041e2000c101504 */
[----:B---3--:R1:W-:Y:S02]  /*58b00*/  STG.E.U16 [R10.64], R22 ;  /* 0x000000160a007986 */ /* 0x0083e4000c101504 */
[----:B------:R-:W-:Y:S01]  /*58b10*/  STG.E.U16 [R8.64], R18 ;  /* 0x0000001208007986 */ /* 0x000fe2000c101504 */
[C---:B0-----:R-:W-:Y:S01]  /*58b20*/  LEA R24, P0, R4.reuse, R2, 0x1 ;  /* 0x0000000204187211 */ /* 0x041fe200078008ff */
[----:B-1----:R-:W2:Y:S03]  /*58b30*/  LDL.LU.64 R10, [R1+0x20] ;  /* 0x00002000010a7983 */ /* 0x002ea60000300a00 */
[----:B------:R-:W-:Y:S01]  /*58b40*/  LEA.HI.X.SX32 R25, R4, R0, 0x1, P0 ;  /* 0x0000000004197211 */ /* 0x000fe200000f0eff */
[----:B------:R-:W-:-:S04]  /*58b50*/  IMAD R4, R28, 0x2, R3 ;  /* 0x000000021c047824 */ /* 0x000fc800078e0203 */
[----:B------:R0:W-:Y:S04]  /*58b60*/  STL.64 [R1+0x268], R24 ;  /* 0x0002681801007387 */ /* 0x0001e80000100a00 */
[----:B----4-:R-:W-:Y:S01]  /*58b70*/  STG.E.U16 [R12.64], R6 ;  /* 0x000000060c007986 */ /* 0x010fe2000c101504 */
[----:B------:R-:W-:Y:S02]  /*58b80*/  STG.E.U16 [R14.64], R5 ;  /* 0x000000050e007986 */ /* 0x000fe4000c101504 */
[----:B------:R-:W1:Y:S01]  /*58b90*/  LDS.128 R12, [R29] ;  /* 0x000000001d0c7984 */ /* 0x000e620000000c00 */
[----:B0-----:R-:W-:-:S04]  /*58ba0*/  LEA R24, P0, R3, R2, 0x1 ;  /* 0x0000000203187211 */ /* 0x001fc800078008ff */
[----:B------:R-:W-:Y:S01]  /*58bb0*/  LEA.HI.X.SX32 R25, R3, R0, 0x1, P0 ;  /* 0x0000000003197211 */ /* 0x000fe200000f0eff */
[----:B------:R-:W-:Y:S01]  /*58bc0*/  LEA R8, P0, R4, R2, 0x1 ;  /* 0x0000000204087211 */ /* 0x000fe200078008ff */
[----:B------:R-:W-:-:S03]  /*58bd0*/  LEA R3, R28, R4, 0x1 ;  /* 0x000000041c037211 */ /* 0x000fc600078e08ff */
[----:B------:R-:W-:Y:S01]  /*58be0*/  LEA.HI.X.SX32 R9, R4, R0, 0x1, P0 ;  /* 0x0000000004097211 */ /* 0x000fe200000f0eff */
[----:B------:R0:W-:Y:S04]  /*58bf0*/  STL.64 [R1+0x260], R24 ;  /* 0x0002601801007387 */ /* 0x0001e80000100a00 */
[----:B------:R3:W-:Y:S01]  /*58c00*/  STL.64 [R1+0x258], R8 ;  /* 0x0002580801007387 */ /* 0x0007e20000100a00 */
[----:B0-----:R-:W-:Y:S02]  /*58c10*/  SHF.L.U32 R25, R7, 0xc, RZ ;  /* 0x0000000c07197819 */ /* 0x001fe400000006ff */
[----:B---3--:R-:W-:Y:S02]  /*58c20*/  LEA R8, P0, R3, R2, 0x1 ;  /* 0x0000000203087211 */ /* 0x008fe400078008ff */
[----:B------:R-:W-:-:S02]  /*58c30*/  LOP3.LUT R26, R25, 0x6000, RZ, 0xc0, !PT ;  /* 0x00006000191a7812 */ /* 0x000fc400078ec0ff */
[----:B------:R-:W-:Y:S02]  /*58c40*/  LEA.HI.X.SX32 R9, R3, R0, 0x1, P0 ;  /* 0x0000000003097211 */ /* 0x000fe400000f0eff */
[----:B------:R-:W-:-:S04]  /*58c50*/  LEA R29, R27, R26, 0x4 ;  /* 0x0000001a1b1d7211 */ /* 0x000fc800078e20ff */
[----:B------:R-:W-:Y:S01]  /*58c60*/  LOP3.LUT R29, R29, 0x20, RZ, 0x3c, !PT ;  /* 0x000000201d1d7812 */ /* 0x000fe200078e3cff */
[----:B------:R0:W-:Y:S01]  /*58c70*/  STL.64 [R1+0x250], R8 ;  /* 0x0002500801007387 */ /* 0x0001e20000100a00 */
[----:B------:R-:W3:Y:S02]  /*58c80*/  LDL.LU.64 R6, [R1+0x30] ;  /* 0x0000300001067983 */ /* 0x000ee40000300a00 */
[----:B-1----:R-:W-:Y:S02]  /*58c90*/  STL.64 [R1+0x90], R12 ;  /* 0x0000900c01007387 */ /* 0x002fe40000100a00 */
[----:B------:R-:W-:Y:S01]  /*58ca0*/  STL.64 [R1+0x98], R14 ;  /* 0x0000980e01007387 */ /* 0x000fe20000100a00 */
[----:B------:R-:W-:Y:S02]  /*58cb0*/  MOV R24, R12 ;  /* 0x0000000c00187202 */ /* 0x000fe40000000f00 */
[----:B------:R-:W1:Y:S01]  /*58cc0*/  LDS.128 R12, [R29] ;  /* 0x000000001d0c7984 */ /* 0x000e620000000c00 */
[----:B------:R-:W-:-:S04]  /*58cd0*/  LEA R4, R28, R3, 0x1 ;  /* 0x000000031c047211 */ /* 0x000fc800078e08ff */
[----:B0-----:R-:W-:Y:S02]  /*58ce0*/  LEA R8, P0, R4, R2, 0x1 ;  /* 0x0000000204087211 */ /* 0x001fe400078008ff */
[----:B------:R-:W-:Y:S02]  /*58cf0*/  LEA R3, R28, R4, 0x1 ;  /* 0x000000041c037211 */ /* 0x000fe400078e08ff */
[----:B------:R-:W-:-:S05]  /*58d00*/  LEA.HI.X.SX32 R9, R4, R0, 0x1, P0 ;  /* 0x0000000004097211 */ /* 0x000fca00000f0eff */
[----:B------:R0:W-:Y:S02]  /*58d10*/  STL.64 [R1+0x248], R8 ;  /* 0x0002480801007387 */ /* 0x0001e40000100a00 */
[----:B0-----:R-:W-:-:S04]  /*58d20*/  LEA R8, P0, R3, R2, 0x1 ;  /* 0x0000000203087211 */ /* 0x001fc800078008ff */
[----:B------:R-:W-:Y:S01]  /*58d30*/  LEA.HI.X.SX32 R9, R3, R0, 0x1, P0 ;  /* 0x0000000003097211 */ /* 0x000fe200000f0eff */
[----:B-1----:R0:W-:Y:S01]  /*58d40*/  STL.64 [R1+0x50], R12 ;  /* 0x0000500c01007387 */ /* 0x0021e20000100a00 */
[----:B------:R-:W-:Y:S03]  /*58d50*/  STL.64 [R1+0x58], R14 ;  /* 0x0000580e01007387 */ /* 0x000fe60000100a00 */
[----:B0-----:R-:W4:Y:S01]  /*58d60*/  LDL.LU.S16 R13, [R1+0x38] ;  /* 0x00003800010d7983 */ /* 0x001f220000300600 */
[----:B------:R0:W-:Y:S02]  /*58d70*/  STL.64 [R1+0x240], R8 ;  /* 0x0002400801007387 */ /* 0x0001e40000100a00 */
[----:B------:R-:W4:Y:S01]  /*58d80*/  LDL.LU.S16 R25, [R1+0x3c] ;  /* 0x00003c0001197983 */ /* 0x000f220000300600 */
[----:B------:R-:W-:-:S04]  /*58d90*/  LEA R18, R27, R26, 0x4 ;  /* 0x0000001a1b127211 */ /* 0x000fc800078e20ff */
[----:B------:R-:W-:Y:S01]  /*58da0*/  LOP3.LUT R18, R18, 0x40, RZ, 0x3c, !PT ;  /* 0x0000004012127812 */ /* 0x000fe200078e3cff */
[----:B------:R-:W-:Y:S04]  /*58db0*/  STG.E.U16 [R20.64], R23 ;  /* 0x0000001714007986 */ /* 0x000fe8000c101504 */
[----:B------:R-:W1:Y:S01]  /*58dc0*/  LDS.128 R20, [R18] ;  /* 0x0000000012147984 */ /* 0x000e620000000c00 */
[----:B------:R-:W-:-:S05]  /*58dd0*/  IMAD R4, R28, 0x2, R3 ;  /* 0x000000021c047824 */ /* 0x000fca00078e0203 */
[----:B0-----:R-:W-:Y:S02]  /*58de0*/  LEA R8, P0, R4, R2, 0x1 ;  /* 0x0000000204087211 */ /* 0x001fe400078008ff */
[----:B------:R-:W-:Y:S02]  /*58df0*/  LEA R3, R28, R4, 0x1 ;  /* 0x000000041c037211 */ /* 0x000fe400078e08ff */
[----:B------:R-:W-:Y:S01]  /*58e00*/  LEA.HI.X.SX32 R9, R4, R0, 0x1, P0 ;  /* 0x0000000004097211 */ /* 0x000fe200000f0eff */
[----:B--2---:R0:W-:Y:S02]  /*58e10*/  STG.E.U16 [R10.64], R19 ;  /* 0x000000130a007986 */ /* 0x0041e4000c101504 */
[----:B0-----:R-:W-:-:S04]  /*58e20*/  LEA R10, P0, R3, R2, 0x1 ;  /* 0x00000002030a7211 */ /* 0x001fc800078008ff */
[----:B------:R-:W-:Y:S01]  /*58e30*/  LEA.HI.X.SX32 R11, R3, R0, 0x1, P0 ;  /* 0x00000000030b7211 */ /* 0x000fe200000f0eff */
[----:B---3--:R0:W-:Y:S04]  /*58e40*/  STG.E.U16 [R6.64], R17 ;  /* 0x0000001106007986 */ /* 0x0081e8000c101504 */
[----:B----4-:R-:W-:Y:S01]  /*58e50*/  STL.64 [R1+0x1d78], R24 ;  /* 0x001d781801007387 */ /* 0x010fe20000100a00 */
[----:B------:R-:W-:Y:S02]  /*58e60*/  STL.64 [R1+0x238], R8 ;  /* 0x0002380801007387 */ /* 0x000fe40000100a00 */
[----:B-1----:R-:W-:Y:S02]  /*58e70*/  STL.64 [R1+0x10], R20 ;  /* 0x0000101401007387 */ /* 0x002fe40000100a00 */
[----:B------:R1:W-:Y:S01]  /*58e80*/  STL.64 [R1+0x18], R22 ;  /* 0x0000181601007387 */ /* 0x0003e20000100a00 */
[----:B------:R-:W-:Y:S01]  /*58e90*/  STL.64 [R1+0x230], R10 ;  /* 0x0002300a01007387 */ /* 0x000fe20000100a00 */
[----:B0-----:R-:W2:Y:S01]  /*58ea0*/  LDL.LU R17, [R1+0x1d80] ;  /* 0x001d800001117983 */ /* 0x001ea20000300800 */
[----:B-1----:R-:W-:-:S02]  /*58eb0*/  LEA R22, R27, R26, 0x4 ;  /* 0x0000001a1b167211 */ /* 0x002fc400078e20ff */
[----:B------:R-:W-:Y:S02]  /*58ec0*/  MOV R9, R20 ;  /* 0x0000001400097202 */ /* 0x000fe40000000f00 */
[----:B------:R-:W3:Y:S01]  /*58ed0*/  LDL.LU.64 R20, [R1+0x70] ;  /* 0x0000700001147983 */ /* 0x000ee20000300a00 */
[----:B------:R-:W-:-:S05]  /*58ee0*/  LOP3.LUT R22, R22, 0x60, RZ, 0x3c, !PT ;  /* 0x0000006016167812 */ /* 0x000fca00078e3cff */
[----:B------:R-:W-:Y:S04]  /*58ef0*/  LDS.128 R4, [R22] ;  /* 0x0000000016047984 */ /* 0x000fe80000000c00 */
[----:B------:R0:W-:Y:S04]  /*58f00*/  STL [R1+0x1d60], R22 ;  /* 0x001d601601007387 */ /* 0x0001e80000100800 */
[----:B0-----:R-:W4:Y:S01]  /*58f10*/  LDL.LU.64 R22, [R1+0xc0] ;  /* 0x0000c00001167983 */ /* 0x001f220000300a00 */
[----:B------:R-:W-:-:S05]  /*58f20*/  LEA R19, R27, R26, 0x4 ;  /* 0x0000001a1b137211 */ /* 0x000fca00078e20ff */
[----:B------:R-:W0:Y:S01]  /*58f30*/  LDS.128 R24, [R19+0x800] ;  /* 0x0008000013187984 */ /* 0x000e220000000c00 */
[----:B------:R-:W-:-:S05]  /*58f40*/  IMAD R8, R28, 0x2, R3 ;  /* 0x000000021c087824 */ /* 0x000fca00078e0203 */
[----:B------:R-:W-:Y:S01]  /*58f50*/  LEA R10, P0, R8, R2, 0x1 ;  /* 0x00000002080a7211 */ /* 0x000fe200078008ff */
[----:B------:R-:W-:-:S03]  /*58f60*/  IMAD R3, R28, 0x2, R8 ;  /* 0x000000021c037824 */ /* 0x000fc600078e0208 */
[----:B------:R-:W-:Y:S01]  /*58f70*/  LEA.HI.X.SX32 R11, R8, R0, 0x1, P0 ;  /* 0x00000000080b7211 */ /* 0x000fe200000f0eff */
[----:B--2---:R0:W-:Y:S02]  /*58f80*/  STG.E.U16 [R16.64], R13 ;  /* 0x0000000d10007986 */ /* 0x0041e4000c101504 */
[----:B0-----:R-:W-:Y:S02]  /*58f90*/  MOV R13, R24 ;  /* 0x00000018000d7202 */ /* 0x001fe40000000f00 */
[----:B----4-:R0:W-:Y:S04]  /*58fa0*/  STL.64 [R1+0x1d70], R22 ;  /* 0x001d701601007387 */ /* 0x0101e80000100a00 */
[----:B0-----:R-:W2:Y:S01]  /*58fb0*/  LDL.LU.64 R22, [R1+0xb0] ;  /* 0x0000b00001167983 */ /* 0x001ea20000300a00 */
[----:B---3--:R-:W-:Y:S02]  /*58fc0*/  STL.64 [R1+0x1d68], R20 ;  /* 0x001d681401007387 */ /* 0x008fe40000100a00 */
[----:B------:R-:W-:Y:S02]  /*58fd0*/  STL [R1+0x1cd0], R5 ;  /* 0x001cd00501007387 */ /* 0x000fe40000100800 */
[----:B------:R-:W-:Y:S01]  /*58fe0*/  STL [R1+0x1b90], R7 ;  /* 0x001b900701007387 */ /* 0x000fe20000100800 */
[----:B------:R0:W-:Y:S01]  /*58ff0*/  STL.64 [R1+0x228], R10 ;  /* 0x0002280a01007387 */ /* 0x0001e20000100a00 */
[----:B------:R-:W3:Y:S01]  /*59000*/  LDL.LU.64 R14, [R1+0xd0] ;  /* 0x0000d000010e7983 */ /* 0x000ee20000300a00 */
[----:B0-----:R-:W-:-:S04]  /*59010*/  LEA R10, P0, R3, R2, 0x1 ;  /* 0x00000002030a7211 */ /* 0x001fc800078008ff */
[----:B------:R-:W-:-:S05]  /*59020*/  LEA.HI.X.SX32 R11, R3, R0, 0x1, P0 ;  /* 0x00000000030b7211 */ /* 0x000fca00000f0eff */
[----:B------:R-:W-:Y:S01]  /*59030*/  STL.64 [R1+0x220], R10 ;  /* 0x0002200a01007387 */ /* 0x000fe20000100a00 */
[----:B------:R0:W-:Y:S02]  /*59040*/  STL.64 [R1+0x80], R24 ;  /* 0x0000801801007387 */ /* 0x0001e40000100a00 */
[----:B------:R1:W-:Y:S01]  /*59050*/  STL.64 [R1+0x88], R26 ;  /* 0x0000881a01007387 */ /* 0x0003e20000100a00 */
[----:B0-----:R-:W2:Y:S01]  /*59060*/  LDL.LU.64 R24, [R1+0x1d78] ;  /* 0x001d780001187983 */ /* 0x001ea20000300a00 */
[----:B------:R-:W-:Y:S01]  /*59070*/  LEA R8, R28, R3, 0x1 ;  /* 0x000000031c087211 */ /* 0x000fe200078e08ff */
[----:B-1----:R-:W4:Y:S03]  /*59080*/  LDL.LU.64 R26, [R1+0x2e0] ;  /* 0x0002e000011a7983 */ /* 0x002f260000300a00 */
[----:B------:R-:W-:Y:S01]  /*59090*/  LEA R10, P0, R8, R2, 0x1 ;  /* 0x00000002080a7211 */ /* 0x000fe200078008ff */
[----:B------:R-:W-:-:S03]  /*590a0*/  IMAD R3, R28, 0x2, R8 ;  /* 0x000000021c037824 */ /* 0x000fc600078e0208 */
[----:B------:R-:W-:-:S05]  /*590b0*/  LEA.HI.X.SX32 R11, R8, R0, 0x1, P0 ;  /* 0x00000000080b7211 */ /* 0x000fca00000f0eff */
[----:B------:R0:W-:Y:S02]  /*590c0*/  STL.64 [R1+0x218], R10 ;  /* 0x0002180a01007387 */ /* 0x0001e40000100a00 */
[----:B0-----:R-:W-:-:S04]  /*590d0*/  LEA R10, P0, R3, R2, 0x1 ;  /* 0x00000002030a7211 */ /* 0x001fc800078008ff */
[----:B------:R-:W-:-:S05]  /*590e0*/  LEA.HI.X.SX32 R11, R3, R0, 0x1, P0 ;  /* 0x00000000030b7211 */ /* 0x000fca00000f0eff */
[----:B------:R-:W-:Y:S04]  /*590f0*/  STL.64 [R1+0x210], R10 ;  /* 0x0002100a01007387 */ /* 0x000fe80000100a00 */
[----:B--2---:R-:W-:Y:S02]  /*59100*/  STG.E.U16 [R22.64], R25 ;  /* 0x0000001916007986 */ /* 0x004fe4000c101504 */
[----:B------:R-:W0:Y:S02]  /*59110*/  LDS.128 R20, [R29+0x800] ;  /* 0x000800001d147984 */ /* 0x000e240000000c00 */
[----:B0-----:R-:W-:Y:S02]  /*59120*/  STL.64 [R1+0x40], R20 ;  /* 0x0000401401007387 */ /* 0x001fe40000100a00 */
[----:B------:R0:W-:Y:S02]  /*59130*/  STL.64 [R1+0x48], R22 ;  /* 0x0000481601007387 */ /* 0x0001e40000100a00 */
[----:B0-----:R-:W2:Y:S01]  /*59140*/  LDL.LU.64 R22, [R1+0x1d70] ;  /* 0x001d700001167983 */ /* 0x001ea20000300a00 */
[----:B------:R-:W-:-:S02]  /*59150*/  MOV R7, R20 ;  /* 0x0000001400077202 */ /* 0x000fc40000000f00 */
[----:B------:R-:W3:Y:S01]  /*59160*/  LDL.LU.64 R20, [R1+0x1d68] ;  /* 0x001d680001147983 */ /* 0x000ee20000300a00 */
[----:B------:R-:W-:-:S04]  /*59170*/  LEA R8, R28, R3, 0x1 ;  /* 0x000000031c087211 */ /* 0x000fc800078e08ff */
[C---:B------:R-:W-:Y:S01]  /*59180*/  LEA R10, P0, R8.reuse, R2, 0x1 ;  /* 0x00000002080a7211 */ /* 0x040fe200078008ff */
[----:B--2---:R0:W-:Y:S04]  /*59190*/  STG.E.U16 [R22.64], R24 ;  /* 0x0000001816007986 */ /* 0x0041e8000c101504 */
[----:B0-----:R-:W2:Y:S01]  /*591a0*/  LDL.LU.64 R24, [R1+0x300] ;  /* 0x0003000001187983 */ /* 0x001ea20000300a00 */
[----:B---3--:R-:W-:Y:S02]  /*591b0*/  STG.E.U16 [R20.64], R12 ;  /* 0x0000000c14007986 */ /* 0x008fe4000c101504 */
[----:B------:R-:W0:Y:S01]  /*591c0*/  LDS.128 R20, [R18+0x800] ;  /* 0x0008000012147984 */ /* 0x000e220000000c00 */
[----:B------:R-:W-:-:S03]  /*591d0*/  LEA.HI.X.SX32 R11, R8, R0, 0x1, P0 ;  /* 0x00000000080b7211 */ /* 0x000fc600000f0eff */
[----:B------:R-:W-:-:S05]  /*591e0*/  IMAD R3, R28, 0x2, R8 ;  /* 0x000000021c037824 */ /* 0x000fca00078e0208 */
[----:B------:R-:W-:Y:S01]  /*591f0*/  LEA R8, R28, R3, 0x1 ;  /* 0x000000031c087211 */ /* 0x000fe200078e08ff */
[----:B--2---:R-:W-:Y:S01]  /*59200*/  STL.64 [R1+0x1d58], R24 ;  /* 0x001d581801007387 */ /* 0x004fe20000100a00 */
[----:B------:R1:W-:Y:S02]  /*59210*/  STL.64 [R1+0x208], R10 ;  /* 0x0002080a01007387 */ /* 0x0003e40000100a00 */
[----:B-1----:R-:W-:-:S04]  /*59220*/  LEA R10, P0, R3, R2, 0x1 ;  /* 0x00000002030a7211 */ /* 0x002fc800078008ff */
[----:B------:R-:W-:-:S05]  /*59230*/  LEA.HI.X.SX32 R11, R3, R0, 0x1, P0 ;  /* 0x00000000030b7211 */ /* 0x000fca00000f0eff */
[----:B------:R-:W-:Y:S01]  /*59240*/  STL.64 [R1+0x200], R10 ;  /* 0x0002000a01007387 */ /* 0x000fe20000100a00 */
[----:B0-----:R-:W-:Y:S02]  /*59250*/  STL.64 [R1], R20 ;  /* 0x0000001401007387 */ /* 0x001fe40000100a00 */
[----:B------:R0:W-:Y:S02]  /*59260*/  STL.64 [R1+0x8], R22 ;  /* 0x0000081601007387 */ /* 0x0001e40000100a00 */
[----:B0-----:R-:W2:Y:S01]  /*59270*/  LDL.LU R22, [R1+0x1d60] ;  /* 0x001d600001167983 */ /* 0x001ea20000300800 */
[----:B------:R-:W-:Y:S01]  /*59280*/  LEA R10, P0, R8, R2, 0x1 ;  /* 0x00000002080a7211 */ /* 0x000fe200078008ff */
[----:B------:R-:W-:-:S03]  /*59290*/  IMAD R3, R28, 0x2, R8 ;  /* 0x000000021c037824 */ /* 0x000fc600078e0208 */
[----:B------:R-:W-:-:S05]  /*592a0*/  LEA.HI.X.SX32 R11, R8, R0, 0x1, P0 ;  /* 0x00000000080b7211 */ /* 0x000fca00000f0eff */
[----:B------:R0:W-:Y:S04]  /*592b0*/  STL.64 [R1+0x1f8], R10 ;  /* 0x0001f80a01007387 */ /* 0x0001e80000100a00 */
[----:B------:R1:W-:Y:S01]  /*592c0*/  STG.E.U16 [R14.64], R9 ;  /* 0x000000090e007986 */ /* 0x0003e2000c101504 */
[----:B0-----:R-:W-:-:S03]  /*592d0*/  LEA R10, P0, R3, R2, 0x1 ;  /* 0x00000002030a7211 */ /* 0x001fc600078008ff */
[----:B-1----:R-:W3:Y:S01]  /*592e0*/  LDL.LU.64 R14, [R1+0x318] ;  /* 0x00031800010e7983 */ /* 0x002ee20000300a00 */
[----:B------:R-:W-:-:S05]  /*592f0*/  LEA.HI.X.SX32 R11, R3, R0, 0x1, P0 ;  /* 0x00000000030b7211 */ /* 0x000fca00000f0eff */
[----:B------:R-:W-:Y:S04]  /*59300*/  STL.64 [R1+0x1f0], R10 ;  /* 0x0001f00a01007387 */ /* 0x000fe80000100a00 */
[----:B----4-:R-:W-:Y:S02]  /*59310*/  STG.E.U16 [R26.64], R4 ;  /* 0x000000041a007986 */ /* 0x010fe4000c101504 */
[----:B------:R-:W-:Y:S01]  /*59320*/  LDS.128 R24, [R19+0x1000] ;  /* 0x0010000013187984 */ /* 0x000fe20000000c00 */
[----:B------:R-:W-:-:S04]  /*59330*/  LEA R12, R28, R3, 0x1 ;  /* 0x000000031c0c7211 */ /* 0x000fc800078e08ff */
[----:B------:R-:W-:-:S04]  /*59340*/  LEA R16, P0, R12, R2, 0x1 ;  /* 0x000000020c107211 */ /* 0x000fc800078008ff */
[----:B------:R-:W-:Y:S01]  /*59350*/  LEA.HI.X.SX32 R17, R12, R0, 0x1, P0 ;  /* 0x000000000c117211 */ /* 0x000fe200000f0eff */
[----:B--2---:R-:W0:Y:S04]  /*59360*/  LDS.128 R8, [R22+0x800] ;  /* 0x0008000016087984 */ /* 0x004e280000000c00 */
[----:B0-----:R0:W-:Y:S01]  /*59370*/  STL [R1+0x1d18], R9 ;  /* 0x001d180901007387 */ /* 0x0011e20000100800 */
[----:B------:R-:W-:Y:S02]  /*59380*/  STL [R1+0x1c58], R10 ;  /* 0x001c580a01007387 */ /* 0x000fe40000100800 */
[----:B------:R-:W-:Y:S02]  /*59390*/  STL [R1+0x1be0], R11 ;  /* 0x001be00b01007387 */ /* 0x000fe40000100800 */
[----:B------:R-:W-:Y:S01]  /*593a0*/  STL [R1+0x1d50], R6 ;  /* 0x001d500601007387 */ /* 0x000fe20000100800 */
[----:B------:R-:W-:Y:S01]  /*593b0*/  STL [R1+0x1d4c], R4 ;  /* 0x001d4c0401007387 */ /* 0x000fe20000100800 */
[----:B------:R-:W-:Y:S02]  /*593c0*/  STL.64 [R1+0x1e8], R16 ;  /* 0x0001e81001007387 */ /* 0x000fe40000100a00 */
[----:B------:R1:W-:Y:S02]  /*593d0*/  STL [R1+0x74], R25 ;  /* 0x0000741901007387 */ /* 0x0003e40000100800 */
[----:B------:R-:W-:Y:S01]  /*593e0*/  STL.64 [R1+0x78], R26 ;  /* 0x0000781a01007387 */ /* 0x000fe20000100a00 */
[----:B0-----:R-:W-:-:S02]  /*593f0*/  MOV R9, R24 ;  /* 0x0000001800097202 */ /* 0x001fc40000000f00 */
[----:B-1----:R-:W2:Y:S01]  /*59400*/  LDL.LU.64 R24, [R1+0x1d58] ;  /* 0x001d580001187983 */ /* 0x002ea20000300a00 */
[----:B------:R-:W-:-:S04]  /*59410*/  LEA R3, R28, R12, 0x1 ;  /* 0x0000000c1c037211 */ /* 0x000fc800078e08ff */
[----:B------:R-:W-:-:S04]  /*59420*/  LEA R4, P0, R3, R2, 0x1 ;  /* 0x0000000203047211 */ /* 0x000fc800078008ff */
[----:B------:R-:W-:-:S05]  /*59430*/  LEA.HI.X.SX32 R5, R3, R0, 0x1, P0 ;  /* 0x0000000003057211 */ /* 0x000fca00000f0eff */
[----:B------:R0:W-:Y:S01]  /*59440*/  STL.64 [R1+0x1e0], R4 ;  /* 0x0001e00401007387 */ /* 0x0001e20000100a00 */
[----:B------:R-:W-:-:S05]  /*59450*/  IMAD.MOV.U32 R11, RZ, RZ, c[0x0][0x1c8] ;  /* 0x00007200ff0b7624 */ /* 0x000fca00078e00ff */
[----:B------:R-:W-:-:S04]  /*59460*/  LEA R12, R11, R3, 0x1 ;  /* 0x000000030b0c7211 */ /* 0x000fc800078e08ff */
[----:B0-----:R-:W-:Y:S01]  /*59470*/  LEA R4, P0, R12, R2, 0x1 ;  /* 0x000000020c047211 */ /* 0x001fe200078008ff */
[----:B------:R-:W-:-:S03]  /*59480*/  IMAD R3, R11, 0x2, R12 ;  /* 0x000000020b037824 */ /* 0x000fc600078e020c */
[----:B------:R-:W-:Y:S01]  /*59490*/  LEA.HI.X.SX32 R5, R12, R0, 0x1, P0 ;  /* 0x000000000c057211 */ /* 0x000fe200000f0eff */
[----:B--2---:R-:W-:Y:S02]  /*594a0*/  STG.E.U16 [R24.64], R13 ;  /* 0x0000000d18007986 */ /* 0x004fe4000c101504 */
[----:B------:R-:W0:Y:S02]  /*594b0*/  LDS.128 R24, [R29+0x1000] ;  /* 0x001000001d187984 */ /* 0x000e240000000c00 */
[----:B0-----:R-:W-:Y:S02]  /*594c0*/  STL [R1+0x34], R25 ;  /* 0x0000341901007387 */ /* 0x001fe40000100800 */
[----:B------:R-:W-:Y:S01]  /*594d0*/  STL.64 [R1+0x38], R26 ;  /* 0x0000381a01007387 */ /* 0x000fe20000100a00 */
[----:B------:R-:W-:Y:S02]  /*594e0*/  MOV R28, R24 ;  /* 0x00000018001c7202 */ /* 0x000fe40000000f00 */
[----:B------:R-:W0:Y:S01]  /*594f0*/  LDS.128 R24, [R18+0x1000] ;  /* 0x0010000012187984 */ /* 0x000e220000000c00 */
[----:B------:R1:W-:Y:S02]  /*59500*/  STL.64 [R1+0x1d8], R4 ;  /* 0x0001d80401007387 */ /* 0x0003e40000100a00 */
[----:B-1----:R-:W-:-:S04]  /*59510*/  LEA R4, P0, R3, R2, 0x1 ;  /* 0x0000000203047211 */ /* 0x002fc800078008ff */
[----:B------:R-:W-:Y:S01]  /*59520*/  LEA.HI.X.SX32 R5, R3, R0, 0x1, P0 ;  /* 0x0000000003057211 */ /* 0x000fe200000f0eff */
[----:B0-----:R-:W-:Y:S01]  /*59530*/  STL.64 [R1+0x1d38], R24 ;  /* 0x001d381801007387 */ /* 0x001fe20000100a00 */
[----:B------:R-:W-:Y:S02]  /*59540*/  STL [R1+0x1c5c], R26 ;  /* 0x001c5c1a01007387 */ /* 0x000fe40000100800 */
[----:B------:R-:W-:Y:S02]  /*59550*/  STL [R1+0x1bf0], R27 ;  /* 0x001bf01b01007387 */ /* 0x000fe40000100800 */
[----:B------:R-:W-:Y:S01]  /*59560*/  STL.64 [R1+0x1d0], R4 ;  /* 0x0001d00401007387 */ /* 0x000fe20000100a00 */
[----:B------:R-:W2:Y:S04]  /*59570*/  LDL.LU.64 R20, [R1+0x348] ;  /* 0x0003480001147983 */ /* 0x000ea80000300a00 */
[----:B---3--:R-:W-:Y:S02]  /*59580*/  STG.E.U16 [R14.64], R7 ;  /* 0x000000070e007986 */ /* 0x008fe4000c101504 */
[----:B------:R-:W0:Y:S04]  /*59590*/  LDS.128 R12, [R22+0x1000] ;  /* 0x00100000160c7984 */ /* 0x000e280000000c00 */
[----:B------:R1:W-:Y:S02]  /*595a0*/  STL [R1+0x1d48], R22 ;  /* 0x001d481601007387 */ /* 0x0003e40000100800 */
[----:B-1----:R-:W3:Y:S01]  /*595b0*/  LDL.LU.64 R22, [R1+0x330] ;  /* 0x0003300001167983 */ /* 0x002ee20000300a00 */
[----:B------:R-:W-:-:S04]  /*595c0*/  LEA R16, R11, R3, 0x1 ;  /* 0x000000030b107211 */ /* 0x000fc800078e08ff */
[----:B------:R-:W-:-:S04]  /*595d0*/  LEA R4, P0, R16, R2, 0x1 ;  /* 0x0000000210047211 */ /* 0x000fc800078008ff */
[----:B------:R-:W-:Y:S01]  /*595e0*/  LEA.HI.X.SX32 R5, R16, R0, 0x1, P0 ;  /* 0x0000000010057211 */ /* 0x000fe200000f0eff */
[----:B--2---:R-:W-:Y:S01]  /*595f0*/  STL.64 [R1+0x1d40], R20 ;  /* 0x001d401401007387 */ /* 0x004fe20000100a00 */
[----:B0-----:R0:W-:Y:S03]  /*59600*/  STL [R1+0x1d1c], R13 ;  /* 0x001d1c0d01007387 */ /* 0x0011e60000100800 */
[----:B0-----:R-:W3:Y:S01]  /*59610*/  LDL.LU R13, [R1] ;  /* 0x00000000010d7983 */ /* 0x001ee20000300800 */
[----:B------:R-:W-:Y:S02]  /*59620*/  STL [R1+0x1b68], R15 ;  /* 0x001b680f01007387 */ /* 0x000fe40000100800 */
[----:B------:R-:W-:Y:S02]  /*59630*/  STL.64 [R1+0x1c8], R4 ;  /* 0x0001c80401007387 */ /* 0x000fe40000100a00 */
[----:B------:R-:W0:Y:S01]  /*59640*/  LDS.128 R4, [R19+0x1800] ;  /* 0x0018000013047984 */ /* 0x000e220000000c00 */
[----:B------:R-:W-:-:S05]  /*59650*/  IMAD R3, R11, 0x2, R16 ;  /* 0x000000020b037824 */ /* 0x000fca00078e0210 */
[----:B------:R-:W-:-:S04]  /*59660*/  LEA R20, P0, R3, R2, 0x1 ;  /* 0x0000000203147211 */ /* 0x000fc800078008ff */
[----:B------:R-:W-:Y:S02]  /*59670*/  LEA.HI.X.SX32 R21, R3, R0, 0x1, P0 ;  /* 0x0000000003157211 */ /* 0x000fe400000f0eff */
[----:B0-----:R-:W-:Y:S01]  /*59680*/  MOV R27, R4 ;  /* 0x00000004001b7202 */ /* 0x001fe20000000f00 */
[----:B------:R-:W-:Y:S01]  /*59690*/  IMAD.MOV.U32 R26, RZ, RZ, R5 ;  /* 0x000000ffff1a7224 */ /* 0x000fe200078e0005 */
[----:B------:R-:W-:Y:S01]  /*596a0*/  STL [R1+0x6c], R7 ;  /* 0x00006c0701007387 */ /* 0x000fe20000100800 */
[----:B------:R-:W-:Y:S02]  /*596b0*/  MOV R15, R6 ;  /* 0x00000006000f7202 */ /* 0x000fe40000000f00 */
[----:B------:R-:W2:Y:S02]  /*596c0*/  LDL.LU R6, [R1+0x1d50] ;  /* 0x001d500001067983 */ /* 0x000ea40000300800 */
[----:B------:R-:W4:Y:S01]  /*596d0*/  LDL.LU R4, [R1+0x1d4c] ;  /* 0x001d4c0001047983 */ /* 0x000f220000300800 */
[----:B------:R-:W2:Y:S01]  /*596e0*/  LDL.LU.64 R24, [R1+0x398] ;  /* 0x0003980001187983 */ /* 0x000ea20000300a00 */
[----:B------:R-:W-:Y:S02]  /*596f0*/  STL.64 [R1+0x1d30], R26 ;  /* 0x001d301a01007387 */ /* 0x000fe40000100a00 */
[----:B------:R-:W-:Y:S02]  /*59700*/  STL.64 [R1+0x1c38], R14 ;  /* 0x001c380e01007387 */ /* 0x000fe40000100a00 */
[----:B------:R-:W-:Y:S01]  /*59710*/  STL.64 [R1+0x1c0], R20 ;  /* 0x0001c01401007387 */ /* 0x000fe20000100a00 */
[----:B---3--:R-:W-:Y:S02]  /*59720*/  STG.E.U16 [R22.64], R13 ;  /* 0x0000000d16007986 */ /* 0x008fe4000c101504 */
[----:B------:R-:W0:Y:S02]  /*59730*/  LDS.128 R20, [R29+0x1800] ;  /* 0x001800001d147984 */ /* 0x000e240000000c00 */
[----:B0-----:R-:W-:Y:S01]  /*59740*/  STL [R1+0x2c], R23 ;  /* 0x00002c1701007387 */ /* 0x001fe20000100800 */
[----:B------:R-:W-:Y:S01]  /*59750*/  MOV R7, R22 ;  /* 0x0000001600077202 */ /* 0x000fe20000000f00 */
[----:B------:R-:W-:Y:S01]  /*59760*/  IMAD.MOV.U32 R5, RZ, RZ, R20 ;  /* 0x000000ffff057224 */ /* 0x000fe200078e0014 */
[----:B------:R-:W-:Y:S01]  /*59770*/  MOV R10, R21 ;  /* 0x00000015000a7202 */ /* 0x000fe20000000f00 */
[----:B------:R-:W3:Y:S01]  /*59780*/  LDL.LU R22, [R1+0x1d48] ;  /* 0x001d480001167983 */ /* 0x000ee20000300800 */
[----:B------:R-:W3:Y:S01]  /*59790*/  LDL.LU.64 R20, [R1+0x1d40] ;  /* 0x001d400001147983 */ /* 0x000ee20000300a00 */
[----:B------:R-:W-:Y:S01]  /*597a0*/  LEA R16, R11, R3, 0x1 ;  /* 0x000000030b107211 */ /* 0x000fe200078e08ff */
[----:B------:R-:W4:Y:S03]  /*597b0*/  LDL.LU.64 R26, [R1+0x388] ;  /* 0x00038800011a7983 */ /* 0x000f260000300a00 */
[----:B------:R-:W-:-:S02]  /*597c0*/  LEA R14, P0, R16, R2, 0x1 ;  /* 0x00000002100e7211 */ /* 0x000fc400078008ff */
[C---:B------:R-:W-:Y:S02]  /*597d0*/  LEA R3, R11.reuse, R16, 0x1 ;  /* 0x000000100b037211 */ /* 0x040fe400078e08ff */
[----:B------:R-:W-:Y:S02]  /*597e0*/  LEA.HI.X.SX32 R15, R16, R0, 0x1, P0 ;  /* 0x00000000100f7211 */ /* 0x000fe400000f0eff */
[----:B------:R-:W0:Y:S04]  /*597f0*/  LDS.128 R16, [R18+0x1800] ;  /* 0x0018000012107984 */ /* 0x000e280000000c00 */
[----:B--2---:R1:W-:Y:S01]  /*59800*/  STL.64 [R1+0x1c48], R6 ;  /* 0x001c480601007387 */ /* 0x0043e20000100a00 */
[----:B------:R-:W-:Y:S02]  /*59810*/  IMAD R29, R11, 0x2, R3 ;  /* 0x000000020b1d7824 */ /* 0x000fe400078e0203 */
[----:B------:R-:W-:Y:S01]  /*59820*/  STL.64 [R1+0x1b8], R14 ;  /* 0x0001b80e01007387 */ /* 0x000fe20000100a00 */
[----:B-1----:R-:W-:-:S04]  /*59830*/  LEA R6, P0, R3, R2, 0x1 ;  /* 0x0000000203067211 */ /* 0x002fc800078008ff */
[----:B------:R-:W-:Y:S01]  /*59840*/  LEA.HI.X.SX32 R7, R3, R0, 0x1, P0 ;  /* 0x0000000003077211 */ /* 0x000fe200000f0eff */
[----:B0-----:R-:W-:Y:S01]  /*59850*/  STL [R1+0x1b78], R19 ;  /* 0x001b781301007387 */ /* 0x001fe20000100800 */
[----:B------:R0:W-:Y:S03]  /*59860*/  STL [R1+0x1c74], R18 ;  /* 0x001c741201007387 */ /* 0x0001e60000100800 */
[----:B------:R1:W-:Y:S01]  /*59870*/  STL.64 [R1+0x1b0], R6 ;  /* 0x0001b00601007387 */ /* 0x0003e20000100a00 */
[----:B0-----:R-:W2:Y:S01]  /*59880*/  LDL.LU.64 R18, [R1+0x378] ;  /* 0x0003780001127983 */ /* 0x001ea20000300a00 */
[----:B-1----:R-:W-:-:S04]  /*59890*/  LEA R6, P0, R29, R2, 0x1 ;  /* 0x000000021d067211 */ /* 0x002fc800078008ff */
[----:B------:R-:W-:Y:S01]  /*598a0*/  LEA.HI.X.SX32 R7, R29, R0, 0x1, P0 ;  /* 0x000000001d077211 */ /* 0x000fe200000f0eff */
[----:B---3--:R-:W-:Y:S02]  /*598b0*/  STG.E.U16 [R20.64], R8 ;  /* 0x0000000814007986 */ /* 0x008fe4000c101504 */
[----:B------:R-:W0:Y:S04]  /*598c0*/  LDS.128 R20, [R22+0x1800] ;  /* 0x0018000016147984 */ /* 0x000e280000000c00 */
[----:B------:R-:W-:Y:S01]  /*598d0*/  STG.E.U16 [R24.64], R9 ;  /* 0x0000000918007986 */ /* 0x000fe2000c101504 */
[----:B0-----:R-:W-:Y:S01]  /*598e0*/  STL [R1+0x1c88], R21 ;  /* 0x001c881501007387 */ /* 0x001fe20000100800 */
[----:B------:R-:W-:Y:S02]  /*598f0*/  STL [R1+0x1c1c], R22 ;  /* 0x001c1c1601007387 */ /* 0x000fe40000100800 */
[----:B------:R0:W-:Y:S02]  /*59900*/  STL [R1+0x1c08], R23 ;  /* 0x001c081701007387 */ /* 0x0001e40000100800 */
[----:B0-----:R-:W3:Y:S01]  /*59910*/  LDL.LU.64 R22, [R1+0x380] ;  /* 0x0003800001167983 */ /* 0x001ee20000300a00 */
[----:B------:R-:W2:Y:S02]  /*59920*/  LDL.LU.64 R14, [R1+0x370] ;  /* 0x00037000010e7983 */ /* 0x000ea40000300a00 */
[----:B------:R-:W-:Y:S02]  /*59930*/  STL.64 [R1+0x1a8], R6 ;  /* 0x0001a80601007387 */ /* 0x000fe40000100a00 */
[----:B------:R-:W4:Y:S01]  /*59940*/  LDL.LU.64 R24, [R1+0x1d38] ;  /* 0x001d380001187983 */ /* 0x000f220000300a00 */
[----:B------:R0:W-:Y:S04]  /*59950*/  STL.64 [R1+0x1d20], R8 ;  /* 0x001d200801007387 */ /* 0x0001e80000100a00 */
[----:B0-----:R-:W2:Y:S01]  /*59960*/  LDL.LU.64 R8, [R1+0x390] ;  /* 0x0003900001087983 */ /* 0x001ea20000300a00 */
[----:B------:R-:W-:-:S04]  /*59970*/  LEA R3, R11, R29, 0x1 ;  /* 0x0000001d0b037211 */ /* 0x000fc800078e08ff */
[----:B------:R-:W-:Y:S02]  /*59980*/  LEA R6, P0, R3, R2, 0x1 ;  /* 0x0000000203067211 */ /* 0x000fe400078008ff */
[----:B------:R-:W-:Y:S02]  /*59990*/  LEA R29, R11, R3, 0x1 ;  /* 0x000000030b1d7211 */ /* 0x000fe400078e08ff */
[----:B------:R-:W-:-:S05]  /*599a0*/  LEA.HI.X.SX32 R7, R3, R0, 0x1, P0 ;  /* 0x0000000003077211 */ /* 0x000fca00000f0eff */
[----:B------:R0:W-:Y:S01]  /*599b0*/  STL.64 [R1+0x1a0], R6 ;  /* 0x0001a00601007387 */ /* 0x0001e20000100a00 */
[----:B------:R-:W-:Y:S01]  /*599c0*/  IMAD R3, R11, 0x2, R29 ;  /* 0x000000020b037824 */ /* 0x000fe200078e021d */
[----:B0-----:R-:W-:-:S04]  /*599d0*/  LEA R6, P0, R29, R2, 0x1 ;  /* 0x000000021d067211 */ /* 0x001fc800078008ff */
[----:B------:R-:W-:Y:S01]  /*599e0*/  LEA.HI.X.SX32 R7, R29, R0, 0x1, P0 ;  /* 0x000000001d077211 */ /* 0x000fe200000f0eff */
[----:B--2---:R0:W-:Y:S01]  /*599f0*/  STG.E.U16 [R8.64], R28 ;  /* 0x0000001c08007986 */ /* 0x0041e2000c101504 */
[----:B----4-:R1:W-:Y:S03]  /*59a00*/  STG.E.U16 [R26.64], R24 ;  /* 0x000000181a007986 */ /* 0x0103e6000c101504 */
[----:B0-----:R-:W2:Y:S01]  /*59a10*/  LDL.LU.64 R8, [R1+0x360] ;  /* 0x0003600001087983 */ /* 0x001ea20000300a00 */
[----:B------:R0:W-:Y:S02]  /*59a20*/  STL.64 [R1+0x198], R6 ;  /* 0x0001980601007387 */ /* 0x0001e40000100a00 */
[----:B-1----:R-:W4:Y:S02]  /*59a30*/  LDL.LU.64 R26, [R1+0x1d30] ;  /* 0x001d3000011a7983 */ /* 0x002f240000300a00 */
[----:B------:R1:W-:Y:S01]  /*59a40*/  STL.64 [R1+0x1d00], R24 ;  /* 0x001d001801007387 */ /* 0x0003e20000100a00 */
[----:B------:R-:W2:Y:S01]  /*59a50*/  LDL.LU R21, [R1+0x90] ;  /* 0x0000900001157983 */ /* 0x000ea20000300800 */
[----:B0-----:R-:W-:-:S04]  /*59a60*/  LEA R6, P0, R3, R2, 0x1 ;  /* 0x0000000203067211 */ /* 0x001fc800078008ff */
[----:B------:R-:W-:Y:S01]  /*59a70*/  LEA.HI.X.SX32 R7, R3, R0, 0x1, P0 ;  /* 0x0000000003077211 */ /* 0x000fe200000f0eff */
[----:B---3--:R-:W-:Y:S04]  /*59a80*/  STG.E.U16 [R22.64], R12 ;  /* 0x0000000c16007986 */ /* 0x008fe8000c101504 */
[----:B------:R-:W-:Y:S01]  /*59a90*/  STL.64 [R1+0x190], R6 ;  /* 0x0001900601007387 */ /* 0x000fe20000100a00 */
[----:B-1----:R-:W3:Y:S02]  /*59aa0*/  LDL.LU.64 R24, [R1+0x3b0] ;  /* 0x0003b00001187983 */ /* 0x002ee40000300a00 */
[----:B------:R0:W-:Y:S02]  /*59ab0*/  STL.64 [R1+0x1d28], R12 ;  /* 0x001d280c01007387 */ /* 0x0001e40000100a00 */
[----:B0-----:R-:W2:Y:S01]  /*59ac0*/  LDL.LU.64 R12, [R1+0x368] ;  /* 0x00036800010c7983 */ /* 0x001ea20000300a00 */
[----:B------:R-:W-:Y:S01]  /*59ad0*/  LEA R29, R11, R3, 0x1 ;  /* 0x000000030b1d7211 */ /* 0x000fe200078e08ff */
[----:B------:R-:W3:Y:S03]  /*59ae0*/  LDL.LU R22, [R1+0x50] ;  /* 0x0000500001167983 */ /* 0x000ee60000300800 */
[----:B------:R-:W-:-:S02]  /*59af0*/  LEA R6, P0, R29, R2, 0x1 ;  /* 0x000000021d067211 */ /* 0x000fc400078008ff */
[----:B------:R-:W-:Y:S02]  /*59b00*/  LEA R3, R11, R29, 0x1 ;  /* 0x0000001d0b037211 */ /* 0x000fe400078e08ff */
[----:B------:R-:W-:-:S05]  /*59b10*/  LEA.HI.X.SX32 R7, R29, R0, 0x1, P0 ;  /* 0x000000001d077211 */ /* 0x000fca00000f0eff */
[----:B------:R0:W-:Y:S01]  /*59b20*/  STL.64 [R1+0x188], R6 ;  /* 0x0001880601007387 */ /* 0x0001e20000100a00 */
[----:B------:R-:W-:Y:S01]  /*59b30*/  IMAD R29, R11, 0x2, R3 ;  /* 0x000000020b1d7824 */ /* 0x000fe200078e0203 */
[----:B0-----:R-:W-:-:S04]  /*59b40*/  LEA R6, P0, R3, R2, 0x1 ;  /* 0x0000000203067211 */ /* 0x001fc800078008ff */
[----:B------:R-:W-:Y:S01]  /*59b50*/  LEA.HI.X.SX32 R7, R3, R0, 0x1, P0 ;  /* 0x0000000003077211 */ /* 0x000fe200000f0eff */
[----:B------:R-:W-:Y:S01]  /*59b60*/  LEA R3, R11, R29, 0x1 ;  /* 0x0000001d0b037211 */ /* 0x000fe200078e08ff */
[----:B----4-:R0:W-:Y:S04]  /*59b70*/  STG.E.U16 [R18.64], R27 ;  /* 0x0000001b12007986 */ /* 0x0101e8000c101504 */
[----:B------:R-:W-:Y:S01]  /*59b80*/  STL.64 [R1+0x1d10], R26 ;  /* 0x001d101a01007387 */ /* 0x000fe20000100a00 */
[----:B------:R1:W-:Y:S03]  /*59b90*/  STG.E.U16 [R14.64], R5 ;  /* 0x000000050e007986 */ /* 0x0003e6000c101504 */
[----:B0-----:R-:W4:Y:S01]  /*59ba0*/  LDL.LU.64 R18, [R1+0x3a8] ;  /* 0x0003a80001127983 */ /* 0x001f220000300a00 */
[----:B------:R0:W-:Y:S02]  /*59bb0*/  STL.64 [R1+0x180], R6 ;  /* 0x0001800601007387 */ /* 0x0001e40000100a00 */
[----:B-1----:R-:W4:Y:S01]  /*59bc0*/  LDL.LU R15, [R1+0x10] ;  /* 0x00001000010f7983 */ /* 0x002f220000300800 */
[----:B0-----:R-:W-:-:S04]  /*59bd0*/  LEA R6, P0, R29, R2, 0x1 ;  /* 0x000000021d067211 */ /* 0x001fc800078008ff */
[----:B------:R-:W-:-:S05]  /*59be0*/  LEA.HI.X.SX32 R7, R29, R0, 0x1, P0 ;  /* 0x000000001d077211 */ /* 0x000fca00000f0eff */
[----:B------:R0:W-:Y:S04]  /*59bf0*/  STL.64 [R1+0x178], R6 ;  /* 0x0001780601007387 */ /* 0x0001e80000100a00 */
[----:B--2---:R1:W-:Y:S01]  /*59c00*/  STG.E.U16 [R12.64], R16 ;  /* 0x000000100c007986 */ /* 0x0043e2000c101504 */
[----:B------:R2:W-:Y:S01]  /*59c10*/  STG.E.U16 [R8.64], R20 ;  /* 0x0000001408007986 */ /* 0x0005e2000c101504 */
        /* <DEDUP_REMOVED lines=10> */
[----:B------:R-:W-:Y:S01]  /*59cc0*/  LEA R14, R11, R3, 0x1 ;  /* 0x000000030b0e7211 */ /* 0x000fe200078e08ff */
[----:B------:R-:W2:Y:S01]  /*59cd0*/  LDL.LU R27, [R1+0x80] ;  /* 0x00008000011b7983 */ /* 0x000ea20000300800 */
[----:B0-----:R-:W-:-:S04]  /*59ce0*/  LEA R6, P0, R3, R2, 0x1 ;  /* 0x0000000203067211 */ /* 0x001fc800078008ff */
[----:B------:R-:W-:Y:S02]  /*59cf0*/  LEA.HI.X.SX32 R7, R3, R0, 0x1, P0 ;  /* 0x0000000003077211 */ /* 0x000fe400000f0eff */
[----:B------:R-:W-:-:S03]  /*59d00*/  PRMT R4, R21, 0x7632, R4 ;  /* 0x0000763215047816 */ /* 0x000fc60000000004 */
[----:B------:R0:W-:Y:S04]  /*59d10*/  STL.64 [R1+0x160], R6 ;  /* 0x0001600601007387 */ /* 0x0001e80000100a00 */
[----:B---3--:R1:W-:Y:S01]  /*59d20*/  STG.E.U16 [R24.64], R4 ;  /* 0x0000000418007986 */ /* 0x0083e2000c101504 */
[----:B------:R-:W-:Y:S02]  /*59d30*/  LEA R29, R11, R14, 0x1 ;  /* 0x0000000e0b1d7211 */ /* 0x000fe400078e08ff */
[C---:B0-----:R-:W-:Y:S01]  /*59d40*/  LEA R6, P0, R14.reuse, R2, 0x1 ;  /* 0x000000020e067211 */ /* 0x041fe200078008ff */
[----:B-1----:R-:W3:Y:S01]  /*59d50*/  LDL.LU.64 R24, [R1+0xf0] ;  /* 0x0000f00001187983 */ /* 0x002ee20000300a00 */
[----:B------:R-:W3:Y:S02]  /*59d60*/  LDL.LU R21, [R1+0x40] ;  /* 0x0000400001157983 */ /* 0x000ee40000300800 */
[----:B------:R-:W-:-:S02]  /*59d70*/  LEA.HI.X.SX32 R7, R14, R0, 0x1, P0 ;  /* 0x000000000e077211 */ /* 0x000fc400000f0eff */
[----:B------:R-:W-:Y:S02]  /*59d80*/  PRMT R4, R22, 0x7632, R4 ;  /* 0x0000763216047816 */ /* 0x000fe40000000004 */
[----:B------:R-:W3:Y:S01]  /*59d90*/  LDL.LU.64 R22, [R1+0xe8] ;  /* 0x0000e80001167983 */ /* 0x000ee20000300a00 */
[----:B------:R0:W-:Y:S02]  /*59da0*/  STL.64 [R1+0x158], R6 ;  /* 0x0001580601007387 */ /* 0x0001e40000100a00 */
[----:B------:R-:W-:Y:S01]  /*59db0*/  IMAD R3, R11, 0x2, R29 ;  /* 0x000000020b037824 */ /* 0x000fe200078e021d */
[----:B0-----:R-:W-:-:S04]  /*59dc0*/  LEA R6, P0, R29, R2, 0x1 ;  /* 0x000000021d067211 */ /* 0x001fc800078008ff */
[----:B------:R-:W-:-:S05]  /*59dd0*/  LEA.HI.X.SX32 R7, R29, R0, 0x1, P0 ;  /* 0x000000001d077211 */ /* 0x000fca00000f0eff */
[----:B------:R0:W-:Y:S01]  /*59de0*/  STL.64 [R1+0x150], R6 ;  /* 0x0001500601007387 */ /* 0x0001e20000100a00 */
[----:B------:R-:W-:Y:S02]  /*59df0*/  LEA R14, R11, R3, 0x1 ;  /* 0x000000030b0e7211 */ /* 0x000fe400078e08ff */
[----:B0-----:R-:W-:-:S04]  /*59e00*/  LEA R6, P0, R3, R2, 0x1 ;  /* 0x0000000203067211 */ /* 0x001fc800078008ff */
[----:B------:R-:W-:Y:S02]  /*59e10*/  LEA.HI.X.SX32 R7, R3, R0, 0x1, P0 ;  /* 0x0000000003077211 */ /* 0x000fe400000f0eff */
[----:B------:R-:W-:Y:S01]  /*59e20*/  LEA R29, R11, R14, 0x1 ;  /* 0x0000000e0b1d7211 */ /* 0x000fe200078e08ff */
[----:B----4-:R0:W-:Y:S02]  /*59e30*/  STG.E.U16 [R18.64], R4 ;  /* 0x0000000412007986 */ /* 0x0101e4000c101504 */
[----:B0-----:R-:W-:Y:S02]  /*59e40*/  PRMT R4, R15, 0x7632, R4 ;  /* 0x000076320f047816 */ /* 0x001fe40000000004 */
[----:B------:R-:W4:Y:S01]  /*59e50*/  LDL.LU.64 R18, [R1+0xe0] ;  /* 0x0000e00001127983 */ /* 0x000f220000300a00 */
[----:B------:R0:W-:Y:S02]  /*59e60*/  STL.64 [R1+0x148], R6 ;  /* 0x0001480601007387 */ /* 0x0001e40000100a00 */
[----:B0-----:R-:W-:-:S04]  /*59e70*/  LEA R6, P0, R14, R2, 0x1 ;  /* 0x000000020e067211 */ /* 0x001fc800078008ff */
[----:B------:R-:W-:Y:S01]  /*59e80*/  LEA.HI.X.SX32 R7, R14, R0, 0x1, P0 ;  /* 0x000000000e077211 */ /* 0x000fe200000f0eff */
[----:B------:R0:W-:Y:S02]  /*59e90*/  STG.E.U16 [R12.64], R4 ;  /* 0x000000040c007986 */ /* 0x0001e4000c101504 */
[----:B0-----:R-:W-:Y:S02]  /*59ea0*/  PRMT R4, R4, 0x7632, R4 ;  /* 0x0000763204047816 */ /* 0x001fe40000000004 */
[----:B------:R-:W3:Y:S01]  /*59eb0*/  LDL.LU.64 R12, [R1+0x1d28] ;  /* 0x001d2800010c7983 */ /* 0x000ee20000300a00 */
[----:B------:R-:W3:Y:S02]  /*59ec0*/  LDL.LU.64 R14, [R1+0xa8] ;  /* 0x0000a800010e7983 */ /* 0x000ee40000300a00 */
[----:B------:R-:W-:Y:S01]  /*59ed0*/  STL.64 [R1+0x140], R6 ;  /* 0x0001400601007387 */ /* 0x000fe20000100a00 */
[----:B--2---:R0:W-:Y:S04]  /*59ee0*/  STG.E.U16 [R8.64], R4 ;  /* 0x0000000408007986 */ /* 0x0041e8000c101504 */
[----:B0-----:R-:W2:Y:S01]  /*59ef0*/  LDL.LU.64 R8, [R1+0x1d20] ;  /* 0x001d200001087983 */ /* 0x001ea20000300a00 */
[----:B------:R-:W-:Y:S01]  /*59f00*/  LEA R6, P0, R29, R2, 0x1 ;  /* 0x000000021d067211 */ /* 0x000fe200078008ff */
[----:B------:R-:W-:-:S03]  /*59f10*/  IMAD R3, R11, 0x2, R29 ;  /* 0x000000020b037824 */ /* 0x000fc600078e021d */
[----:B------:R-:W-:-:S05]  /*59f20*/  LEA.HI.X.SX32 R7, R29, R0, 0x1, P0 ;  /* 0x000000001d077211 */ /* 0x000fca00000f0eff */
[----:B------:R0:W-:Y:S02]  /*59f30*/  STL.64 [R1+0x138], R6 ;  /* 0x0001380601007387 */ /* 0x0001e40000100a00 */
[----:B0-----:R-:W-:-:S04]  /*59f40*/  LEA R6, P0, R3, R2, 0x1 ;  /* 0x0000000203067211 */ /* 0x001fc800078008ff */
[----:B------:R-:W-:Y:S02]  /*59f50*/  LEA.HI.X.SX32 R7, R3, R0, 0x1, P0 ;  /* 0x0000000003077211 */ /* 0x000fe400000f0eff */
[----:B------:R-:W-:-:S04]  /*59f60*/  LEA R29, R11, R3, 0x1 ;  /* 0x000000030b1d7211 */ /* 0x000fc800078e08ff */
[----:B------:R-:W-:-:S05]  /*59f70*/  LEA R4, R11, R29, 0x1 ;  /* 0x0000001d0b047211 */ /* 0x000fca00078e08ff */
[----:B------:R-:W-:Y:S01]  /*59f80*/  IMAD R3, R11, 0x2, R4 ;  /* 0x000000020b037824 */ /* 0x000fe200078e0204 */
[----:B--2---:R-:W-:Y:S02]  /*59f90*/  PRMT R8, R27, 0x7632, R8 ;  /* 0x000076321b087816 */ /* 0x004fe40000000008 */
[----:B------:R-:W2:Y:S01]  /*59fa0*/  LDL.LU.64 R26, [R1+0x3f8] ;  /* 0x0003f800011a7983 */ /* 0x000ea20000300a00 */
[----:B------:R-:W-:Y:S03]  /*59fb0*/  STL.64 [R1+0x130], R6 ;  /* 0x0001300601007387 */ /* 0x000fe60000100a00 */
[----:B---3--:R0:W-:Y:S04]  /*59fc0*/  STG.E.U16 [R24.64], R8 ;  /* 0x0000000818007986 */ /* 0x0081e8000c101504 */
[----:B0-----:R-:W3:Y:S01]  /*59fd0*/  LDL.LU.64 R24, [R1+0x3f0] ;  /* 0x0003f00001187983 */ /* 0x001ee20000300a00 */
[----:B------:R-:W-:-:S04]  /*59fe0*/  LEA R6, P0, R29, R2, 0x1 ;  /* 0x000000021d067211 */ /* 0x000fc800078008ff */
[----:B------:R-:W-:-:S05]  /*59ff0*/  LEA.HI.X.SX32 R7, R29, R0, 0x1, P0 ;  /* 0x000000001d077211 */ /* 0x000fca00000f0eff */
[----:B------:R0:W-:Y:S01]  /*5a000*/  STL.64 [R1+0x128], R6 ;  /* 0x0001280601007387 */ /* 0x0001e20000100a00 */
[----:B------:R-:W-:Y:S02]  /*5a010*/  PRMT R8, R21, 0x7632, R8 ;  /* 0x0000763215087816 */ /* 0x000fe40000000008 */
[----:B0-----:R-:W-:-:S04]  /*5a020*/  LEA R6, P0, R4, R2, 0x1 ;  /* 0x0000000204067211 */ /* 0x001fc800078008ff */
[----:B------:R-:W-:-:S05]  /*5a030*/  LEA.HI.X.SX32 R7, R4, R0, 0x1, P0 ;  /* 0x0000000004077211 */ /* 0x000fca00000f0eff */
[----:B------:R0:W-:Y:S04]  /*5a040*/  STL.64 [R1+0x120], R6 ;  /* 0x0001200601007387 */ /* 0x0001e80000100a00 */
[----:B------:R1:W-:Y:S01]  /*5a050*/  STG.E.U16 [R22.64], R8 ;  /* 0x0000000816007986 */ /* 0x0003e2000c101504 */
[----:B------:R-:W-:Y:S02]  /*5a060*/  LEA R29, R11, R3, 0x1 ;  /* 0x000000030b1d7211 */ /* 0x000fe400078e08ff */
[----:B0-----:R-:W-:Y:S02]  /*5a070*/  LEA R6, P0, R3, R2, 0x1 ;  /* 0x0000000203067211 */ /* 0x001fe400078008ff */
[----:B-1----:R-:W-:Y:S02]  /*5a080*/  PRMT R8, R13, 0x7632, R8 ;  /* 0x000076320d087816 */ /* 0x002fe40000000008 */
[----:B------:R-:W3:Y:S01]  /*5a090*/  LDL.LU R13, [R1+0x1d1c] ;  /* 0x001d1c00010d7983 */ /* 0x000ee20000300800 */
[----:B------:R-:W-:Y:S01]  /*5a0a0*/  LEA.HI.X.SX32 R7, R3, R0, 0x1, P0 ;  /* 0x0000000003077211 */ /* 0x000fe200000f0eff */
[----:B------:R-:W3:Y:S04]  /*5a0b0*/  LDL.LU.64 R22, [R1+0x408] ;  /* 0x0004080001167983 */ /* 0x000ee80000300a00 */
[----:B------:R0:W-:Y:S01]  /*5a0c0*/  STL.64 [R1+0x118], R6 ;  /* 0x0001180601007387 */ /* 0x0001e20000100a00 */
[----:B------:R-:W-:-:S03]  /*5a0d0*/  LEA R4, R11, R29, 0x1 ;  /* 0x0000001d0b047211 */ /* 0x000fc600078e08ff */
[----:B----4-:R1:W-:Y:S01]  /*5a0e0*/  STG.E.U16 [R18.64], R8 ;  /* 0x0000000812007986 */ /* 0x0103e2000c101504 */
[----:B0-----:R-:W-:-:S03]  /*5a0f0*/  LEA R6, P0, R29, R2, 0x1 ;  /* 0x000000021d067211 */ /* 0x001fc600078008ff */
[----:B-1----:R-:W4:Y:S01]  /*5a100*/  LDL.LU.64 R18, [R1+0x418] ;  /* 0x0004180001127983 */ /* 0x002f220000300a00 */
[----:B------:R-:W-:-:S05]  /*5a110*/  LEA.HI.X.SX32 R7, R29, R0, 0x1, P0 ;  /* 0x000000001d077211 */ /* 0x000fca00000f0eff */
[----:B------:R0:W-:Y:S01]  /*5a120*/  STL.64 [R1+0x110], R6 ;  /* 0x0001100601007387 */ /* 0x0001e20000100a00 */
[----:B------:R-:W-:Y:S01]  /*5a130*/  IMAD R3, R11, 0x2, R4 ;  /* 0x000000020b037824 */ /* 0x000fe200078e0204 */
[----:B------:R-:W-:Y:S02]  /*5a140*/  PRMT R8, R8, 0x7632, R8 ;  /* 0x0000763208087816 */ /* 0x000fe40000000008 */
[----:B0-----:R-:W-:-:S04]  /*5a150*/  LEA R6, P0, R4, R2, 0x1 ;  /* 0x0000000204067211 */ /* 0x001fc800078008ff */
[----:B------:R-:W-:-:S05]  /*5a160*/  LEA.HI.X.SX32 R7, R4, R0, 0x1, P0 ;  /* 0x0000000004077211 */ /* 0x000fca00000f0eff */
[----:B------:R0:W-:Y:S04]  /*5a170*/  STL.64 [R1+0x108], R6 ;  /* 0x0001080601007387 */ /* 0x0001e80000100a00 */
[----:B------:R1:W-:Y:S01]  /*5a180*/  STG.E.U16 [R14.64], R8 ;  /* 0x000000080e007986 */ /* 0x0003e2000c101504 */
[----:B------:R-:W-:Y:S02]  /*5a190*/  PRMT R12, R9, 0x7632, R12 ;  /* 0x00007632090c7816 */ /* 0x000fe4000000000c */
[----:B------:R-:W4:Y:S01]  /*5a1a0*/  LDL.LU R9, [R1+0x1d18] ;  /* 0x001d180001097983 */ /* 0x000f220000300800 */
[----:B0-----:R-:W-:Y:S02]  /*5a1b0*/  LEA R6, P0, R3, R2, 0x1 ;  /* 0x0000000203067211 */ /* 0x001fe400078008ff */
[----:B-1----:R-:W-:Y:S01]  /*5a1c0*/  LEA R8, R11, R3, 0x1 ;  /* 0x000000030b087211 */ /* 0x002fe200078e08ff */
[----:B------:R-:W4:Y:S01]  /*5a1d0*/  LDL.LU.64 R14, [R1+0x428] ;  /* 0x00042800010e7983 */ /* 0x000f220000300a00 */
[----:B------:R-:W-:-:S05]  /*5a1e0*/  LEA.HI.X.SX32 R7, R3, R0, 0x1, P0 ;  /* 0x0000000003077211 */ /* 0x000fca00000f0eff */
[----:B------:R0:W-:Y:S02]  /*5a1f0*/  STL.64 [R1+0x100], R6 ;  /* 0x0001000601007387 */ /* 0x0001e40000100a00 */
[----:B0-----:R-:W-:-:S04]  /*5a200*/  LEA R6, P0, R8, R2, 0x1 ;  /* 0x0000000208067211 */ /* 0x001fc800078008ff */
[----:B------:R-:W-:Y:S01]  /*5a210*/  LEA.HI.X.SX32 R7, R8, R0, 0x1, P0 ;  /* 0x0000000008077211 */ /* 0x000fe200000f0eff */
[----:B--2---:R0:W-:Y:S02]  /*5a220*/  STG.E.U16 [R26.64], R12 ;  /* 0x0000000c1a007986 */ /* 0x0041e4000c101504 */
[----:B0-----:R-:W-:Y:S02]  /*5a230*/  PRMT R12, R28, 0x7632, R12 ;  /* 0x000076321c0c7816 */ /* 0x001fe4000000000c */
[----:B------:R-:W3:Y:S01]  /*5a240*/  LDL.LU.64 R26, [R1+0x1d10] ;  /* 0x001d1000011a7983 */ /* 0x000ee20000300a00 */
[----:B------:R-:W3:Y:S02]  /*5a250*/  LDL.LU R28, [R1+0x1d08] ;  /* 0x001d0800011c7983 */ /* 0x000ee40000300800 */
[----:B------:R-:W-:Y:S01]  /*5a260*/  STL.64 [R1+0xf8], R6 ;  /* 0x0000f80601007387 */ /* 0x000fe20000100a00 */
[----:B---3--:R0:W-:Y:S04]  /*5a270*/  STG.E.U16 [R24.64], R12 ;  /* 0x0000000c18007986 */ /* 0x0081e8000c101504 */
[----:B0-----:R-:W3:Y:S01]  /*5a280*/  LDL.LU.64 R24, [R1+0x1d00] ;  /* 0x001d000001187983 */ /* 0x001ee20000300a00 */
[----:B------:R-:W-:-:S04]  /*5a290*/  LEA R4, R11, R8, 0x1 ;  /* 0x000000080b047211 */ /* 0x000fc800078e08ff */
[----:B------:R-:W-:Y:S01]  /*5a2a0*/  LEA R6, P0, R4, R2, 0x1 ;  /* 0x0000000204067211 */ /* 0x000fe200078008ff */
[----:B------:R-:W-:-:S03]  /*5a2b0*/  IMAD R3, R11, 0x2, R4 ;  /* 0x000000020b037824 */ /* 0x000fc600078e0204 */
[----:B------:R-:W-:-:S05]  /*5a2c0*/  LEA.HI.X.SX32 R7, R4, R0, 0x1, P0 ;  /* 0x0000000004077211 */ /* 0x000fca00000f0eff */
[----:B------:R0:W-:Y:S01]  /*5a2d0*/  STL.64 [R1+0xf0], R6 ;  /* 0x0000f00601007387 */ /* 0x0001e20000100a00 */
[----:B------:R-:W-:Y:S02]  /*5a2e0*/  LEA R4, R11, R3, 0x1 ;  /* 0x000000030b047211 */ /* 0x000fe400078e08ff */
[----:B0-----:R-:W-:-:S04]  /*5a2f0*/  LEA R6, P0, R3, R2, 0x1 ;  /* 0x0000000203067211 */ /* 0x001fc800078008ff */
        /* <DEDUP_REMOVED lines=8> */
[----:B------:R-:W-:Y:S02]  /*5a380*/  LEA.HI.X.SX32 R7, R3, R0, 0x1, P0 ;  /* 0x0000000003077211 */ /* 0x000fe400000f0eff */
[----:B------:R-:W-:-:S03]  /*5a390*/  PRMT R12, R12, 0x7632, R12 ;  /* 0x000076320c0c7816 */ /* 0x000fc6000000000c */
[----:B------:R0:W-:Y:S01]  /*5a3a0*/  STL.64 [R1+0xd8], R6 ;  /* 0x0000d80601007387 */ /* 0x0001e20000100a00 */
[----:B------:R-:W-:Y:S02]  /*5a3b0*/  LEA R8, R11, R4, 0x1 ;  /* 0x000000040b087211 */ /* 0x000fe400078e08ff */
[----:B0-----:R-:W-:-:S04]  /*5a3c0*/  LEA R6, P0, R4, R2, 0x1 ;  /* 0x0000000204067211 */ /* 0x001fc800078008ff */
[----:B------:R-:W-:Y:S02]  /*5a3d0*/  LEA.HI.X.SX32 R7, R4, R0, 0x1, P0 ;  /* 0x0000000004077211 */ /* 0x000fe400000f0eff */
[----:B------:R-:W-:-:S03]  /*5a3e0*/  LEA R3, R11, R8, 0x1 ;  /* 0x000000080b037211 */ /* 0x000fc600078e08ff */
[----:B------:R0:W-:Y:S01]  /*5a3f0*/  STL.64 [R1+0xd0], R6 ;  /* 0x0000d00601007387 */ /* 0x0001e20000100a00 */
[----:B------:R-:W-:Y:S02]  /*5a400*/  LEA R4, R11, R3, 0x1 ;  /* 0x000000030b047211 */ /* 0x000fe400078e08ff */
[----:B0-----:R-:W-:-:S04]  /*5a410*/  LEA R6, P0, R8, R2, 0x1 ;  /* 0x0000000208067211 */ /* 0x001fc800078008ff */
[----:B------:R-:W-:-:S05]  /*5a420*/  LEA.HI.X.SX32 R7, R8, R0, 0x1, P0 ;  /* 0x0000000008077211 */ /* 0x000fca00000f0eff */
[----:B------:R0:W-:Y:S01]  /*5a430*/  STL.64 [R1+0xc8], R6 ;  /* 0x0000c80601007387 */ /* 0x0001e20000100a00 */
[----:B------:R-:W-:-:S03]  /*5a440*/  IMAD R8, R11, 0x2, R4 ;  /* 0x000000020b087824 */ /* 0x000fc600078e0204 */
[----:B0-----:R-:W2:Y:S01]  /*5a450*/  LDL.LU R6, [R1+0x6c0] ;  /* 0x0006c00001067983 */ /* 0x001ea20000300800 */
[----:B---3--:R-:W-:-:S05]  /*5a460*/  PRMT R24, R24, 0x7632, R24 ;  /* 0x0000763218187816 */ /* 0x008fca0000000018 */
[----:B------:R-:W-:Y:S01]  /*5a470*/  STG.E.U16 [R22.64], R24 ;  /* 0x0000001816007986 */ /* 0x000fe2000c101504 */
[----:B----4-:R0:W-:Y:S02]  /*5a480*/  STG.E.U16 [R18.64], R12 ;  /* 0x0000000c12007986 */ /* 0x0101e4000c101504 */
[----:B0-----:R-:W-:Y:S02]  /*5a490*/  PRMT R12, R27, 0x7632, R12 ;  /* 0x000076321b0c7816 */ /* 0x001fe4000000000c */
[----:B------:R-:W0:Y:S04]  /*5a4a0*/  S2R R27, SR_TID.X ;  /* 0x00000000001b7919 */ /* 0x000e280000002100 */
[----:B------:R1:W-:Y:S02]  /*5a4b0*/  STG.E.U16 [R14.64], R12 ;  /* 0x0000000c0e007986 */ /* 0x0003e4000c101504 */
[----:B-1----:R-:W-:-:S04]  /*5a4c0*/  LEA R14, P0, R3, R2, 0x1 ;  /* 0x00000002030e7211 */ /* 0x002fc800078008ff */
[----:B------:R-:W-:-:S05]  /*5a4d0*/  LEA.HI.X.SX32 R15, R3, R0, 0x1, P0 ;  /* 0x00000000030f7211 */ /* 0x000fca00000f0eff */
[----:B------:R1:W-:Y:S01]  /*5a4e0*/  STL.64 [R1+0xc0], R14 ;  /* 0x0000c00e01007387 */ /* 0x0003e20000100a00 */
[----:B------:R-:W3:Y:S01]  /*5a4f0*/  LDL.LU R21, [R1+0x94] ;  /* 0x0000940001157983 */ /* 0x000ee20000300800 */
[----:B-1----:R-:W-:-:S04]  /*5a500*/  LEA R14, P0, R4, R2, 0x1 ;  /* 0x00000002040e7211 */ /* 0x002fc800078008ff */
[----:B------:R-:W-:-:S05]  /*5a510*/  LEA.HI.X.SX32 R15, R4, R0, 0x1, P0 ;  /* 0x00000000040f7211 */ /* 0x000fca00000f0eff */
[----:B------:R1:W-:Y:S01]  /*5a520*/  STL.64 [R1+0xb8], R14 ;  /* 0x0000b80e01007387 */ /* 0x0003e20000100a00 */
[----:B0-----:R-:W-:Y:S01]  /*5a530*/  SHF.L.U32 R27, R27, 0x2, RZ ;  /* 0x000000021b1b7819 */ /* 0x001fe200000006ff */
[----:B------:R-:W4:Y:S01]  /*5a540*/  LDL.LU R7, [R1+0x6b0] ;  /* 0x0006b00001077983 */ /* 0x000f220000300800 */
[----:B-1----:R-:W-:-:S04]  /*5a550*/  LEA R14, P0, R8, R2, 0x1 ;  /* 0x00000002080e7211 */ /* 0x002fc800078008ff */
[----:B------:R-:W-:Y:S02]  /*5a560*/  LEA.HI.X.SX32 R15, R8, R0, 0x1, P0 ;  /* 0x00000000080f7211 */ /* 0x000fe400000f0eff */
[----:B------:R-:W-:-:S03]  /*5a570*/  LOP3.LUT R12, R27, 0x80, RZ, 0xc0, !PT ;  /* 0x000000801b0c7812 */ /* 0x000fc600078ec0ff */
[----:B------:R0:W-:Y:S04]  /*5a580*/  STL.64 [R1+0xb0], R14 ;  /* 0x0000b00e01007387 */ /* 0x0001e80000100a00 */
[----:B0-----:R-:W2:Y:S01]  /*5a590*/  LDL.LU R14, [R1+0x84] ;  /* 0x00008400010e7983 */ /* 0x001ea20000300800 */
[----:B------:R-:W2:Y:S01]  /*5a5a0*/  LDL.LU R27, [R1+0x44] ;  /* 0x00004400011b7983 */ /* 0x000ea20000300800 */
[----:B------:R-:W-:-:S05]  /*5a5b0*/  LEA R3, R11, R8, 0x1 ;  /* 0x000000080b037211 */ /* 0x000fca00078e08ff */
[----:B------:R-:W-:-:S05]  /*5a5c0*/  IMAD R4, R11, 0x2, R3 ;  /* 0x000000020b047824 */ /* 0x000fca00078e0203 */
[----:B------:R-:W-:Y:S01]  /*5a5d0*/  LEA R8, R11, R4, 0x1 ;  /* 0x000000040b087211 */ /* 0x000fe200078e08ff */
[----:B--2---:R-:W-:Y:S01]  /*5a5e0*/  STL.64 [R1+0x1cc0], R26 ;  /* 0x001cc01a01007387 */ /* 0x004fe20000100a00 */
[----:B------:R-:W2:Y:S03]  /*5a5f0*/  LDL.LU R11, [R1+0x4] ;  /* 0x00000400010b7983 */ /* 0x000ea60000300800 */
[----:B------:R-:W0:Y:S01]  /*5a600*/  S2R R19, SR_TID.X ;  /* 0x0000000000137919 */ /* 0x000e220000002100 */
[----:B------:R-:W-:-:S04]  /*5a610*/  LEA R22, P0, R3, R2, 0x1 ;  /* 0x0000000203167211 */ /* 0x000fc800078008ff */
[----:B------:R-:W-:Y:S01]  /*5a620*/  LEA.HI.X.SX32 R23, R3, R0, 0x1, P0 ;  /* 0x0000000003177211 */ /* 0x000fe200000f0eff */
[----:B--2---:R1:W-:Y:S01]  /*5a630*/  STL.64 [R1+0x1cc8], R10 ;  /* 0x001cc80a01007387 */ /* 0x0043e20000100a00 */
[----:B------:R-:W2:Y:S02]  /*5a640*/  LDL.LU R15, [R1+0x74] ;  /* 0x00007400010f7983 */ /* 0x000ea40000300800 */
[C---:B0-----:R-:W-:Y:S01]  /*5a650*/  IMAD.SHL.U32 R24, R19.reuse, 0x10, RZ ;  /* 0x0000001013187824 */ /* 0x041fe200078e00ff */
[----:B------:R-:W-:-:S04]  /*5a660*/  LOP3.LUT R19, R19, 0x18, RZ, 0xc0, !PT ;  /* 0x0000001813137812 */ /* 0x000fc800078ec0ff */
[----:B------:R-:W-:Y:S02]  /*5a670*/  LOP3.LUT R24, R24, 0x70, RZ, 0xc0, !PT ;  /* 0x0000007018187812 */ /* 0x000fe400078ec0ff */
[----:B-1----:R-:W-:Y:S02]  /*5a680*/  LEA R10, P0, R8, R2, 0x1 ;  /* 0x00000002080a7211 */ /* 0x002fe400078008ff */
[----:B------:R-:W-:Y:S02]  /*5a690*/  IADD3 R12, R24, R12, RZ ;  /* 0x0000000c180c7210 */ /* 0x000fe40007ffe0ff */
[----:B------:R-:W-:Y:S01]  /*5a6a0*/  LEA.HI.X.SX32 R11, R8, R0, 0x1, P0 ;  /* 0x00000000080b7211 */ /* 0x000fe200000f0eff */
[----:B------:R-:W-:Y:S01]  /*5a6b0*/  LEA R2, P0, R4, R2, 0x1 ;  /* 0x0000000204027211 */ /* 0x000fe200078008ff */
[----:B------:R-:W-:-:S03]  /*5a6c0*/  LEA.HI R29, R19, R12, RZ, 0x1f ;  /* 0x0000000c131d7211 */ /* 0x000fc600078ff8ff */
[----:B------:R-:W-:Y:S01]  /*5a6d0*/  LEA.HI.X.SX32 R3, R4, R0, 0x1, P0 ;  /* 0x0000000004037211 */ /* 0x000fe200000f0eff */
[----:B--2---:R-:W-:Y:S01]  /*5a6e0*/  STL.64 [R1+0x1cd8], R14 ;  /* 0x001cd80e01007387 */ /* 0x004fe20000100a00 */
[----:B------:R-:W-:Y:S02]  /*5a6f0*/  STL.64 [R1+0xa8], R22 ;  /* 0x0000a81601007387 */ /* 0x000fe40000100a00 */
[----:B------:R0:W-:Y:S02]  /*5a700*/  STL.64 [R1+0x1ce0], R8 ;  /* 0x001ce00801007387 */ /* 0x0001e40000100a00 */
[----:B------:R-:W-:Y:S01]  /*5a710*/  STL.64 [R1+0xa0], R10 ;  /* 0x0000a00a01007387 */ /* 0x000fe20000100a00 */
[----:B------:R-:W-:Y:S01]  /*5a720*/  STL.64 [R1+0x1ca0], R12 ;  /* 0x001ca00c01007387 */ /* 0x000fe20000100a00 */
[----:B------:R-:W-:Y:S02]  /*5a730*/  STL [R1+0x1ba0], R29 ;  /* 0x001ba01d01007387 */ /* 0x000fe40000100800 */
[----:B------:R-:W-:Y:S01]  /*5a740*/  STL.64 [R1+0x1ad8], R2 ;  /* 0x001ad80201007387 */ /* 0x000fe20000100a00 */
[----:B0-----:R-:W2:Y:S04]  /*5a750*/  LDL.LU.64 R8, [R1+0x438] ;  /* 0x0004380001087983 */ /* 0x001ea80000300a00 */
[----:B--2---:R0:W-:Y:S04]  /*5a760*/  STL.64 [R1+0x1ce8], R8 ;  /* 0x001ce80801007387 */ /* 0x0041e80000100a00 */
[----:B0-----:R-:W2:Y:S01]  /*5a770*/  LDL.LU.64 R8, [R1+0x440] ;  /* 0x0004400001087983 */ /* 0x001ea20000300a00 */
[----:B------:R-:W-:-:S03]  /*5a780*/  FSEL R24, R6, -INF , P2 ;  /* 0xff80000006187808 */ /* 0x000fc60001000000 */
[----:B--2---:R0:W-:Y:S04]  /*5a790*/  STL.64 [R1+0x1cf0], R8 ;  /* 0x001cf00801007387 */ /* 0x0041e80000100a00 */
[----:B0-----:R-:W2:Y:S01]  /*5a7a0*/  LDL.LU.64 R8, [R1+0x448] ;  /* 0x0004480001087983 */ /* 0x001ea20000300a00 */
[C---:B------:R-:W-:Y:S02]  /*5a7b0*/  LOP3.LUT P5, RZ, R28.reuse, 0x40, RZ, 0xc0, !PT ;  /* 0x000000401cff7812 */ /* 0x040fe400078ac0ff */
[C---:B------:R-:W-:Y:S02]  /*5a7c0*/  LOP3.LUT P4, RZ, R28.reuse, 0x80, RZ, 0xc0, !PT ;  /* 0x000000801cff7812 */ /* 0x040fe4000788c0ff */
[C---:B------:R-:W-:Y:S02]  /*5a7d0*/  LOP3.LUT P3, RZ, R28.reuse, 0x100, RZ, 0xc0, !PT ;  /* 0x000001001cff7812 */ /* 0x040fe4000786c0ff */
[----:B------:R-:W-:-:S02]  /*5a7e0*/  LOP3.LUT P2, RZ, R28, 0x200, RZ, 0xc0, !PT ;  /* 0x000002001cff7812 */ /* 0x000fc4000784c0ff */
[----:B------:R-:W-:Y:S02]  /*5a7f0*/  PRMT R0, R5, 0x7632, R0 ;  /* 0x0000763205007816 */ /* 0x000fe40000000000 */
[----:B----4-:R-:W-:Y:S01]  /*5a800*/  FSETP.NEU.AND P0, PT, R7, RZ, PT ;  /* 0x000000ff0700720b */ /* 0x010fe20003f0d000 */
[----:B--2---:R0:W-:Y:S04]  /*5a810*/  STL.64 [R1+0x1cf8], R8 ;  /* 0x001cf80801007387 */ /* 0x0041e80000100a00 */
[----:B0-----:R-:W2:Y:S01]  /*5a820*/  LDL.LU.64 R8, [R1+0x458] ;  /* 0x0004580001087983 */ /* 0x001ea20000300a00 */
[----:B------:R-:W4:Y:S02]  /*5a830*/  LDL R3, [R1+0x54] ;  /* 0x0000540001037983 */ /* 0x000f240000100800 */
[----:B------:R0:W-:Y:S02]  /*5a840*/  STL.64 [R1+0x1ca8], R24 ;  /* 0x001ca81801007387 */ /* 0x0001e40000100a00 */
[----:B------:R-:W2:Y:S01]  /*5a850*/  LDL.LU.64 R28, [R1+0x450] ;  /* 0x00045000011c7983 */ /* 0x000ea20000300a00 */
[----:B------:R-:W2:Y:S01]  /*5a860*/  LDL.LU.64 R14, [R1+0x430] ;  /* 0x00043000010e7983 */ /* 0x000ea20000300a00 */
[----:B------:R-:W2:Y:S02]  /*5a870*/  LDL R5, [R1+0x14] ;  /* 0x0000140001057983 */ /* 0x000ea40000100800 */
[----:B------:R-:W2:Y:S02]  /*5a880*/  LDL.LU.64 R10, [R1+0x420] ;  /* 0x00042000010a7983 */ /* 0x000ea40000300a00 */
[----:B------:R-:W2:Y:S01]  /*5a890*/  LDL.LU.64 R26, [R1+0x410] ;  /* 0x00041000011a7983 */ /* 0x000ea20000300a00 */
[----:B------:R-:W2:Y:S01]  /*5a8a0*/  LDL.LU.64 R22, [R1+0x400] ;  /* 0x0004000001167983 */ /* 0x000ea20000300a00 */
[----:B------:R-:W2:Y:S03]  /*5a8b0*/  LDL.LU.64 R6, [R1+0x3e8] ;  /* 0x0003e80001067983 */ /* 0x000ea60000300a00 */
[----:B0-----:R-:W2:Y:S04]  /*5a8c0*/  LDL.LU.64 R24, [R1+0x3d0] ;  /* 0x0003d00001187983 */ /* 0x001ea80000300a00 */
[----:B--2---:R0:W-:Y:S04]  /*5a8d0*/  STL.64 [R1+0x1cb0], R24 ;  /* 0x001cb01801007387 */ /* 0x0041e80000100a00 */
[----:B0-----:R-:W2:Y:S01]  /*5a8e0*/  LDL.LU.64 R24, [R1+0x3d8] ;  /* 0x0003d80001187983 */ /* 0x001ea20000300a00 */
[----:B------:R-:W-:-:S03]  /*5a8f0*/  PRMT R16, R16, 0x7632, R16 ;  /* 0x0000763210107816 */ /* 0x000fc60000000010 */
[----:B------:R-:W-:Y:S04]  /*5a900*/  STG.E.U16 [R8.64], R0 ;  /* 0x0000000008007986 */ /* 0x000fe8000c101504 */
[----:B------:R-:W-:Y:S04]  /*5a910*/  STG.E.U16 [R28.64], R16 ;  /* 0x000000101c007986 */ /* 0x000fe8000c101504 */
[----:B--2---:R0:W-:Y:S04]  /*5a920*/  STL.64 [R1+0x1cb8], R24 ;  /* 0x001cb81801007387 */ /* 0x0041e80000100a00 */
[----:B0-----:R-:W2:Y:S01]  /*5a930*/  LDL.LU.64 R24, [R1+0x3e0] ;  /* 0x0003e00001187983 */ /* 0x001ea20000300a00 */
[----:B------:R-:W2:Y:S02]  /*5a940*/  LDL.LU.64 R12, [R1+0x3b8] ;  /* 0x0003b800010c7983 */ /* 0x000ea40000300a00 */
[----:B------:R-:W2:Y:S02]  /*5a950*/  LDL.LU.64 R18, [R1+0x3a0] ;  /* 0x0003a00001127983 */ /* 0x000ea40000300a00 */
[----:B------:R-:W2:Y:S01]  /*5a960*/  LDL.LU.64 R8, [R1+0x1cf8] ;  /* 0x001cf80001087983 */ /* 0x000ea20000300a00 */
[----:B------:R0:W-:Y:S04]  /*5a970*/  STL.64 [R1+0x1c90], R16 ;  /* 0x001c901001007387 */ /* 0x0001e80000100a00 */
[----:B0-----:R-:W3:Y:S01]  /*5a980*/  LDL.LU.64 R16, [R1+0x350] ;  /* 0x0003500001107983 */ /* 0x001ee20000300a00 */
[----:B------:R-:W-:-:S05]  /*5a990*/  PRMT R20, R20, 0x7632, R20 ;  /* 0x0000763214147816 */ /* 0x000fca0000000014 */
[----:B--2---:R-:W-:Y:S04]  /*5a9a0*/  STG.E.U16 [R8.64], R20 ;  /* 0x0000001408007986 */ /* 0x004fe8000c101504 */
[----:B---3--:R0:W-:Y:S04]  /*5a9b0*/  STL.64 [R1+0x1c98], R16 ;  /* 0x001c981001007387 */ /* 0x0081e80000100a00 */
[----:B0-----:R-:W2:Y:S01]  /*5a9c0*/  LDL.LU.64 R16, [R1+0x358] ;  /* 0x0003580001107983 */ /* 0x001ea20000300a00 */
[----:B------:R-:W3:Y:S02]  /*5a9d0*/  LDL.LU.64 R28, [R1+0x340] ;  /* 0x00034000011c7983 */ /* 0x000ee40000300a00 */
[----:B------:R-:W2:Y:S02]  /*5a9e0*/  LDL.LU.64 R8, [R1+0x1cf0] ;  /* 0x001cf00001087983 */ /* 0x000ea40000300a00 */
[----:B------:R0:W-:Y:S02]  /*5a9f0*/  STL [R1+0x1c70], R20 ;  /* 0x001c701401007387 */ /* 0x0001e40000100800 */
[----:B0-----:R-:W3:Y:S04]  /*5aa00*/  LDL.LU R20, [R1+0x34] ;  /* 0x0000340001147983 */ /* 0x001ee80000300800 */
[----:B--2---:R0:W-:Y:S04]  /*5aa10*/  STG.E.U16 [R8.64], R21 ;  /* 0x0000001508007986 */ /* 0x0041e8000c101504 */
[----:B0-----:R-:W4:Y:S04]  /*5aa20*/  LDL.LU.64 R8, [R1+0x1ce8] ;  /* 0x001ce80001087983 */ /* 0x001f280000300a00 */
[----:B----4-:R0:W-:Y:S04]  /*5aa30*/  STG.E.U16 [R8.64], R3 ;  /* 0x0000000308007986 */ /* 0x0101e8000c101504 */
[----:B0-----:R-:W2:Y:S01]  /*5aa40*/  LDL.LU.64 R8, [R1+0x1ce0] ;  /* 0x001ce00001087983 */ /* 0x001ea20000300a00 */
[----:B------:R-:W4:Y:S03]  /*5aa50*/  LDL.LU.64 R2, [R1+0x310] ;  /* 0x0003100001027983 */ /* 0x000f260000300a00 */
[----:B----4-:R0:W-:Y:S04]  /*5aa60*/  STL.64 [R1+0x1c78], R2 ;  /* 0x001c780201007387 */ /* 0x0101e80000100a00 */
[----:B0-----:R-:W4:Y:S01]  /*5aa70*/  LDL.LU.64 R2, [R1+0x328] ;  /* 0x0003280001027983 */ /* 0x001f220000300a00 */
[----:B------:R-:W-:Y:S03]  /*5aa80*/  STG.E.U16 [R14.64], R5 ;  /* 0x000000050e007986 */ /* 0x000fe6000c101504 */
[----:B----4-:R0:W-:Y:S04]  /*5aa90*/  STL.64 [R1+0x1c80], R2 ;  /* 0x001c800201007387 */ /* 0x0101e80000100a00 */
[----:B0-----:R-:W4:Y:S01]  /*5aaa0*/  LDL.LU.64 R2, [R1+0x338] ;  /* 0x0003380001027983 */ /* 0x001f220000300a00 */
[----:B------:R-:W2:Y:S02]  /*5aab0*/  LDL.LU.64 R14, [R1+0x1cd8] ;  /* 0x001cd800010e7983 */ /* 0x000ea40000300a00 */
[----:B------:R-:W2:Y:S02]  /*5aac0*/  LDL.LU R5, [R1+0x1cd0] ;  /* 0x001cd00001057983 */ /* 0x000ea40000300800 */
[----:B--2---:R0:W-:Y:S01]  /*5aad0*/  STG.E.U16 [R10.64], R5 ;  /* 0x000000050a007986 */ /* 0x0041e2000c101504 */
[----:B------:R1:W-:Y:S03]  /*5aae0*/  STG.E.U16 [R26.64], R14 ;  /* 0x0000000e1a007986 */ /* 0x0003e6000c101504 */
[----:B0-----:R-:W2:Y:S01]  /*5aaf0*/  LDL.LU.64 R10, [R1+0x1cc8] ;  /* 0x001cc800010a7983 */ /* 0x001ea20000300a00 */
[----:B-1----:R-:W2:Y:S03]  /*5ab00*/  LDL.LU.64 R26, [R1+0x1cc0] ;  /* 0x001cc000011a7983 */ /* 0x002ea60000300a00 */
[----:B--2---:R0:W-:Y:S01]  /*5ab10*/  STG.E.U16 [R22.64], R27 ;  /* 0x0000001b16007986 */ /* 0x0041e2000c101504 */
[----:B------:R1:W-:Y:S02]  /*5ab20*/  STG.E.U16 [R6.64], R11 ;  /* 0x0000000b06007986 */ /* 0x0003e4000c101504 */
[----:B------:R2:W-:Y:S01]  /*5ab30*/  STG.E.U16 [R24.64], R9 ;  /* 0x0000000918007986 */ /* 0x0005e2000c101504 */
[----:B0-----:R-:W3:Y:S01]  /*5ab40*/  LDL.LU.64 R22, [R1+0x2f8] ;  /* 0x0002f80001167983 */ /* 0x001ee20000300a00 */
[----:B-1----:R-:W3:Y:S02]  /*5ab50*/  LDL.LU.64 R6, [R1+0x2f0] ;  /* 0x0002f00001067983 */ /* 0x002ee40000300a00 */
[----:B--2---:R-:W2:Y:S02]  /*5ab60*/  LDL.LU.64 R24, [R1+0x1cb8] ;  /* 0x001cb80001187983 */ /* 0x004ea40000300a00 */
[----:B--2---:R0:W-:Y:S04]  /*5ab70*/  STG.E.U16 [R24.64], R15 ;  /* 0x0000000f18007986 */ /* 0x0041e8000c101504 */
[----:B0-----:R-:W3:Y:S04]  /*5ab80*/  LDL.LU.64 R24, [R1+0x1cb0] ;  /* 0x001cb00001187983 */ /* 0x001ee80000300a00 */
[----:B---3--:R0:W-:Y:S04]  /*5ab90*/  STG.E.U16 [R24.64], R20 ;  /* 0x0000001418007986 */ /* 0x0081e8000c101504 */
[----:B0-----:R-:W2:Y:S04]  /*5aba0*/  LDL.LU.64 R24, [R1+0x1ca8] ;  /* 0x001ca80001187983 */ /* 0x001ea80000300a00 */
[----:B--2---:R0:W-:Y:S04]  /*5abb0*/  STG.E.U16 [R12.64], R25 ;  /* 0x000000190c007986 */ /* 0x0041e8000c101504 */
[----:B0-----:R-:W2:Y:S01]  /*5abc0*/  LDL.LU.64 R12, [R1+0x1ca0] ;  /* 0x001ca000010c7983 */ /* 0x001ea20000300a00 */
[----:B------:R0:W-:Y:S03]  /*5abd0*/  STL.64 [R1+0x1c68], R24 ;  /* 0x001c681801007387 */ /* 0x0001e60000100a00 */
[----:B0-----:R-:W3:Y:S04]  /*5abe0*/  LDL.LU.64 R24, [R1+0x320] ;  /* 0x0003200001187983 */ /* 0x001ee80000300a00 */
[----:B--2---:R0:W-:Y:S01]  /*5abf0*/  STG.E.U16 [R18.64], R13 ;  /* 0x0000000d12007986 */ /* 0x0041e2000c101504 */
[----:B------:R-:W-:Y:S03]  /*5ac00*/  STG.E.U16 [R16.64], R26 ;  /* 0x0000001a10007986 */ /* 0x000fe6000c101504 */
[----:B0-----:R-:W2:Y:S01]  /*5ac10*/  LDL.LU.64 R18, [R1+0x2e8] ;  /* 0x0002e80001127983 */ /* 0x001ea20000300a00 */
[----:B------:R0:W-:Y:S03]  /*5ac20*/  STL.64 [R1+0x1c60], R12 ;  /* 0x001c600c01007387 */ /* 0x0001e60000100a00 */
[----:B0-----:R-:W2:Y:S01]  /*5ac30*/  LDL.LU R12, [R1+0x54] ;  /* 0x00005400010c7983 */ /* 0x001ea20000300800 */
[----:B------:R-:W2:Y:S02]  /*5ac40*/  LDL.LU R13, [R1+0x14] ;  /* 0x00001400010d7983 */ /* 0x000ea40000300800 */
[----:B------:R-:W2:Y:S02]  /*5ac50*/  LDL.LU.64 R16, [R1+0x1c98] ;  /* 0x001c980001107983 */ /* 0x000ea40000300a00 */
[----:B--2---:R0:W-:Y:S04]  /*5ac60*/  STG.E.U16 [R16.64], R10 ;  /* 0x0000000a10007986 */ /* 0x0041e8000c101504 */
[----:B0-----:R-:W2:Y:S01]  /*5ac70*/  LDL.LU.64 R16, [R1+0x1c90] ;  /* 0x001c900001107983 */ /* 0x001ea20000300a00 */
[----:B------:R-:W-:-:S03]  /*5ac80*/  PRMT R0, R21, 0x7632, R0 ;  /* 0x0000763215007816 */ /* 0x000fc60000000000 */
[----:B--2---:R0:W-:Y:S04]  /*5ac90*/  STG.E.U16 [R28.64], R17 ;  /* 0x000000111c007986 */ /* 0x0041e8000c101504 */
[----:B0-----:R-:W2:Y:S01]  /*5aca0*/  LDL.LU.64 R28, [R1+0x2d8] ;  /* 0x0002d800011c7983 */ /* 0x001ea20000300a00 */
[----:B------:R0:W-:Y:S03]  /*5acb0*/  STL.64 [R1+0x1c50], R16 ;  /* 0x001c501001007387 */ /* 0x0001e60000100a00 */
[----:B0-----:R-:W2:Y:S01]  /*5acc0*/  LDL.LU.64 R16, [R1+0x308] ;  /* 0x0003080001107983 */ /* 0x001ea20000300a00 */
[----:B------:R-:W4:Y:S03]  /*5acd0*/  LDL.LU R21, [R1+0x1c88] ;  /* 0x001c880001157983 */ /* 0x000f260000300800 */
[----:B----4-:R0:W-:Y:S04]  /*5ace0*/  STG.E.U16 [R2.64], R21 ;  /* 0x0000001502007986 */ /* 0x0101e8000c101504 */
[----:B0-----:R-:W4:Y:S01]  /*5acf0*/  LDL.LU.64 R2, [R1+0x1c80] ;  /* 0x001c800001027983 */ /* 0x001f220000300a00 */
[----:B------:R-:W-:-:S03]  /*5ad00*/  PRMT R4, R12, 0x7632, R4 ;  /* 0x000076320c047816 */ /* 0x000fc60000000004 */
[----:B----4-:R0:W-:Y:S04]  /*5ad10*/  STG.E.U16 [R2.64], R0 ;  /* 0x0000000002007986 */ /* 0x0101e8000c101504 */
[----:B0-----:R-:W4:Y:S01]  /*5ad20*/  LDL.LU.64 R2, [R1+0x1c78] ;  /* 0x001c780001027983 */ /* 0x001f220000300a00 */
[----:B------:R-:W-:Y:S01]  /*5ad30*/  PRMT R0, R13, 0x7632, R0 ;  /* 0x000076320d007816 */ /* 0x000fe20000000000 */
[----:B---3--:R0:W-:Y:S01]  /*5ad40*/  STG.E.U16 [R24.64], R4 ;  /* 0x0000000418007986 */ /* 0x0081e2000c101504 */
[----:B------:R-:W-:Y:S02]  /*5ad50*/  PRMT R5, R5, 0x7632, R5 ;  /* 0x0000763205057816 */ /* 0x000fe40000000005 */
[----:B------:R-:W-:Y:S02]  /*5ad60*/  PRMT R9, R9, 0x7632, R9 ;  /* 0x0000763209097816 */ /* 0x000fe40000000009 */
[----:B0-----:R-:W-:Y:S01]  /*5ad70*/  PRMT R4, R27, 0x7632, R4 ;  /* 0x000076321b047816 */ /* 0x001fe20000000004 */
[----:B------:R-:W3:Y:S01]  /*5ad80*/  LDL.LU.64 R24, [R1+0x2d0] ;  /* 0x0002d00001187983 */ /* 0x000ee20000300a00 */
[----:B------:R-:W3:Y:S03]  /*5ad90*/  LDL.LU.64 R12, [R1+0x2c8] ;  /* 0x0002c800010c7983 */ /* 0x000ee60000300a00 */
[----:B----4-:R0:W-:Y:S01]  /*5ada0*/  STG.E.U16 [R2.64], R0 ;  /* 0x0000000002007986 */ /* 0x0101e2000c101504 */
[----:B--2---:R1:W-:Y:S01]  /*5adb0*/  STG.E.U16 [R16.64], R5 ;  /* 0x0000000510007986 */ /* 0x0043e2000c101504 */
[----:B0-----:R-:W-:-:S02]  /*5adc0*/  PRMT R0, R14, 0x7632, R0 ;  /* 0x000076320e007816 */ /* 0x001fc40000000000 */
[----:B------:R-:W2:Y:S01]  /*5add0*/  LDL.LU.64 R2, [R1+0x2c0] ;  /* 0x0002c00001027983 */ /* 0x000ea20000300a00 */
[----:B------:R-:W-:Y:S02]  /*5ade0*/  STL [R1+0x1c18], R5 ;  /* 0x001c180501007387 */ /* 0x000fe40000100800 */
[----:B-1----:R-:W4:Y:S01]  /*5adf0*/  LDL.LU.64 R16, [R1+0x2b0] ;  /* 0x0002b00001107983 */ /* 0x002f220000300a00 */
[----:B------:R0:W-:Y:S01]  /*5ae00*/  STG.E.U16 [R22.64], R0 ;  /* 0x0000000016007986 */ /* 0x0001e2000c101504 */
[----:B------:R1:W-:Y:S01]  /*5ae10*/  STG.E.U16 [R6.64], R4 ;  /* 0x0000000406007986 */ /* 0x0003e2000c101504 */
[----:B0-----:R-:W-:Y:S02]  /*5ae20*/  PRMT R0, R11, 0x7632, R0 ;  /* 0x000076320b007816 */ /* 0x001fe40000000000 */
[----:B-1----:R-:W2:Y:S01]  /*5ae30*/  LDL.LU.64 R6, [R1+0x2a8] ;  /* 0x0002a80001067983 */ /* 0x002ea20000300a00 */
[----:B------:R-:W2:Y:S02]  /*5ae40*/  LDL.LU R22, [R1+0x98] ;  /* 0x0000980001167983 */ /* 0x000ea40000300800 */
[----:B------:R-:W2:Y:S02]  /*5ae50*/  LDL.LU R5, [R1+0x58] ;  /* 0x0000580001057983 */ /* 0x000ea40000300800 */
[----:B------:R-:W2:Y:S01]  /*5ae60*/  LDL.LU R23, [R1+0x18] ;  /* 0x0000180001177983 */ /* 0x000ea20000300800 */
[----:B------:R0:W-:Y:S01]  /*5ae70*/  STG.E.U16 [R18.64], R0 ;  /* 0x0000000012007986 */ /* 0x0001e2000c101504 */
[----:B------:R-:W-:Y:S01]  /*5ae80*/  PRMT R4, R15, 0x7632, R4 ;  /* 0x000076320f047816 */ /* 0x000fe20000000004 */
[----:B------:R1:W-:Y:S02]  /*5ae90*/  STG.E.U16 [R28.64], R9 ;  /* 0x000000091c007986 */ /* 0x0003e4000c101504 */
[----:B0-----:R-:W2:Y:S01]  /*5aea0*/  LDL.LU R18, [R1+0x1c74] ;  /* 0x001c740001127983 */ /* 0x001ea20000300800 */
[----:B------:R-:W2:Y:S02]  /*5aeb0*/  LDL.LU R27, [R1+0x88] ;  /* 0x00008800011b7983 */ /* 0x000ea40000300800 */
[----:B------:R-:W2:Y:S02]  /*5aec0*/  LDL.LU R11, [R1+0x48] ;  /* 0x00004800010b7983 */ /* 0x000ea40000300800 */
[----:B------:R-:W2:Y:S01]  /*5aed0*/  LDL.LU.64 R14, [R1+0x288] ;  /* 0x00028800010e7983 */ /* 0x000ea20000300a00 */
[----:B-1----:R-:W2:Y:S01]  /*5aee0*/  LDL.LU.64 R28, [R1+0x280] ;  /* 0x00028000011c7983 */ /* 0x002ea20000300a00 */
[----:B------:R-:W2:Y:S01]  /*5aef0*/  LDL.LU R19, [R1+0x38] ;  /* 0x0000380001137983 */ /* 0x000ea20000300800 */
[----:B------:R-:W-:-:S02]  /*5af00*/  PRMT R0, R20, 0x7632, R0 ;  /* 0x0000763214007816 */ /* 0x000fc40000000000 */
[----:B---3--:R-:W-:Y:S04]  /*5af10*/  STG.E.U16 [R24.64], R4 ;  /* 0x0000000418007986 */ /* 0x008fe8000c101504 */
[----:B------:R-:W-:Y:S04]  /*5af20*/  STG.E.U16 [R12.64], R0 ;  /* 0x000000000c007986 */ /* 0x000fe8000c101504 */
[----:B--2---:R0:W-:Y:S04]  /*5af30*/  STL.64 [R1+0x1c40], R18 ;  /* 0x001c401201007387 */ /* 0x0041e80000100a00 */
[----:B0-----:R-:W2:Y:S01]  /*5af40*/  LDL.LU.64 R18, [R1+0x2b8] ;  /* 0x0002b80001127983 */ /* 0x001ea20000300a00 */
[----:B------:R0:W-:Y:S03]  /*5af50*/  STL.64 [R1+0x1b58], R8 ;  /* 0x001b580801007387 */ /* 0x0001e60000100a00 */
[----:B0-----:R-:W3:Y:S01]  /*5af60*/  LDL.LU.64 R8, [R1+0x290] ;  /* 0x0002900001087983 */ /* 0x001ee20000300a00 */
[----:B------:R-:W2:Y:S02]  /*5af70*/  LDL.LU R20, [R1+0x1c70] ;  /* 0x001c700001147983 */ /* 0x000ea40000300800 */
[----:B------:R-:W2:Y:S02]  /*5af80*/  LDL.LU.64 R24, [R1+0x1c68] ;  /* 0x001c680001187983 */ /* 0x000ea40000300a00 */
[----:B------:R-:W3:Y:S01]  /*5af90*/  LDL.LU.64 R12, [R1+0x1c60] ;  /* 0x001c6000010c7983 */ /* 0x000ee20000300a00 */
[----:B------:R-:W-:-:S02]  /*5afa0*/  PRMT R4, R26, 0x7632, R4 ;  /* 0x000076321a047816 */ /* 0x000fc40000000004 */
[----:B------:R-:W-:Y:S02]  /*5afb0*/  PRMT R0, R10, 0x7632, R0 ;  /* 0x000076320a007816 */ /* 0x000fe40000000000 */
[----:B--2---:R-:W-:Y:S02]  /*5afc0*/  PRMT R25, R25, 0x7632, R25 ;  /* 0x0000763219197816 */ /* 0x004fe40000000019 */
[----:B---3--:R-:W-:Y:S01]  /*5afd0*/  PRMT R13, R13, 0x7632, R13 ;  /* 0x000076320d0d7816 */ /* 0x008fe2000000000d */
[----:B------:R-:W-:Y:S04]  /*5afe0*/  STL [R1+0x1bb8], R24 ;  /* 0x001bb81801007387 */ /* 0x000fe80000100800 */
[----:B------:R0:W-:Y:S01]  /*5aff0*/  STG.E.U16 [R2.64], R25 ;  /* 0x0000001902007986 */ /* 0x0001e2000c101504 */
[----:B------:R1:W-:Y:S02]  /*5b000*/  STG.E.U16 [R18.64], R13 ;  /* 0x0000000d12007986 */ /* 0x0003e4000c101504 */
[----:B----4-:R-:W-:Y:S01]  /*5b010*/  STG.E.U16 [R16.64], R4 ;  /* 0x0000000410007986 */ /* 0x010fe2000c101504 */
[----:B0-----:R-:W2:Y:S01]  /*5b020*/  LDL.LU.64 R24, [R1+0x298] ;  /* 0x0002980001187983 */ /* 0x001ea20000300a00 */
[----:B------:R-:W3:Y:S02]  /*5b030*/  LDL.LU R26, [R1+0x1c5c] ;  /* 0x001c5c00011a7983 */ /* 0x000ee40000300800 */
[----:B------:R-:W4:Y:S02]  /*5b040*/  LDL.LU.64 R2, [R1+0x270] ;  /* 0x0002700001027983 */ /* 0x000f240000300a00 */
[----:B-1----:R-:W2:Y:S01]  /*5b050*/  LDL.LU.64 R18, [R1+0x268] ;  /* 0x0002680001127983 */ /* 0x002ea20000300a00 */
[----:B------:R0:W-:Y:S04]  /*5b060*/  STL.64 [R1+0x1b70], R12 ;  /* 0x001b700c01007387 */ /* 0x0001e80000100a00 */
[----:B0-----:R-:W2:Y:S01]  /*5b070*/  LDL.LU.64 R12, [R1+0x2a0] ;  /* 0x0002a000010c7983 */ /* 0x001ea20000300a00 */
[----:B------:R-:W2:Y:S02]  /*5b080*/  LDL.LU R10, [R1+0x1c58] ;  /* 0x001c5800010a7983 */ /* 0x000ea40000300800 */
[----:B------:R-:W2:Y:S01]  /*5b090*/  LDL.LU.64 R16, [R1+0x1c50] ;  /* 0x001c500001107983 */ /* 0x000ea20000300a00 */
[----:B------:R-:W-:Y:S01]  /*5b0a0*/  PRMT R21, R21, 0x7632, R21 ;  /* 0x0000763215157816 */ /* 0x000fe20000000015 */
[----:B------:R0:W-:Y:S04]  /*5b0b0*/  STG.E.U16 [R6.64], R0 ;  /* 0x0000000006007986 */ /* 0x0001e8000c101504 */
[----:B0-----:R-:W3:Y:S01]  /*5b0c0*/  LDL.LU.64 R6, [R1+0x1c48] ;  /* 0x001c480001067983 */ /* 0x001ee20000300a00 */
[----:B--2---:R-:W-:-:S05]  /*5b0d0*/  PRMT R17, R17, 0x7632, R17 ;  /* 0x0000763211117816 */ /* 0x004fca0000000011 */
[----:B------:R-:W-:Y:S04]  /*5b0e0*/  STG.E.U16 [R12.64], R17 ;  /* 0x000000110c007986 */ /* 0x000fe8000c101504 */
[----:B------:R0:W-:Y:S01]  /*5b0f0*/  STL.64 [R1+0x1b98], R16 ;  /* 0x001b981001007387 */ /* 0x0001e20000100a00 */
[----:B------:R-:W-:Y:S02]  /*5b100*/  STG.E.U16 [R24.64], R21 ;  /* 0x0000001518007986 */ /* 0x000fe4000c101504 */
[----:B------:R-:W-:Y:S02]  /*5b110*/  STG.E.U16 [R8.64], R22 ;  /* 0x0000001608007986 */ /* 0x000fe4000c101504 */
[----:B------:R-:W-:Y:S01]  /*5b120*/  STG.E.U16 [R14.64], R5 ;  /* 0x000000050e007986 */ /* 0x000fe2000c101504 */
[----:B0-----:R-:W2:Y:S01]  /*5b130*/  LDL.LU.64 R16, [R1+0x260] ;  /* 0x0002600001107983 */ /* 0x001ea20000300a00 */
[----:B------:R0:W-:Y:S03]  /*5b140*/  STL.64 [R1+0x1bc0], R20 ;  /* 0x001bc01401007387 */ /* 0x0001e60000100a00 */
[----:B------:R-:W-:Y:S04]  /*5b150*/  STG.E.U16 [R28.64], R23 ;  /* 0x000000171c007986 */ /* 0x000fe8000c101504 */
[----:B0-----:R-:W2:Y:S01]  /*5b160*/  LDL.LU R20, [R1+0x8] ;  /* 0x0000080001147983 */ /* 0x001ea20000300800 */
[----:B------:R-:W2:Y:S02]  /*5b170*/  LDL.LU R21, [R1+0x78] ;  /* 0x0000780001157983 */ /* 0x000ea40000300800 */
[----:B------:R-:W2:Y:S02]  /*5b180*/  LDL.LU.64 R14, [R1+0x258] ;  /* 0x00025800010e7983 */ /* 0x000ea40000300a00 */
[----:B------:R-:W2:Y:S01]  /*5b190*/  LDL.LU.64 R12, [R1+0x250] ;  /* 0x00025000010c7983 */ /* 0x000ea20000300a00 */
[----:B------:R0:W-:Y:S04]  /*5b1a0*/  STL.64 [R1+0x1c20], R4 ;  /* 0x001c200401007387 */ /* 0x0001e80000100a00 */
[----:B0-----:R-:W3:Y:S01]  /*5b1b0*/  LDL.LU.64 R4, [R1+0x278] ;  /* 0x0002780001047983 */ /* 0x001ee20000300a00 */
[----:B------:R-:W2:Y:S02]  /*5b1c0*/  LDL.LU.64 R24, [R1+0x248] ;  /* 0x0002480001187983 */ /* 0x000ea40000300a00 */
[----:B------:R-:W2:Y:S02]  /*5b1d0*/  LDL.LU.64 R8, [R1+0x240] ;  /* 0x0002400001087983 */ /* 0x000ea40000300a00 */
[----:B------:R0:W-:Y:S02]  /*5b1e0*/  STL.64 [R1+0x1c28], R22 ;  /* 0x001c281601007387 */ /* 0x0001e40000100a00 */
[----:B0-----:R-:W2:Y:S04]  /*5b1f0*/  LDL.LU.64 R22, [R1+0x230] ;  /* 0x0002300001167983 */ /* 0x001ea80000300a00 */
[----:B---3--:R-:W-:Y:S01]  /*5b200*/  STG.E.U16 [R4.64], R6 ;  /* 0x0000000604007986 */ /* 0x008fe2000c101504 */
[----:B----4-:R-:W-:Y:S02]  /*5b210*/  STG.E.U16 [R2.64], R27 ;  /* 0x0000001b02007986 */ /* 0x010fe4000c101504 */
[----:B------:R-:W-:Y:S02]  /*5b220*/  STG.E.U16 [R18.64], R11 ;  /* 0x0000000b12007986 */ /* 0x000fe4000c101504 */
[----:B--2---:R-:W-:Y:S01]  /*5b230*/  STG.E.U16 [R16.64], R20 ;  /* 0x0000001410007986 */ /* 0x004fe2000c101504 */
[----:B------:R0:W-:Y:S04]  /*5b240*/  STL.64 [R1+0x1c30], R22 ;  /* 0x001c301601007387 */ /* 0x0001e80000100a00 */
[----:B0-----:R-:W2:Y:S01]  /*5b250*/  LDL.LU.64 R22, [R1+0x238] ;  /* 0x0002380001167983 */ /* 0x001ea20000300a00 */
[----:B------:R-:W3:Y:S02]  /*5b260*/  LDL.LU.64 R28, [R1+0x228] ;  /* 0x00022800011c7983 */ /* 0x000ee40000300a00 */
[----:B------:R-:W4:Y:S02]  /*5b270*/  LDL.LU.64 R4, [R1+0x220] ;  /* 0x0002200001047983 */ /* 0x000f240000300a00 */
[----:B------:R-:W2:Y:S01]  /*5b280*/  LDL.LU.64 R2, [R1+0x218] ;  /* 0x0002180001027983 */ /* 0x000ea20000300a00 */
[----:B------:R-:W2:Y:S01]  /*5b290*/  LDL.LU.64 R18, [R1+0x1c40] ;  /* 0x001c400001127983 */ /* 0x000ea20000300a00 */
[----:B------:R-:W2:Y:S03]  /*5b2a0*/  LDL.LU.64 R16, [R1+0x1d8] ;  /* 0x0001d80001107983 */ /* 0x000ea60000300a00 */
        /* <DEDUP_REMOVED lines=12> */
[----:B------:R-:W-:Y:S04]  /*5b370*/  STG.E.U16 [R14.64], R10 ;  /* 0x0000000a0e007986 */ /* 0x000fe8000c101504 */
[----:B--2---:R0:W-:Y:S04]  /*5b380*/  STL.64 [R1+0x1c10], R16 ;  /* 0x001c101001007387 */ /* 0x0041e80000100a00 */
[----:B0-----:R-:W2:Y:S01]  /*5b390*/  LDL.LU.64 R16, [R1+0x210] ;  /* 0x0002100001107983 */ /* 0x001ea20000300a00 */
[----:B------:R-:W2:Y:S02]  /*5b3a0*/  LDL.LU.64 R14, [R1+0x1c38] ;  /* 0x001c3800010e7983 */ /* 0x000ea40000300a00 */
[----:B------:R0:W-:Y:S02]  /*5b3b0*/  STG.E.U16 [R12.64], R21 ;  /* 0x000000150c007986 */ /* 0x0001e4000c101504 */
[----:B------:R1:W-:Y:S01]  /*5b3c0*/  STG.E.U16 [R24.64], R19 ;  /* 0x0000001318007986 */ /* 0x0003e2000c101504 */
[----:B------:R3:W-:Y:S04]  /*5b3d0*/  STG.E.U16 [R8.64], R26 ;  /* 0x0000001a08007986 */ /* 0x0007e8000c101504 */
[----:B0-----:R-:W4:Y:S01]  /*5b3e0*/  LDL.LU.64 R12, [R1+0x1d0] ;  /* 0x0001d000010c7983 */ /* 0x001f220000300a00 */
[----:B-1----:R-:W4:Y:S02]  /*5b3f0*/  LDL.LU.64 R24, [R1+0x1c8] ;  /* 0x0001c80001187983 */ /* 0x002f240000300a00 */
[----:B---3--:R-:W3:Y:S01]  /*5b400*/  LDL.LU.64 R8, [R1+0x1c0] ;  /* 0x0001c00001087983 */ /* 0x008ee20000300a00 */
[----:B--2---:R0:W-:Y:S04]  /*5b410*/  STG.E.U16 [R22.64], R14 ;  /* 0x0000000e16007986 */ /* 0x0041e8000c101504 */
[----:B0-----:R-:W2:Y:S04]  /*5b420*/  LDL.LU.64 R22, [R1+0x1c30] ;  /* 0x001c300001167983 */ /* 0x001ea80000300a00 */
[----:B--2---:R0:W-:Y:S04]  /*5b430*/  STG.E.U16 [R22.64], R15 ;  /* 0x0000000f16007986 */ /* 0x0041e8000c101504 */
[----:B0-----:R-:W2:Y:S01]  /*5b440*/  LDL.LU.64 R22, [R1+0x1c28] ;  /* 0x001c280001167983 */ /* 0x001ea20000300a00 */
[----:B------:R0:W-:Y:S02]  /*5b450*/  STG.E.U16 [R28.64], R7 ;  /* 0x000000071c007986 */ /* 0x0001e4000c101504 */
[----:B----4-:R1:W-:Y:S01]  /*5b460*/  STG.E.U16 [R4.64], R18 ;  /* 0x0000001204007986 */ /* 0x0103e2000c101504 */
[----:B0-----:R-:W4:Y:S01]  /*5b470*/  LDL.LU.64 R28, [R1+0x1b8] ;  /* 0x0001b800011c7983 */ /* 0x001f220000300a00 */
[----:B-1----:R-:W3:Y:S01]  /*5b480*/  LDL.LU.64 R4, [R1+0x1c20] ;  /* 0x001c200001047983 */ /* 0x002ee20000300a00 */
[----:B--2---:R-:W-:-:S02]  /*5b490*/  PRMT R0, R22, 0x7632, R0 ;  /* 0x0000763216007816 */ /* 0x004fc40000000000 */
[----:B------:R-:W2:Y:S01]  /*5b4a0*/  LDL.LU R22, [R1+0x1c1c] ;  /* 0x001c1c0001167983 */ /* 0x000ea20000300800 */
[----:B---3--:R-:W-:-:S03]  /*5b4b0*/  PRMT R4, R5, 0x7632, R4 ;  /* 0x0000763205047816 */ /* 0x008fc60000000004 */
[----:B--2---:R0:W-:Y:S01]  /*5b4c0*/  STG.E.U16 [R2.64], R22 ;  /* 0x0000001602007986 */ /* 0x0041e2000c101504 */
[----:B------:R1:W-:Y:S03]  /*5b4d0*/  STG.E.U16 [R16.64], R0 ;  /* 0x0000000010007986 */ /* 0x0003e6000c101504 */
[----:B0-----:R-:W2:Y:S01]  /*5b4e0*/  LDL.LU.64 R2, [R1+0x1b0] ;  /* 0x0001b00001027983 */ /* 0x001ea20000300a00 */
[----:B------:R-:W3:Y:S02]  /*5b4f0*/  LDL.LU R5, [R1+0x1c18] ;  /* 0x001c180001057983 */ /* 0x000ee40000300800 */
[----:B-1----:R-:W2:Y:S01]  /*5b500*/  LDL.LU.64 R16, [R1+0x1c10] ;  /* 0x001c100001107983 */ /* 0x002ea20000300a00 */
[----:B------:R-:W-:Y:S02]  /*5b510*/  PRMT R0, R23, 0x7632, R0 ;  /* 0x0000763217007816 */ /* 0x000fe40000000000 */
[----:B------:R-:W3:Y:S04]  /*5b520*/  LDL.LU R23, [R1+0x1c08] ;  /* 0x001c080001177983 */ /* 0x000ee80000300800 */
[----:B--2---:R0:W-:Y:S04]  /*5b530*/  STG.E.U16 [R16.64], R4 ;  /* 0x0000000410007986 */ /* 0x0041e8000c101504 */
[----:B0-----:R-:W2:Y:S01]  /*5b540*/  LDL.LU.64 R16, [R1+0x1c00] ;  /* 0x001c000001107983 */ /* 0x001ea20000300a00 */
[----:B------:R-:W-:-:S03]  /*5b550*/  PRMT R6, R6, 0x7632, R6 ;  /* 0x0000763206067816 */ /* 0x000fc60000000006 */
[----:B--2---:R0:W-:Y:S04]  /*5b560*/  STG.E.U16 [R16.64], R0 ;  /* 0x0000000010007986 */ /* 0x0041e8000c101504 */
[----:B0-----:R-:W2:Y:S01]  /*5b570*/  LDL.LU.64 R16, [R1+0x1bf8] ;  /* 0x001bf80001107983 */ /* 0x001ea20000300a00 */
[----:B------:R-:W-:Y:S02]  /*5b580*/  PRMT R0, R27, 0x7632, R0 ;  /* 0x000076321b007816 */ /* 0x000fe40000000000 */
[----:B------:R-:W3:Y:S01]  /*5b590*/  LDL.LU R27, [R1+0x1bf0] ;  /* 0x001bf000011b7983 */ /* 0x000ee20000300800 */
[----:B--2---:R0:W-:Y:S04]  /*5b5a0*/  STG.E.U16 [R16.64], R6 ;  /* 0x0000000610007986 */ /* 0x0041e8000c101504 */
[----:B0-----:R-:W2:Y:S01]  /*5b5b0*/  LDL.LU.64 R16, [R1+0x1be8] ;  /* 0x001be80001107983 */ /* 0x001ea20000300a00 */
[----:B------:R-:W-:-:S02]  /*5b5c0*/  PRMT R4, R11, 0x7632, R4 ;  /* 0x000076320b047816 */ /* 0x000fc40000000004 */
[----:B------:R-:W3:Y:S01]  /*5b5d0*/  LDL.LU R11, [R1+0x1be0] ;  /* 0x001be000010b7983 */ /* 0x000ee20000300800 */
[----:B--2---:R0:W-:Y:S04]  /*5b5e0*/  STG.E.U16 [R16.64], R0 ;  /* 0x0000000010007986 */ /* 0x0041e8000c101504 */
[----:B0-----:R-:W2:Y:S01]  /*5b5f0*/  LDL.LU.64 R16, [R1+0x1bd8] ;  /* 0x001bd80001107983 */ /* 0x001ea20000300a00 */
[----:B------:R-:W-:-:S03]  /*5b600*/  PRMT R0, R20, 0x7632, R0 ;  /* 0x0000763214007816 */ /* 0x000fc60000000000 */
[----:B--2---:R0:W-:Y:S04]  /*5b610*/  STG.E.U16 [R16.64], R4 ;  /* 0x0000000410007986 */ /* 0x0041e8000c101504 */
[----:B0-----:R-:W2:Y:S01]  /*5b620*/  LDL.LU.64 R16, [R1+0x1bd0] ;  /* 0x001bd00001107983 */ /* 0x001ea20000300a00 */
[----:B------:R-:W-:Y:S02]  /*5b630*/  PRMT R10, R10, 0x7632, R10 ;  /* 0x000076320a0a7816 */ /* 0x000fe4000000000a */
[----:B------:R-:W-:Y:S01]  /*5b640*/  PRMT R4, R21, 0x7632, R4 ;  /* 0x0000763215047816 */ /* 0x000fe20000000004 */
[----:B--2---:R0:W-:Y:S04]  /*5b650*/  STG.E.U16 [R16.64], R0 ;  /* 0x0000000010007986 */ /* 0x0041e8000c101504 */
[----:B0-----:R-:W2:Y:S01]  /*5b660*/  LDL.LU.64 R16, [R1+0x1bc8] ;  /* 0x001bc80001107983 */ /* 0x001ea20000300a00 */
[----:B------:R-:W-:-:S02]  /*5b670*/  PRMT R0, R19, 0x7632, R0 ;  /* 0x0000763213007816 */ /* 0x000fc40000000000 */
[----:B------:R-:W-:Y:S02]  /*5b680*/  PRMT R26, R26, 0x7632, R26 ;  /* 0x000076321a1a7816 */ /* 0x000fe4000000001a */
[----:B------:R-:W-:Y:S01]  /*5b690*/  PRMT R14, R14, 0x7632, R14 ;  /* 0x000076320e0e7816 */ /* 0x000fe2000000000e */
[----:B---3--:R-:W-:Y:S01]  /*5b6a0*/  STL.64 [R1+0x1b60], R10 ;  /* 0x001b600a01007387 */ /* 0x008fe20000100a00 */
[----:B------:R-:W3:Y:S03]  /*5b6b0*/  LDL.LU.64 R20, [R1+0x1a8] ;  /* 0x0001a80001147983 */ /* 0x000ee60000300a00 */
[----:B--2---:R-:W-:Y:S01]  /*5b6c0*/  STG.E.U16 [R16.64], R10 ;  /* 0x0000000a10007986 */ /* 0x004fe2000c101504 */
[----:B------:R-:W-:Y:S02]  /*5b6d0*/  STG.E.U16 [R12.64], R4 ;  /* 0x000000040c007986 */ /* 0x000fe4000c101504 */
[----:B------:R0:W-:Y:S02]  /*5b6e0*/  STG.E.U16 [R24.64], R0 ;  /* 0x0000000018007986 */ /* 0x0001e4000c101504 */
[----:B------:R-:W-:Y:S01]  /*5b6f0*/  STG.E.U16 [R8.64], R26 ;  /* 0x0000001a08007986 */ /* 0x000fe2000c101504 */
[----:B----4-:R1:W-:Y:S04]  /*5b700*/  STG.E.U16 [R28.64], R14 ;  /* 0x0000000e1c007986 */ /* 0x0103e8000c101504 */
[----:B0-----:R-:W2:Y:S01]  /*5b710*/  LDL.LU.64 R24, [R1+0x1a0] ;  /* 0x0001a00001187983 */ /* 0x001ea20000300a00 */
[----:B-1----:R-:W4:Y:S02]  /*5b720*/  LDL.LU R28, [R1+0x9c] ;  /* 0x00009c00011c7983 */ /* 0x002f240000300800 */
[----:B------:R-:W2:Y:S01]  /*5b730*/  LDL.LU R29, [R1+0x5c] ;  /* 0x00005c00011d7983 */ /* 0x000ea20000300800 */
[----:B------:R-:W2:Y:S04]  /*5b740*/  LDL.LU.64 R16, [R1+0x180] ;  /* 0x0001800001107983 */ /* 0x000ea80000300a00 */
[----:B--2---:R0:W-:Y:S04]  /*5b750*/  STL.64 [R1+0x1ba8], R16 ;  /* 0x001ba81001007387 */ /* 0x0041e80000100a00 */
[----:B0-----:R-:W2:Y:S01]  /*5b760*/  LDL.LU.64 R16, [R1+0x188] ;  /* 0x0001880001107983 */ /* 0x001ea20000300a00 */
[----:B------:R-:W-:-:S03]  /*5b770*/  PRMT R0, R7, 0x7632, R0 ;  /* 0x0000763207007816 */ /* 0x000fc60000000000 */
[----:B--2---:R0:W-:Y:S04]  /*5b780*/  STL.64 [R1+0x1bb0], R16 ;  /* 0x001bb01001007387 */ /* 0x0041e80000100a00 */
[----:B0-----:R-:W4:Y:S01]  /*5b790*/  LDL.LU.64 R16, [R1+0x190] ;  /* 0x0001900001107983 */ /* 0x001f220000300a00 */
[----:B------:R-:W2:Y:S02]  /*5b7a0*/  LDL.LU R7, [R1+0x1c] ;  /* 0x00001c0001077983 */ /* 0x000ea40000300800 */
[----:B------:R-:W2:Y:S02]  /*5b7b0*/  LDL.LU R19, [R1+0x8c] ;  /* 0x00008c0001137983 */ /* 0x000ea40000300800 */
[----:B------:R-:W2:Y:S01]  /*5b7c0*/  LDL.LU.64 R12, [R1+0x168] ;  /* 0x00016800010c7983 */ /* 0x000ea20000300a00 */
[----:B------:R-:W-:Y:S01]  /*5b7d0*/  PRMT R4, R15, 0x7632, R4 ;  /* 0x000076320f047816 */ /* 0x000fe20000000004 */
[----:B--2---:R0:W-:Y:S04]  /*5b7e0*/  STL.64 [R1+0x1b80], R12 ;  /* 0x001b800c01007387 */ /* 0x0041e80000100a00 */
[----:B0-----:R-:W2:Y:S04]  /*5b7f0*/  LDL.LU.64 R12, [R1+0x170] ;  /* 0x00017000010c7983 */ /* 0x001ea80000300a00 */
[----:B------:R-:W-:Y:S04]  /*5b800*/  STG.E.U16 [R2.64], R4 ;  /* 0x0000000402007986 */ /* 0x000fe8000c101504 */
[----:B--2---:R0:W-:Y:S04]  /*5b810*/  STL.64 [R1+0x1b88], R12 ;  /* 0x001b880c01007387 */ /* 0x0041e80000100a00 */
[----:B0-----:R-:W2:Y:S01]  /*5b820*/  LDL.LU.64 R12, [R1+0x178] ;  /* 0x00017800010c7983 */ /* 0x001ea20000300a00 */
[----:B------:R-:W2:Y:S02]  /*5b830*/  LDL.LU R15, [R1+0x4c] ;  /* 0x00004c00010f7983 */ /* 0x000ea40000300800 */
[----:B------:R-:W2:Y:S02]  /*5b840*/  LDL.LU.64 R10, [R1+0x160] ;  /* 0x00016000010a7983 */ /* 0x000ea40000300a00 */
[----:B------:R-:W2:Y:S01]  /*5b850*/  LDL.LU R2, [R1+0xc] ;  /* 0x00000c0001027983 */ /* 0x000ea20000300800 */
[----:B------:R-:W2:Y:S01]  /*5b860*/  LDL.LU.64 R8, [R1+0x158] ;  /* 0x0001580001087983 */ /* 0x000ea20000300a00 */
[----:B------:R-:W2:Y:S02]  /*5b870*/  LDL.LU R3, [R1+0x7c] ;  /* 0x00007c0001037983 */ /* 0x000ea40000300800 */
[----:B------:R-:W2:Y:S01]  /*5b880*/  LDL.LU R26, [R1+0x3c] ;  /* 0x00003c00011a7983 */ /* 0x000ea20000300800 */
[----:B------:R-:W-:-:S02]  /*5b890*/  PRMT R18, R18, 0x7632, R18 ;  /* 0x0000763212127816 */ /* 0x000fc40000000012 */
[----:B------:R-:W-:Y:S01]  /*5b8a0*/  PRMT R22, R22, 0x7632, R22 ;  /* 0x0000763216167816 */ /* 0x000fe20000000016 */
[----:B--2---:R0:W-:Y:S04]  /*5b8b0*/  STL.64 [R1+0x1b50], R26 ;  /* 0x001b501a01007387 */ /* 0x0041e80000100a00 */
[----:B0-----:R-:W2:Y:S01]  /*5b8c0*/  LDL.LU.64 R26, [R1+0x150] ;  /* 0x00015000011a7983 */ /* 0x001ea20000300a00 */
[----:B------:R0:W-:Y:S03]  /*5b8d0*/  STL.64 [R1+0x1b40], R4 ;  /* 0x001b400401007387 */ /* 0x0001e60000100a00 */
[----:B0-----:R-:W2:Y:S04]  /*5b8e0*/  LDL.LU.64 R4, [R1+0x198] ;  /* 0x0001980001047983 */ /* 0x001ea80000300a00 */
[----:B---3--:R0:W-:Y:S01]  /*5b8f0*/  STG.E.U16 [R20.64], R0 ;  /* 0x0000000014007986 */ /* 0x0081e2000c101504 */
[----:B------:R1:W-:Y:S03]  /*5b900*/  STG.E.U16 [R24.64], R18 ;  /* 0x0000001218007986 */ /* 0x0003e6000c101504 */
[----:B0-----:R-:W3:Y:S01]  /*5b910*/  LDL.LU.64 R20, [R1+0x1bc0] ;  /* 0x001bc00001147983 */ /* 0x001ee20000300a00 */
[----:B-1----:R-:W3:Y:S02]  /*5b920*/  LDL.LU R24, [R1+0x1bb8] ;  /* 0x001bb80001187983 */ /* 0x002ee40000300800 */
[----:B------:R-:W-:Y:S01]  /*5b930*/  STL [R1+0x1b48], R23 ;  /* 0x001b481701007387 */ /* 0x000fe20000100800 */
[----:B--2---:R0:W-:Y:S01]  /*5b940*/  STG.E.U16 [R4.64], R22 ;  /* 0x0000001604007986 */ /* 0x0041e2000c101504 */
[----:B----4-:R1:W-:Y:S03]  /*5b950*/  STG.E.U16 [R16.64], R28 ;  /* 0x0000001c10007986 */ /* 0x0103e6000c101504 */
[----:B0-----:R-:W2:Y:S01]  /*5b960*/  LDL.LU.64 R22, [R1+0x148] ;  /* 0x0001480001167983 */ /* 0x001ea20000300a00 */
[----:B------:R-:W4:Y:S02]  /*5b970*/  LDL.LU.64 R4, [R1+0x140] ;  /* 0x0001400001047983 */ /* 0x000f240000300a00 */
[----:B------:R-:W2:Y:S02]  /*5b980*/  LDL.LU R25, [R1+0x6c] ;  /* 0x00006c0001197983 */ /* 0x000ea40000300800 */
[----:B-1----:R-:W2:Y:S01]  /*5b990*/  LDL.LU.64 R16, [R1+0x1bb0] ;  /* 0x001bb00001107983 */ /* 0x002ea20000300a00 */
[----:B---3--:R-:W-:-:S02]  /*5b9a0*/  PRMT R21, R28, 0x7632, R21 ;  /* 0x000076321c157816 */ /* 0x008fc40000000015 */
[----:B------:R-:W-:Y:S01]  /*5b9b0*/  PRMT R20, R29, 0x7632, R20 ;  /* 0x000076321d147816 */ /* 0x000fe20000000014 */
[----:B------:R-:W3:Y:S04]  /*5b9c0*/  LDL.LU R28, [R1+0x2c] ;  /* 0x00002c00011c7983 */ /* 0x000ee80000300800 */
[----:B------:R0:W-:Y:S04]  /*5b9d0*/  STL.64 [R1+0x1b38], R20 ;  /* 0x001b381401007387 */ /* 0x0001e80000100a00 */
[----:B0-----:R-:W3:Y:S04]  /*5b9e0*/  LDL.LU.64 R20, [R1+0x130] ;  /* 0x0001300001147983 */ /* 0x001ee80000300a00 */
[----:B--2---:R0:W-:Y:S04]  /*5b9f0*/  STG.E.U16 [R16.64], R29 ;  /* 0x0000001d10007986 */ /* 0x0041e8000c101504 */
[----:B0-----:R-:W2:Y:S01]  /*5ba00*/  LDL.LU.64 R16, [R1+0x1ba8] ;  /* 0x001ba80001107983 */ /* 0x001ea20000300a00 */
[----:B------:R0:W5:Y:S01]  /*5ba10*/  LDL.LU R29, [R1+0x1ba0] ;  /* 0x001ba000011d7983 */ /* 0x0001620000300800 */
[----:B------:R-:W-:-:S02]  /*5ba20*/  PRMT R18, R7, 0x7632, R18 ;  /* 0x0000763207127816 */ /* 0x000fc40000000012 */
[----:B--2---:R1:W-:Y:S04]  /*5ba30*/  STG.E.U16 [R16.64], R7 ;  /* 0x0000000710007986 */ /* 0x0043e8000c101504 */
[----:B-1----:R-:W2:Y:S01]  /*5ba40*/  LDL.LU.64 R16, [R1+0x1b98] ;  /* 0x001b980001107983 */ /* 0x002ea20000300a00 */
[----:B------:R-:W2:Y:S03]  /*5ba50*/  LDL.LU R7, [R1+0x1b90] ;  /* 0x001b900001077983 */ /* 0x000ea60000300800 */
[----:B--2---:R1:W-:Y:S04]  /*5ba60*/  STG.E.U16 [R12.64], R7 ;  /* 0x000000070c007986 */ /* 0x0043e8000c101504 */
[----:B-1----:R-:W2:Y:S01]  /*5ba70*/  LDL.LU.64 R12, [R1+0x1b88] ;  /* 0x001b8800010c7983 */ /* 0x002ea20000300a00 */
[----:B------:R-:W-:-:S02]  /*5ba80*/  PRMT R17, R7, 0x7632, R17 ;  /* 0x0000763207117816 */ /* 0x000fc40000000011 */
[----:B------:R-:W-:-:S05]  /*5ba90*/  PRMT R16, R19, 0x7632, R16 ;  /* 0x0000763213107816 */ /* 0x000fca0000000010 */
[----:B------:R1:W-:Y:S04]  /*5baa0*/  STL.64 [R1+0x1b20], R16 ;  /* 0x001b201001007387 */ /* 0x0003e80000100a00 */
[----:B-1----:R-:W3:Y:S04]  /*5bab0*/  LDL.LU.64 R16, [R1+0x128] ;  /* 0x0001280001107983 */ /* 0x002ee80000300a00 */
[----:B--2---:R1:W-:Y:S04]  /*5bac0*/  STG.E.U16 [R12.64], R19 ;  /* 0x000000130c007986 */ /* 0x0043e8000c101504 */
[----:B-1----:R-:W2:Y:S01]  /*5bad0*/  LDL.LU.64 R12, [R1+0x1b80] ;  /* 0x001b8000010c7983 */ /* 0x002ea20000300a00 */
[----:B------:R-:W3:Y:S01]  /*5bae0*/  LDL.LU R19, [R1+0x1b78] ;  /* 0x001b780001137983 */ /* 0x000ee20000300800 */
[----:B------:R-:W-:-:S02]  /*5baf0*/  PRMT R14, R15, 0x7632, R14 ;  /* 0x000076320f0e7816 */ /* 0x000fc4000000000e */
[----:B--2---:R1:W-:Y:S01]  /*5bb00*/  STG.E.U16 [R12.64], R15 ;  /* 0x0000000f0c007986 */ /* 0x0043e2000c101504 */
[----:B------:R2:W-:Y:S03]  /*5bb10*/  STG.E.U16 [R10.64], R2 ;  /* 0x000000020a007986 */ /* 0x0005e6000c101504 */
[----:B-1----:R-:W3:Y:S01]  /*5bb20*/  LDL.LU.64 R12, [R1+0x1b70] ;  /* 0x001b7000010c7983 */ /* 0x002ee20000300a00 */
[----:B------:R-:W3:Y:S02]  /*5bb30*/  LDL.LU R15, [R1+0x1b68] ;  /* 0x001b6800010f7983 */ /* 0x000ee40000300800 */
[----:B--2---:R-:W2:Y:S02]  /*5bb40*/  LDL.LU.64 R10, [R1+0x1b60] ;  /* 0x001b6000010a7983 */ /* 0x004ea40000300a00 */
[----:B--2---:R1:W-:Y:S01]  /*5bb50*/  STG.E.U16 [R8.64], R11 ;  /* 0x0000000b08007986 */ /* 0x0043e2000c101504 */
[----:B------:R2:W-:Y:S03]  /*5bb60*/  STG.E.U16 [R26.64], R3 ;  /* 0x000000031a007986 */ /* 0x0005e6000c101504 */
[----:B-1----:R-:W4:Y:S01]  /*5bb70*/  LDL.LU.64 R8, [R1+0x1b58] ;  /* 0x001b580001087983 */ /* 0x002f220000300a00 */
[----:B--2---:R-:W2:Y:S01]  /*5bb80*/  LDL.LU.64 R26, [R1+0x1b50] ;  /* 0x001b5000011a7983 */ /* 0x004ea20000300a00 */
[----:B---3--:R-:W-:-:S02]  /*5bb90*/  PRMT R13, R2, 0x7632, R13 ;  /* 0x00007632020d7816 */ /* 0x008fc4000000000d */
[----:B----4-:R-:W-:Y:S02]  /*5bba0*/  PRMT R9, R3, 0x7632, R9 ;  /* 0x0000763203097816 */ /* 0x010fe40000000009 */
[----:B--2---:R-:W-:Y:S01]  /*5bbb0*/  PRMT R8, R26, 0x7632, R8 ;  /* 0x000076321a087816 */ /* 0x004fe20000000008 */
[----:B------:R-:W2:Y:S04]  /*5bbc0*/  LDL.LU.64 R2, [R1+0x120] ;  /* 0x0001200001027983 */ /* 0x000ea80000300a00 */
[----:B------:R-:W-:Y:S04]  /*5bbd0*/  STG.E.U16 [R22.64], R26 ;  /* 0x0000001a16007986 */ /* 0x000fe8000c101504 */
[----:B------:R1:W-:Y:S01]  /*5bbe0*/  STL.64 [R1+0x1af8], R8 ;  /* 0x001af80801007387 */ /* 0x0003e20000100a00 */
[----:B------:R3:W-:Y:S03]  /*5bbf0*/  STG.E.U16 [R4.64], R27 ;  /* 0x0000001b04007986 */ /* 0x0007e6000c101504 */
[----:B-1----:R-:W4:Y:S01]  /*5bc00*/  LDL.LU.64 R8, [R1+0x138] ;  /* 0x0001380001087983 */ /* 0x002f220000300a00 */
[----:B------:R-:W2:Y:S02]  /*5bc10*/  LDL.LU R23, [R1+0x1b48] ;  /* 0x001b480001177983 */ /* 0x000ea40000300800 */
[----:B---3--:R-:W3:Y:S01]  /*5bc20*/  LDL.LU.64 R4, [R1+0x1b40] ;  /* 0x001b400001047983 */ /* 0x008ee20000300a00 */
[----:B------:R-:W-:-:S02]  /*5bc30*/  PRMT R7, R27, 0x7632, R7 ;  /* 0x000076321b077816 */ /* 0x000fc40000000007 */
[----:B------:R-:W-:-:S05]  /*5bc40*/  PRMT R6, R15, 0x7632, R6 ;  /* 0x000076320f067816 */ /* 0x000fca0000000006 */
[----:B------:R-:W-:Y:S04]  /*5bc50*/  STL.64 [R1+0x1ae8], R6 ;  /* 0x001ae80601007387 */ /* 0x000fe80000100a00 */
[----:B----4-:R-:W-:Y:S01]  /*5bc60*/  STG.E.U16 [R8.64], R15 ;  /* 0x0000000f08007986 */ /* 0x010fe2000c101504 */
[----:B---3--:R-:W-:Y:S02]  /*5bc70*/  PRMT R5, R25, 0x7632, R5 ;  /* 0x0000763219057816 */ /* 0x008fe40000000005 */
[----:B------:R-:W-:Y:S01]  /*5bc80*/  PRMT R4, R28, 0x7632, R4 ;  /* 0x000076321c047816 */ /* 0x000fe20000000004 */
[----:B------:R1:W-:Y:S01]  /*5bc90*/  STG.E.U16 [R20.64], R25 ;  /* 0x0000001914007986 */ /* 0x0003e2000c101504 */
[----:B------:R3:W-:Y:S03]  /*5bca0*/  STG.E.U16 [R16.64], R28 ;  /* 0x0000001c10007986 */ /* 0x0007e6000c101504 */
[----:B-1----:R-:W4:Y:S01]  /*5bcb0*/  LDL.LU.64 R20, [R1+0x118] ;  /* 0x0001180001147983 */ /* 0x002f220000300a00 */
[----:B------:R-:W-:Y:S02]  /*5bcc0*/  STL.64 [R1+0x1ae0], R4 ;  /* 0x001ae00401007387 */ /* 0x000fe40000100a00 */
[----:B---3--:R-:W3:Y:S02]  /*5bcd0*/  LDL.LU.64 R16, [R1+0x100] ;  /* 0x0001000001107983 */ /* 0x008ee40000300a00 */
[----:B---3--:R1:W-:Y:S04]  /*5bce0*/  STL.64 [R1+0x1b28], R16 ;  /* 0x001b281001007387 */ /* 0x0083e80000100a00 */
[----:B-1----:R-:W3:Y:S04]  /*5bcf0*/  LDL.LU.64 R16, [R1+0x108] ;  /* 0x0001080001107983 */ /* 0x002ee80000300a00 */
[----:B---3--:R1:W-:Y:S04]  /*5bd00*/  STL.64 [R1+0x1b30], R16 ;  /* 0x001b301001007387 */ /* 0x0083e80000100a00 */
[----:B-1----:R-:W3:Y:S01]  /*5bd10*/  LDL.LU.64 R16, [R1+0x110] ;  /* 0x0001100001107983 */ /* 0x002ee20000300a00 */
[----:B------:R-:W2:Y:S03]  /*5bd20*/  LDL.LU.64 R8, [R1+0xd8] ;  /* 0x0000d80001087983 */ /* 0x000ea60000300a00 */
[----:B--2---:R1:W-:Y:S04]  /*5bd30*/  STL.64 [R1+0x1b00], R8 ;  /* 0x001b000801007387 */ /* 0x0043e80000100a00 */
[----:B-1----:R-:W2:Y:S04]  /*5bd40*/  LDL.LU.64 R8, [R1+0xe0] ;  /* 0x0000e00001087983 */ /* 0x002ea80000300a00 */
[----:B--2---:R1:W-:Y:S04]  /*5bd50*/  STL.64 [R1+0x1b08], R8 ;  /* 0x001b080801007387 */ /* 0x0043e80000100a00 */
[----:B-1----:R-:W2:Y:S04]  /*5bd60*/  LDL.LU.64 R8, [R1+0xe8] ;  /* 0x0000e80001087983 */ /* 0x002ea80000300a00 */
[----:B--2---:R1:W-:Y:S04]  /*5bd70*/  STL.64 [R1+0x1b10], R8 ;  /* 0x001b100801007387 */ /* 0x0043e80000100a00 */
[----:B-1----:R-:W2:Y:S04]  /*5bd80*/  LDL.LU.64 R8, [R1+0xf0] ;  /* 0x0000f00001087983 */ /* 0x002ea80000300a00 */
[----:B--2---:R1:W-:Y:S04]  /*5bd90*/  STL.64 [R1+0x1b18], R8 ;  /* 0x001b180801007387 */ /* 0x0043e80000100a00 */
[----:B-1----:R-:W2:Y:S01]  /*5bda0*/  LDL.LU.64 R8, [R1+0xf8] ;  /* 0x0000f80001087983 */ /* 0x002ea20000300a00 */
[----:B------:R-:W2:Y:S02]  /*5bdb0*/  LDL.LU.64 R6, [R1+0xc8] ;  /* 0x0000c80001067983 */ /* 0x000ea40000300a00 */
[----:B------:R-:W-:Y:S01]  /*5bdc0*/  STG.E.U16 [R2.64], R19 ;  /* 0x0000001302007986 */ /* 0x000fe2000c101504 */
[----:B------:R-:W-:-:S02]  /*5bdd0*/  PRMT R10, R11, 0x7632, R10 ;  /* 0x000076320b0a7816 */ /* 0x000fc4000000000a */
[----:B------:R-:W-:Y:S01]  /*5bde0*/  PRMT R0, R19, 0x7632, R0 ;  /* 0x0000763213007816 */ /* 0x000fe20000000000 */
[----:B----4-:R-:W-:Y:S04]  /*5bdf0*/  STG.E.U16 [R20.64], R23 ;  /* 0x0000001714007986 */ /* 0x010fe8000c101504 */
[----:B--2---:R1:W-:Y:S04]  /*5be00*/  STL.64 [R1+0x1af0], R6 ;  /* 0x001af00601007387 */ /* 0x0043e80000100a00 */
[----:B-1----:R-:W2:Y:S01]  /*5be10*/  LDL.LU.64 R6, [R1+0xd0] ;  /* 0x0000d00001067983 */ /* 0x002ea20000300a00 */
[----:B------:R-:W4:Y:S02]  /*5be20*/  LDL.LU.64 R4, [R1+0xc0] ;  /* 0x0000c00001047983 */ /* 0x000f240000300a00 */
[----:B------:R-:W2:Y:S02]  /*5be30*/  LDL.LU.64 R2, [R1+0xb8] ;  /* 0x0000b80001027983 */ /* 0x000ea40000300a00 */
[----:B------:R-:W2:Y:S01]  /*5be40*/  LDL.LU R11, [R1+0x6c4] ;  /* 0x0006c400010b7983 */ /* 0x000ea20000300800 */
[----:B------:R-:W2:Y:S01]  /*5be50*/  LDL.LU R25, [R1+0x6bc] ;  /* 0x0006bc0001197983 */ /* 0x000ea20000300800 */
[----:B------:R-:W2:Y:S02]  /*5be60*/  LDL.LU R19, [R1+0x6ec] ;  /* 0x0006ec0001137983 */ /* 0x000ea40000300800 */
[----:B------:R-:W2:Y:S02]  /*5be70*/  LDL.LU R15, [R1+0x6e8] ;  /* 0x0006e800010f7983 */ /* 0x000ea40000300800 */
[----:B------:R-:W2:Y:S01]  /*5be80*/  LDL.LU R22, [R1+0x6e4] ;  /* 0x0006e40001167983 */ /* 0x000ea20000300800 */
[----:B------:R-:W2:Y:S01]  /*5be90*/  LDL.LU R28, [R1+0x6e0] ;  /* 0x0006e000011c7983 */ /* 0x000ea20000300800 */
[----:B------:R-:W2:Y:S02]  /*5bea0*/  LDL.LU.64 R26, [R1+0xa0] ;  /* 0x0000a000011a7983 */ /* 0x000ea40000300a00 */
[----:B------:R-:W3:Y:S01]  /*5beb0*/  LDL.LU.64 R20, [R1+0x1b38] ;  /* 0x001b380001147983 */ /* 0x000ee20000300a00 */
[----:B------:R-:W-:-:S02]  /*5bec0*/  PRMT R12, R23, 0x7632, R12 ;  /* 0x00007632170c7816 */ /* 0x000fc4000000000c */
[----:B------:R-:W2:Y:S04]  /*5bed0*/  LDL.LU R23, [R1+0x6b4] ;  /* 0x0006b40001177983 */ /* 0x000ea80000300800 */
[----:B---3--:R1:W-:Y:S04]  /*5bee0*/  STG.E.U16 [R16.64], R21 ;  /* 0x0000001510007986 */ /* 0x0083e8000c101504 */
[----:B-1----:R-:W3:Y:S01]  /*5bef0*/  LDL.LU.64 R16, [R1+0x1b30] ;  /* 0x001b300001107983 */ /* 0x002ee20000300a00 */
[----:B------:R-:W2:Y:S03]  /*5bf00*/  LDL.LU R21, [R1+0x6f0] ;  /* 0x0006f00001157983 */ /* 0x000ea60000300800 */
        /* <DEDUP_REMOVED lines=19> */
[----:B-1----:R-:W2:Y:S01]  /*5c040*/  LDL.LU.64 R8, [R1+0x1af8] ;  /* 0x001af80001087983 */ /* 0x002ea20000300a00 */
[----:B------:R-:W3:Y:S03]  /*5c050*/  LDL.LU R10, [R1+0x6fc] ;  /* 0x0006fc00010a7983 */ /* 0x000ee60000300800 */
[----:B--2---:R1:W-:Y:S04]  /*5c060*/  STG.E.U16 [R6.64], R9 ;  /* 0x0000000906007986 */ /* 0x0043e8000c101504 */
[----:B-1----:R-:W2:Y:S04]  /*5c070*/  LDL.LU.64 R6, [R1+0x1af0] ;  /* 0x001af00001067983 */ /* 0x002ea80000300a00 */
[----:B--2---:R1:W-:Y:S04]  /*5c080*/  STG.E.U16 [R6.64], R8 ;  /* 0x0000000806007986 */ /* 0x0043e8000c101504 */
[----:B-1----:R-:W4:Y:S01]  /*5c090*/  LDL.LU.64 R6, [R1+0x1ae8] ;  /* 0x001ae80001067983 */ /* 0x002f220000300a00 */
[----:B------:R-:W2:Y:S03]  /*5c0a0*/  LDL.LU.64 R8, [R1+0xa8] ;  /* 0x0000a80001087983 */ /* 0x000ea60000300a00 */
[----:B----4-:R1:W-:Y:S01]  /*5c0b0*/  STG.E.U16 [R4.64], R7 ;  /* 0x0000000704007986 */ /* 0x0103e2000c101504 */
[----:B------:R4:W-:Y:S03]  /*5c0c0*/  STG.E.U16 [R2.64], R6 ;  /* 0x0000000602007986 */ /* 0x0009e6000c101504 */
[----:B-1----:R-:W2:Y:S01]  /*5c0d0*/  LDL.LU.64 R4, [R1+0x1ae0] ;  /* 0x001ae00001047983 */ /* 0x002ea20000300a00 */
[----:B----4-:R-:W4:Y:S02]  /*5c0e0*/  LDL.LU.64 R2, [R1+0x1ad8] ;  /* 0x001ad80001027983 */ /* 0x010f240000300a00 */
[----:B------:R-:W2:Y:S01]  /*5c0f0*/  LDL.LU.64 R6, [R1+0xb0] ;  /* 0x0000b00001067983 */ /* 0x000ea20000300a00 */
[----:B------:R-:W-:Y:S01]  /*5c100*/  FSEL R11, R11, -INF , P4 ;  /* 0xff8000000b0b7808 */ /* 0x000fe20002000000 */
[----:B--2---:R-:W-:Y:S01]  /*5c110*/  STG.E.U16 [R6.64], R5 ;  /* 0x0000000506007986 */ /* 0x004fe2000c101504 */
[----:B------:R1:W-:Y:S02]  /*5c120*/  STG.E.U16 [R8.64], R4 ;  /* 0x0000000408007986 */ /* 0x0003e4000c101504 */
[----:B----4-:R2:W-:Y:S02]  /*5c130*/  STG.E.U16 [R2.64], R0 ;  /* 0x0000000002007986 */ /* 0x0105e4000c101504 */
[----:B------:R0:W-:Y:S01]  /*5c140*/  STG.E.U16 [R26.64], R12 ;  /* 0x0000000c1a007986 */ /* 0x0001e2000c101504 */
[----:B-1----:R-:W-:-:S02]  /*5c150*/  FSEL R9, R25, -INF , P3 ;  /* 0xff80000019097808 */ /* 0x002fc40001800000 */
[----:B------:R-:W1:Y:S04]  /*5c160*/  S2R R25, SR_TID.X ;  /* 0x0000000000197919 */ /* 0x000e680000002100 */
[----:B------:R-:W-:Y:S01]  /*5c170*/  BAR.SYNC.DEFER_BLOCKING 0x0 ;  /* 0x0000000000007b1d */ /* 0x000fe20000010000 */
[----:B---3--:R-:W-:Y:S01]  /*5c180*/  FFMA R4, R13, 0.69314718246459960938, R10 ;  /* 0x3f3172180d047823 */ /* 0x008fe2000000000a */
[----:B------:R-:W-:Y:S02]  /*5c190*/  FSEL R13, R17, -INF , P5 ;  /* 0xff800000110d7808 */ /* 0x000fe40002800000 */
[----:B------:R-:W-:-:S03]  /*5c1a0*/  FSEL R10, R20, -INF , P2 ;  /* 0xff800000140a7808 */ /* 0x000fc60001000000 */
[----:B------:R-:W-:Y:S01]  /*5c1b0*/  FFMA R7, R13, 0.69314718246459960938, R21 ;  /* 0x3f3172180d077823 */ /* 0x000fe20000000015 */
[----:B------:R-:W-:Y:S01]  /*5c1c0*/  FSEL R13, R23, -INF , P0 ;  /* 0xff800000170d7808 */ /* 0x000fe20000000000 */
[----:B------:R-:W-:Y:S02]  /*5c1d0*/  FFMA R8, R11, 0.69314718246459960938, R19 ;  /* 0x3f3172180b087823 */ /* 0x000fe40000000013 */
[----:B------:R-:W-:Y:S02]  /*5c1e0*/  FFMA R5, R16, 0.69314718246459960938, R14 ;  /* 0x3f31721810057823 */ /* 0x000fe4000000000e */
[----:B------:R-:W-:Y:S02]  /*5c1f0*/  FFMA R6, R24, 0.69314718246459960938, R18 ;  /* 0x3f31721818067823 */ /* 0x000fe40000000012 */
[----:B------:R-:W-:Y:S02]  /*5c200*/  FFMA R9, R9, 0.69314718246459960938, R15 ;  /* 0x3f31721809097823 */ /* 0x000fe4000000000f */
[----:B------:R-:W-:-:S02]  /*5c210*/  FFMA R10, R10, 0.69314718246459960938, R22 ;  /* 0x3f3172180a0a7823 */ /* 0x000fc40000000016 */
[----:B------:R-:W-:Y:S01]  /*5c220*/  FFMA R11, R13, 0.69314718246459960938, R28 ;  /* 0x3f3172180d0b7823 */ /* 0x000fe2000000001c */
[----:B-1----:R-:W-:-:S04]  /*5c230*/  SHF.L.U32 R25, R25, 0x2, RZ ;  /* 0x0000000219197819 */ /* 0x002fc800000006ff */
[----:B--2---:R-:W-:-:S05]  /*5c240*/  LOP3.LUT R0, R25, 0x70, RZ, 0xc0, !PT ;  /* 0x0000007019007812 */ /* 0x004fca00078ec0ff */
[----:B------:R0:W-:Y:S04]  /*5c250*/  STS.128 [R0], R4 ;  /* 0x0000000400007388 */ /* 0x0001e80000000c00 */
[----:B------:R0:W-:Y:S01]  /*5c260*/  STS.128 [R0+0x80], R8 ;  /* 0x0000800800007388 */ /* 0x0001e20000000c00 */
[----:B------:R-:W-:Y:S06]  /*5c270*/  BAR.SYNC.DEFER_BLOCKING 0x0 ;  /* 0x0000000000007b1d */ /* 0x000fec0000010000 */
[----:B------:R-:W-:Y:S05]  /*5c280*/  @P1 EXIT ;  /* 0x000000000000194d */ /* 0x000fea0003800000 */
[----:B0-----:R-:W0:Y:S04]  /*5c290*/  S2R R28, SR_TID.X ;  /* 0x00000000001c7919 */ /* 0x001e280000002100 */
[----:B------:R-:W1:Y:S04]  /*5c2a0*/  S2R R25, SR_CTAID.Y ;  /* 0x0000000000197919 */ /* 0x000e680000002600 */
[----:B-----5:R-:W2:Y:S01]  /*5c2b0*/  LDS R29, [R29] ;  /* 0x000000001d1d7984 */ /* 0x020ea20000000800 */
[----:B0-----:R-:W-:-:S03]  /*5c2c0*/  LOP3.LUT R26, R28, 0x3f, RZ, 0xc0, !PT ;  /* 0x0000003f1c1a7812 */ /* 0x001fc600078ec0ff */
[----:B------:R-:W0:Y:S01]  /*5c2d0*/  S2R R28, SR_CTAID.X ;  /* 0x00000000001c7919 */ /* 0x000e220000002500 */
[----:B-1----:R-:W-:-:S05]  /*5c2e0*/  IMAD R0, R25, c[0x0][0x1cc], RZ ;  /* 0x0000730019007a24 */ /* 0x002fca00078e02ff */
[C---:B------:R-:W-:Y:S01]  /*5c2f0*/  SHF.L.U32 R2, R0.reuse, 0x2, RZ ;  /* 0x0000000200027819 */ /* 0x040fe200000006ff */
[----:B------:R-:W-:-:S04]  /*5c300*/  IMAD.HI R0, R0, 0x4, RZ ;  /* 0x0000000400007827 */ /* 0x000fc800078e02ff */
[----:B0-----:R-:W-:-:S04]  /*5c310*/  IMAD R28, R28, 0x40, R26 ;  /* 0x000000401c1c7824 */ /* 0x001fc800078e021a */
[C---:B------:R-:W-:Y:S01]  /*5c320*/  IMAD.HI R5, R28.reuse, 0x4, RZ ;  /* 0x000000041c057827 */ /* 0x040fe200078e02ff */
[----:B------:R-:W-:-:S04]  /*5c330*/  SHF.L.U32 R3, R28, 0x2, RZ ;  /* 0x000000021c037819 */ /* 0x000fc800000006ff */
[----:B------:R-:W-:-:S04]  /*5c340*/  IADD3 R2, P0, P1, R3, c[0x0][0x180], R2 ;  /* 0x0000600003027a10 */ /* 0x000fc8000791e002 */
[----:B------:R-:W-:-:S05]  /*5c350*/  IADD3.X R3, R5, c[0x0][0x184], R0, P0, P1 ;  /* 0x0000610005037a10 */ /* 0x000fca00007e2400 */
[----:B--2---:R-:W-:Y:S01]  /*5c360*/  STG.E [R2.64], R29 ;  /* 0x0000001d02007986 */ /* 0x004fe2000c101904 */
[----:B------:R-:W-:Y:S05]  /*5c370*/  EXIT ;  /* 0x000000000000794d */ /* 0x000fea0003800000 */
.L_x_2:
[----:B------:R-:W-:-:S00]  /*5c380*/  BRA `(.L_x_2) ;  /* 0xfffffff000007947 */ /* 0x000fc0000383ffff */
[----:B------:R-:W-:-:S00]  /*5c390*/  NOP ;  /* 0x0000000000007918 */ /* 0x000fc00000000000 */
        /* <DEDUP_REMOVED lines=14> */
.L_x_3:


//--------------------- .nv.global.init           --------------------------
	.section	.nv.global.init,"aw",@progbits
.nv.global.init:
	.type		_$_str,@object
	.size		_$_str,(.L_0 - _$_str)
_$_str:
        /*0000*/ 	.byte	0x5f, 0x5f, 0x43, 0x55, 0x44, 0x41, 0x5f, 0x46, 0x54, 0x5a, 0x00
.L_0:


//--------------------- .nv.shared.attn_fwd       --------------------------
	.section	.nv.shared.attn_fwd,"aw",@nobits
	.sectionflags	@""
	.align	16
